//
// Generated by NVIDIA NVVM Compiler
//
// Compiler Build ID: CL-36424714
// Cuda compilation tools, release 13.0, V13.0.88
// Based on NVVM 20.0.0
//

.version 9.0
.target sm_100
.address_size 64

	// .globl	_Z22naive_attention_kernelPKfS0_S0_Pfiiiif
// _ZZ22flash_attention_kernelILi32ELi64EEvPKfS1_S1_PfiiifE6Q_tile has been demoted
// _ZZ22flash_attention_kernelILi32ELi64EEvPKfS1_S1_PfiiifE6K_tile has been demoted
// _ZZ22flash_attention_kernelILi32ELi64EEvPKfS1_S1_PfiiifE6V_tile has been demoted

.visible .entry _Z22naive_attention_kernelPKfS0_S0_Pfiiiif(
	.param .u64 .ptr .align 1 _Z22naive_attention_kernelPKfS0_S0_Pfiiiif_param_0,
	.param .u64 .ptr .align 1 _Z22naive_attention_kernelPKfS0_S0_Pfiiiif_param_1,
	.param .u64 .ptr .align 1 _Z22naive_attention_kernelPKfS0_S0_Pfiiiif_param_2,
	.param .u64 .ptr .align 1 _Z22naive_attention_kernelPKfS0_S0_Pfiiiif_param_3,
	.param .u32 _Z22naive_attention_kernelPKfS0_S0_Pfiiiif_param_4,
	.param .u32 _Z22naive_attention_kernelPKfS0_S0_Pfiiiif_param_5,
	.param .u32 _Z22naive_attention_kernelPKfS0_S0_Pfiiiif_param_6,
	.param .u32 _Z22naive_attention_kernelPKfS0_S0_Pfiiiif_param_7,
	.param .f32 _Z22naive_attention_kernelPKfS0_S0_Pfiiiif_param_8
)
{
	.local .align 16 .b8 	__local_depot0[2048];
	.reg .b64 	%SP;
	.reg .b64 	%SPL;
	.reg .pred 	%p<66>;
	.reg .b32 	%r<304>;
	.reg .b32 	%f<549>;
	.reg .b64 	%rd<111>;

	mov.u64 	%SPL, __local_depot0;
	ld.param.u64 	%rd11, [_Z22naive_attention_kernelPKfS0_S0_Pfiiiif_param_0];
	ld.param.u64 	%rd12, [_Z22naive_attention_kernelPKfS0_S0_Pfiiiif_param_1];
	ld.param.u64 	%rd13, [_Z22naive_attention_kernelPKfS0_S0_Pfiiiif_param_2];
	ld.param.u64 	%rd14, [_Z22naive_attention_kernelPKfS0_S0_Pfiiiif_param_3];
	ld.param.u32 	%r142, [_Z22naive_attention_kernelPKfS0_S0_Pfiiiif_param_5];
	ld.param.u32 	%r143, [_Z22naive_attention_kernelPKfS0_S0_Pfiiiif_param_6];
	ld.param.u32 	%r144, [_Z22naive_attention_kernelPKfS0_S0_Pfiiiif_param_7];
	ld.param.f32 	%f53, [_Z22naive_attention_kernelPKfS0_S0_Pfiiiif_param_8];
	cvta.to.global.u64 	%rd1, %rd12;
	cvta.to.global.u64 	%rd2, %rd11;
	cvta.to.global.u64 	%rd3, %rd13;
	cvta.to.global.u64 	%rd4, %rd14;
	add.u64 	%rd5, %SPL, 0;
	mov.u32 	%r1, %ctaid.z;
	mov.u32 	%r2, %ctaid.y;
	mov.u32 	%r145, %ctaid.x;
	mov.u32 	%r146, %ntid.x;
	mov.u32 	%r147, %tid.x;
	mad.lo.s32 	%r3, %r145, %r146, %r147;
	setp.ge.s32 	%p1, %r3, %r142;
	@%p1 bra 	$L__BB0_93;
	setp.lt.s32 	%p2, %r142, 1;
	mov.f32 	%f531, 0fFF800000;
	@%p2 bra 	$L__BB0_42;
	setp.lt.s32 	%p3, %r144, 1;
	mul.lo.s32 	%r148, %r142, %r1;
	mul.lo.s32 	%r149, %r148, %r143;
	mul.lo.s32 	%r4, %r149, %r144;
	mul.lo.s32 	%r150, %r143, %r3;
	mad.lo.s32 	%r151, %r150, %r144, %r4;
	mul.lo.s32 	%r5, %r144, %r2;
	add.s32 	%r6, %r151, %r5;
	@%p3 bra 	$L__BB0_18;
	add.s32 	%r7, %r144, -1;
	and.b32  	%r8, %r144, 15;
	add.s32 	%r9, %r8, -1;
	and.b32  	%r10, %r144, 7;
	add.s32 	%r11, %r10, -1;
	and.b32  	%r12, %r144, 2147483632;
	and.b32  	%r13, %r144, 3;
	add.s32 	%r14, %r5, %r4;
	mul.lo.s32 	%r15, %r144, %r143;
	mov.b32 	%r260, 0;
$L__BB0_4:
	setp.lt.u32 	%p12, %r7, 15;
	mad.lo.s32 	%r17, %r15, %r260, %r14;
	mov.f32 	%f523, 0f00000000;
	mov.b32 	%r263, 0;
	@%p12 bra 	$L__BB0_7;
	mov.f32 	%f523, 0f00000000;
	mov.b32 	%r261, 0;
$L__BB0_6:
	.pragma "nounroll";
	add.s32 	%r159, %r6, %r261;
	add.s32 	%r160, %r17, %r261;
	mul.wide.s32 	%rd24, %r159, 4;
	add.s64 	%rd25, %rd2, %rd24;
	ld.global.f32 	%f58, [%rd25];
	mul.wide.s32 	%rd26, %r160, 4;
	add.s64 	%rd27, %rd1, %rd26;
	ld.global.f32 	%f59, [%rd27];
	fma.rn.f32 	%f60, %f58, %f59, %f523;
	ld.global.f32 	%f61, [%rd25+4];
	ld.global.f32 	%f62, [%rd27+4];
	fma.rn.f32 	%f63, %f61, %f62, %f60;
	ld.global.f32 	%f64, [%rd25+8];
	ld.global.f32 	%f65, [%rd27+8];
	fma.rn.f32 	%f66, %f64, %f65, %f63;
	ld.global.f32 	%f67, [%rd25+12];
	ld.global.f32 	%f68, [%rd27+12];
	fma.rn.f32 	%f69, %f67, %f68, %f66;
	ld.global.f32 	%f70, [%rd25+16];
	ld.global.f32 	%f71, [%rd27+16];
	fma.rn.f32 	%f72, %f70, %f71, %f69;
	ld.global.f32 	%f73, [%rd25+20];
	ld.global.f32 	%f74, [%rd27+20];
	fma.rn.f32 	%f75, %f73, %f74, %f72;
	ld.global.f32 	%f76, [%rd25+24];
	ld.global.f32 	%f77, [%rd27+24];
	fma.rn.f32 	%f78, %f76, %f77, %f75;
	ld.global.f32 	%f79, [%rd25+28];
	ld.global.f32 	%f80, [%rd27+28];
	fma.rn.f32 	%f81, %f79, %f80, %f78;
	ld.global.f32 	%f82, [%rd25+32];
	ld.global.f32 	%f83, [%rd27+32];
	fma.rn.f32 	%f84, %f82, %f83, %f81;
	ld.global.f32 	%f85, [%rd25+36];
	ld.global.f32 	%f86, [%rd27+36];
	fma.rn.f32 	%f87, %f85, %f86, %f84;
	ld.global.f32 	%f88, [%rd25+40];
	ld.global.f32 	%f89, [%rd27+40];
	fma.rn.f32 	%f90, %f88, %f89, %f87;
	ld.global.f32 	%f91, [%rd25+44];
	ld.global.f32 	%f92, [%rd27+44];
	fma.rn.f32 	%f93, %f91, %f92, %f90;
	ld.global.f32 	%f94, [%rd25+48];
	ld.global.f32 	%f95, [%rd27+48];
	fma.rn.f32 	%f96, %f94, %f95, %f93;
	ld.global.f32 	%f97, [%rd25+52];
	ld.global.f32 	%f98, [%rd27+52];
	fma.rn.f32 	%f99, %f97, %f98, %f96;
	ld.global.f32 	%f100, [%rd25+56];
	ld.global.f32 	%f101, [%rd27+56];
	fma.rn.f32 	%f102, %f100, %f101, %f99;
	ld.global.f32 	%f103, [%rd25+60];
	ld.global.f32 	%f104, [%rd27+60];
	fma.rn.f32 	%f523, %f103, %f104, %f102;
	add.s32 	%r261, %r261, 16;
	setp.ne.s32 	%p13, %r261, %r12;
	mov.u32 	%r263, %r12;
	@%p13 bra 	$L__BB0_6;
$L__BB0_7:
	setp.eq.s32 	%p14, %r8, 0;
	@%p14 bra 	$L__BB0_17;
	setp.lt.u32 	%p15, %r9, 7;
	@%p15 bra 	$L__BB0_10;
	add.s32 	%r161, %r6, %r263;
	add.s32 	%r162, %r17, %r263;
	mul.wide.s32 	%rd28, %r161, 4;
	add.s64 	%rd29, %rd2, %rd28;
	ld.global.f32 	%f106, [%rd29];
	mul.wide.s32 	%rd30, %r162, 4;
	add.s64 	%rd31, %rd1, %rd30;
	ld.global.f32 	%f107, [%rd31];
	fma.rn.f32 	%f108, %f106, %f107, %f523;
	ld.global.f32 	%f109, [%rd29+4];
	ld.global.f32 	%f110, [%rd31+4];
	fma.rn.f32 	%f111, %f109, %f110, %f108;
	ld.global.f32 	%f112, [%rd29+8];
	ld.global.f32 	%f113, [%rd31+8];
	fma.rn.f32 	%f114, %f112, %f113, %f111;
	ld.global.f32 	%f115, [%rd29+12];
	ld.global.f32 	%f116, [%rd31+12];
	fma.rn.f32 	%f117, %f115, %f116, %f114;
	ld.global.f32 	%f118, [%rd29+16];
	ld.global.f32 	%f119, [%rd31+16];
	fma.rn.f32 	%f120, %f118, %f119, %f117;
	ld.global.f32 	%f121, [%rd29+20];
	ld.global.f32 	%f122, [%rd31+20];
	fma.rn.f32 	%f123, %f121, %f122, %f120;
	ld.global.f32 	%f124, [%rd29+24];
	ld.global.f32 	%f125, [%rd31+24];
	fma.rn.f32 	%f126, %f124, %f125, %f123;
	ld.global.f32 	%f127, [%rd29+28];
	ld.global.f32 	%f128, [%rd31+28];
	fma.rn.f32 	%f523, %f127, %f128, %f126;
	add.s32 	%r263, %r263, 8;
$L__BB0_10:
	setp.eq.s32 	%p16, %r10, 0;
	@%p16 bra 	$L__BB0_17;
	setp.lt.u32 	%p17, %r11, 3;
	@%p17 bra 	$L__BB0_13;
	add.s32 	%r163, %r6, %r263;
	add.s32 	%r164, %r17, %r263;
	mul.wide.s32 	%rd32, %r163, 4;
	add.s64 	%rd33, %rd2, %rd32;
	ld.global.f32 	%f130, [%rd33];
	mul.wide.s32 	%rd34, %r164, 4;
	add.s64 	%rd35, %rd1, %rd34;
	ld.global.f32 	%f131, [%rd35];
	fma.rn.f32 	%f132, %f130, %f131, %f523;
	ld.global.f32 	%f133, [%rd33+4];
	ld.global.f32 	%f134, [%rd35+4];
	fma.rn.f32 	%f135, %f133, %f134, %f132;
	ld.global.f32 	%f136, [%rd33+8];
	ld.global.f32 	%f137, [%rd35+8];
	fma.rn.f32 	%f138, %f136, %f137, %f135;
	ld.global.f32 	%f139, [%rd33+12];
	ld.global.f32 	%f140, [%rd35+12];
	fma.rn.f32 	%f523, %f139, %f140, %f138;
	add.s32 	%r263, %r263, 4;
$L__BB0_13:
	setp.eq.s32 	%p18, %r13, 0;
	@%p18 bra 	$L__BB0_17;
	setp.eq.s32 	%p19, %r13, 1;
	add.s32 	%r165, %r6, %r263;
	add.s32 	%r166, %r17, %r263;
	mul.wide.s32 	%rd36, %r165, 4;
	add.s64 	%rd6, %rd2, %rd36;
	ld.global.f32 	%f141, [%rd6];
	mul.wide.s32 	%rd37, %r166, 4;
	add.s64 	%rd7, %rd1, %rd37;
	ld.global.f32 	%f142, [%rd7];
	fma.rn.f32 	%f523, %f141, %f142, %f523;
	@%p19 bra 	$L__BB0_17;
	setp.eq.s32 	%p20, %r13, 2;
	ld.global.f32 	%f143, [%rd6+4];
	ld.global.f32 	%f144, [%rd7+4];
	fma.rn.f32 	%f523, %f143, %f144, %f523;
	@%p20 bra 	$L__BB0_17;
	ld.global.f32 	%f145, [%rd6+8];
	ld.global.f32 	%f146, [%rd7+8];
	fma.rn.f32 	%f523, %f145, %f146, %f523;
$L__BB0_17:
	mul.f32 	%f147, %f53, %f523;
	mul.wide.u32 	%rd38, %r260, 4;
	add.s64 	%rd39, %rd5, %rd38;
	st.local.f32 	[%rd39], %f147;
	add.s32 	%r260, %r260, 1;
	setp.eq.s32 	%p21, %r260, %r142;
	@%p21 bra 	$L__BB0_30;
	bra.uni 	$L__BB0_4;
$L__BB0_18:
	mul.f32 	%f15, %f53, 0f00000000;
	add.s32 	%r153, %r142, -1;
	and.b32  	%r26, %r142, 15;
	setp.lt.u32 	%p4, %r153, 15;
	mov.b32 	%r267, 0;
	@%p4 bra 	$L__BB0_21;
	and.b32  	%r267, %r142, 2147483632;
	mov.b32 	%r265, 0;
$L__BB0_20:
	.pragma "nounroll";
	mul.wide.u32 	%rd16, %r265, 4;
	add.s64 	%rd17, %rd5, %rd16;
	st.local.v4.f32 	[%rd17], {%f15, %f15, %f15, %f15};
	st.local.v4.f32 	[%rd17+16], {%f15, %f15, %f15, %f15};
	st.local.v4.f32 	[%rd17+32], {%f15, %f15, %f15, %f15};
	st.local.v4.f32 	[%rd17+48], {%f15, %f15, %f15, %f15};
	add.s32 	%r265, %r265, 16;
	setp.ne.s32 	%p5, %r265, %r267;
	@%p5 bra 	$L__BB0_20;
$L__BB0_21:
	setp.eq.s32 	%p6, %r26, 0;
	@%p6 bra 	$L__BB0_30;
	and.b32  	%r31, %r142, 7;
	setp.lt.u32 	%p7, %r26, 8;
	@%p7 bra 	$L__BB0_24;
	mul.wide.u32 	%rd18, %r267, 4;
	add.s64 	%rd19, %rd5, %rd18;
	st.local.f32 	[%rd19], %f15;
	st.local.f32 	[%rd19+4], %f15;
	st.local.f32 	[%rd19+8], %f15;
	st.local.f32 	[%rd19+12], %f15;
	st.local.f32 	[%rd19+16], %f15;
	st.local.f32 	[%rd19+20], %f15;
	st.local.f32 	[%rd19+24], %f15;
	st.local.f32 	[%rd19+28], %f15;
	add.s32 	%r267, %r267, 8;
$L__BB0_24:
	setp.eq.s32 	%p8, %r31, 0;
	@%p8 bra 	$L__BB0_30;
	and.b32  	%r34, %r142, 3;
	setp.lt.u32 	%p9, %r31, 4;
	@%p9 bra 	$L__BB0_27;
	mul.wide.u32 	%rd20, %r267, 4;
	add.s64 	%rd21, %rd5, %rd20;
	st.local.f32 	[%rd21], %f15;
	st.local.f32 	[%rd21+4], %f15;
	st.local.f32 	[%rd21+8], %f15;
	st.local.f32 	[%rd21+12], %f15;
	add.s32 	%r267, %r267, 4;
$L__BB0_27:
	setp.eq.s32 	%p10, %r34, 0;
	@%p10 bra 	$L__BB0_30;
	mov.b32 	%r270, 0;
$L__BB0_29:
	.pragma "nounroll";
	mul.wide.u32 	%rd22, %r267, 4;
	add.s64 	%rd23, %rd5, %rd22;
	st.local.f32 	[%rd23], %f15;
	add.s32 	%r267, %r267, 1;
	add.s32 	%r270, %r270, 1;
	setp.ne.s32 	%p11, %r270, %r34;
	@%p11 bra 	$L__BB0_29;
$L__BB0_30:
	add.s32 	%r168, %r142, -1;
	and.b32  	%r41, %r142, 15;
	setp.lt.u32 	%p22, %r168, 15;
	mov.f32 	%f531, 0fFF800000;
	mov.b32 	%r271, 0;
	@%p22 bra 	$L__BB0_33;
	and.b32  	%r271, %r142, 2147483632;
	mov.f32 	%f531, 0fFF800000;
	mov.b32 	%r276, 0;
$L__BB0_32:
	.pragma "nounroll";
	mul.wide.u32 	%rd40, %r276, 4;
	add.s64 	%rd41, %rd5, %rd40;
	ld.local.v4.f32 	{%f151, %f152, %f153, %f154}, [%rd41];
	max.f32 	%f155, %f531, %f151;
	max.f32 	%f156, %f155, %f152;
	max.f32 	%f157, %f156, %f153;
	max.f32 	%f158, %f157, %f154;
	ld.local.v4.f32 	{%f159, %f160, %f161, %f162}, [%rd41+16];
	max.f32 	%f163, %f158, %f159;
	max.f32 	%f164, %f163, %f160;
	max.f32 	%f165, %f164, %f161;
	max.f32 	%f166, %f165, %f162;
	ld.local.v4.f32 	{%f167, %f168, %f169, %f170}, [%rd41+32];
	max.f32 	%f171, %f166, %f167;
	max.f32 	%f172, %f171, %f168;
	max.f32 	%f173, %f172, %f169;
	max.f32 	%f174, %f173, %f170;
	ld.local.v4.f32 	{%f175, %f176, %f177, %f178}, [%rd41+48];
	max.f32 	%f179, %f174, %f175;
	max.f32 	%f180, %f179, %f176;
	max.f32 	%f181, %f180, %f177;
	max.f32 	%f531, %f181, %f178;
	add.s32 	%r276, %r276, 16;
	setp.eq.s32 	%p23, %r276, %r271;
	@%p23 bra 	$L__BB0_33;
	bra.uni 	$L__BB0_32;
$L__BB0_33:
	setp.eq.s32 	%p24, %r41, 0;
	@%p24 bra 	$L__BB0_42;
	and.b32  	%r44, %r142, 7;
	setp.lt.u32 	%p25, %r41, 8;
	@%p25 bra 	$L__BB0_36;
	mul.wide.u32 	%rd42, %r271, 4;
	add.s64 	%rd43, %rd5, %rd42;
	ld.local.f32 	%f183, [%rd43];
	max.f32 	%f184, %f531, %f183;
	ld.local.f32 	%f185, [%rd43+4];
	max.f32 	%f186, %f184, %f185;
	ld.local.f32 	%f187, [%rd43+8];
	max.f32 	%f188, %f186, %f187;
	ld.local.f32 	%f189, [%rd43+12];
	max.f32 	%f190, %f188, %f189;
	ld.local.f32 	%f191, [%rd43+16];
	max.f32 	%f192, %f190, %f191;
	ld.local.f32 	%f193, [%rd43+20];
	max.f32 	%f194, %f192, %f193;
	ld.local.f32 	%f195, [%rd43+24];
	max.f32 	%f196, %f194, %f195;
	ld.local.f32 	%f197, [%rd43+28];
	max.f32 	%f531, %f196, %f197;
	add.s32 	%r271, %r271, 8;
$L__BB0_36:
	setp.eq.s32 	%p26, %r44, 0;
	@%p26 bra 	$L__BB0_42;
	and.b32  	%r47, %r142, 3;
	setp.lt.u32 	%p27, %r44, 4;
	@%p27 bra 	$L__BB0_39;
	mul.wide.u32 	%rd44, %r271, 4;
	add.s64 	%rd45, %rd5, %rd44;
	ld.local.f32 	%f199, [%rd45];
	max.f32 	%f200, %f531, %f199;
	ld.local.f32 	%f201, [%rd45+4];
	max.f32 	%f202, %f200, %f201;
	ld.local.f32 	%f203, [%rd45+8];
	max.f32 	%f204, %f202, %f203;
	ld.local.f32 	%f205, [%rd45+12];
	max.f32 	%f531, %f204, %f205;
	add.s32 	%r271, %r271, 4;
$L__BB0_39:
	setp.eq.s32 	%p28, %r47, 0;
	@%p28 bra 	$L__BB0_42;
	mov.b32 	%r275, 0;
$L__BB0_41:
	.pragma "nounroll";
	mul.wide.u32 	%rd46, %r271, 4;
	add.s64 	%rd47, %rd5, %rd46;
	ld.local.f32 	%f206, [%rd47];
	max.f32 	%f531, %f531, %f206;
	add.s32 	%r271, %r271, 1;
	add.s32 	%r275, %r275, 1;
	setp.ne.s32 	%p29, %r275, %r47;
	@%p29 bra 	$L__BB0_41;
$L__BB0_42:
	setp.lt.s32 	%p30, %r142, 1;
	mov.f32 	%f539, 0f00000000;
	@%p30 bra 	$L__BB0_54;
	add.s32 	%r172, %r142, -1;
	and.b32  	%r54, %r142, 7;
	setp.lt.u32 	%p31, %r172, 7;
	mov.f32 	%f539, 0f00000000;
	mov.b32 	%r277, 0;
	@%p31 bra 	$L__BB0_46;
	and.b32  	%r277, %r142, 2147483640;
	mov.f32 	%f539, 0f00000000;
	mov.b32 	%r280, 0;
$L__BB0_45:
	.pragma "nounroll";
	mul.wide.u32 	%rd48, %r280, 4;
	add.s64 	%rd49, %rd5, %rd48;
	ld.local.v4.f32 	{%f211, %f212, %f213, %f214}, [%rd49];
	sub.f32 	%f215, %f211, %f531;
	fma.rn.f32 	%f216, %f215, 0f3BBB989D, 0f3F000000;
	cvt.sat.f32.f32 	%f217, %f216;
	mov.f32 	%f218, 0f4B400001;
	mov.f32 	%f219, 0f437C0000;
	fma.rm.f32 	%f220, %f217, %f219, %f218;
	add.f32 	%f221, %f220, 0fCB40007F;
	neg.f32 	%f222, %f221;
	fma.rn.f32 	%f223, %f215, 0f3FB8AA3B, %f222;
	fma.rn.f32 	%f224, %f215, 0f32A57060, %f223;
	mov.b32 	%r174, %f220;
	shl.b32 	%r175, %r174, 23;
	mov.b32 	%f225, %r175;
	ex2.approx.ftz.f32 	%f226, %f224;
	mul.f32 	%f227, %f226, %f225;
	add.f32 	%f228, %f539, %f227;
	sub.f32 	%f229, %f212, %f531;
	fma.rn.f32 	%f230, %f229, 0f3BBB989D, 0f3F000000;
	cvt.sat.f32.f32 	%f231, %f230;
	fma.rm.f32 	%f232, %f231, %f219, %f218;
	add.f32 	%f233, %f232, 0fCB40007F;
	neg.f32 	%f234, %f233;
	fma.rn.f32 	%f235, %f229, 0f3FB8AA3B, %f234;
	fma.rn.f32 	%f236, %f229, 0f32A57060, %f235;
	mov.b32 	%r176, %f232;
	shl.b32 	%r177, %r176, 23;
	mov.b32 	%f237, %r177;
	ex2.approx.ftz.f32 	%f238, %f236;
	mul.f32 	%f239, %f238, %f237;
	add.f32 	%f240, %f228, %f239;
	sub.f32 	%f241, %f213, %f531;
	fma.rn.f32 	%f242, %f241, 0f3BBB989D, 0f3F000000;
	cvt.sat.f32.f32 	%f243, %f242;
	fma.rm.f32 	%f244, %f243, %f219, %f218;
	add.f32 	%f245, %f244, 0fCB40007F;
	neg.f32 	%f246, %f245;
	fma.rn.f32 	%f247, %f241, 0f3FB8AA3B, %f246;
	fma.rn.f32 	%f248, %f241, 0f32A57060, %f247;
	mov.b32 	%r178, %f244;
	shl.b32 	%r179, %r178, 23;
	mov.b32 	%f249, %r179;
	ex2.approx.ftz.f32 	%f250, %f248;
	mul.f32 	%f251, %f250, %f249;
	add.f32 	%f252, %f240, %f251;
	sub.f32 	%f253, %f214, %f531;
	fma.rn.f32 	%f254, %f253, 0f3BBB989D, 0f3F000000;
	cvt.sat.f32.f32 	%f255, %f254;
	fma.rm.f32 	%f256, %f255, %f219, %f218;
	add.f32 	%f257, %f256, 0fCB40007F;
	neg.f32 	%f258, %f257;
	fma.rn.f32 	%f259, %f253, 0f3FB8AA3B, %f258;
	fma.rn.f32 	%f260, %f253, 0f32A57060, %f259;
	mov.b32 	%r180, %f256;
	shl.b32 	%r181, %r180, 23;
	mov.b32 	%f261, %r181;
	ex2.approx.ftz.f32 	%f262, %f260;
	mul.f32 	%f263, %f262, %f261;
	st.local.v4.f32 	[%rd49], {%f227, %f239, %f251, %f263};
	add.f32 	%f264, %f252, %f263;
	ld.local.v4.f32 	{%f265, %f266, %f267, %f268}, [%rd49+16];
	sub.f32 	%f269, %f265, %f531;
	fma.rn.f32 	%f270, %f269, 0f3BBB989D, 0f3F000000;
	cvt.sat.f32.f32 	%f271, %f270;
	fma.rm.f32 	%f272, %f271, %f219, %f218;
	add.f32 	%f273, %f272, 0fCB40007F;
	neg.f32 	%f274, %f273;
	fma.rn.f32 	%f275, %f269, 0f3FB8AA3B, %f274;
	fma.rn.f32 	%f276, %f269, 0f32A57060, %f275;
	mov.b32 	%r182, %f272;
	shl.b32 	%r183, %r182, 23;
	mov.b32 	%f277, %r183;
	ex2.approx.ftz.f32 	%f278, %f276;
	mul.f32 	%f279, %f278, %f277;
	add.f32 	%f280, %f264, %f279;
	sub.f32 	%f281, %f266, %f531;
	fma.rn.f32 	%f282, %f281, 0f3BBB989D, 0f3F000000;
	cvt.sat.f32.f32 	%f283, %f282;
	fma.rm.f32 	%f284, %f283, %f219, %f218;
	add.f32 	%f285, %f284, 0fCB40007F;
	neg.f32 	%f286, %f285;
	fma.rn.f32 	%f287, %f281, 0f3FB8AA3B, %f286;
	fma.rn.f32 	%f288, %f281, 0f32A57060, %f287;
	mov.b32 	%r184, %f284;
	shl.b32 	%r185, %r184, 23;
	mov.b32 	%f289, %r185;
	ex2.approx.ftz.f32 	%f290, %f288;
	mul.f32 	%f291, %f290, %f289;
	add.f32 	%f292, %f280, %f291;
	sub.f32 	%f293, %f267, %f531;
	fma.rn.f32 	%f294, %f293, 0f3BBB989D, 0f3F000000;
	cvt.sat.f32.f32 	%f295, %f294;
	fma.rm.f32 	%f296, %f295, %f219, %f218;
	add.f32 	%f297, %f296, 0fCB40007F;
	neg.f32 	%f298, %f297;
	fma.rn.f32 	%f299, %f293, 0f3FB8AA3B, %f298;
	fma.rn.f32 	%f300, %f293, 0f32A57060, %f299;
	mov.b32 	%r186, %f296;
	shl.b32 	%r187, %r186, 23;
	mov.b32 	%f301, %r187;
	ex2.approx.ftz.f32 	%f302, %f300;
	mul.f32 	%f303, %f302, %f301;
	add.f32 	%f304, %f292, %f303;
	sub.f32 	%f305, %f268, %f531;
	fma.rn.f32 	%f306, %f305, 0f3BBB989D, 0f3F000000;
	cvt.sat.f32.f32 	%f307, %f306;
	fma.rm.f32 	%f308, %f307, %f219, %f218;
	add.f32 	%f309, %f308, 0fCB40007F;
	neg.f32 	%f310, %f309;
	fma.rn.f32 	%f311, %f305, 0f3FB8AA3B, %f310;
	fma.rn.f32 	%f312, %f305, 0f32A57060, %f311;
	mov.b32 	%r188, %f308;
	shl.b32 	%r189, %r188, 23;
	mov.b32 	%f313, %r189;
	ex2.approx.ftz.f32 	%f314, %f312;
	mul.f32 	%f315, %f314, %f313;
	st.local.v4.f32 	[%rd49+16], {%f279, %f291, %f303, %f315};
	add.f32 	%f539, %f304, %f315;
	add.s32 	%r280, %r280, 8;
	setp.eq.s32 	%p32, %r280, %r277;
	@%p32 bra 	$L__BB0_46;
	bra.uni 	$L__BB0_45;
$L__BB0_46:
	setp.eq.s32 	%p33, %r54, 0;
	@%p33 bra 	$L__BB0_54;
	and.b32  	%r59, %r142, 3;
	setp.lt.u32 	%p34, %r54, 4;
	@%p34 bra 	$L__BB0_49;
	mul.wide.u32 	%rd50, %r277, 4;
	add.s64 	%rd51, %rd5, %rd50;
	ld.local.f32 	%f317, [%rd51];
	sub.f32 	%f318, %f317, %f531;
	fma.rn.f32 	%f319, %f318, 0f3BBB989D, 0f3F000000;
	cvt.sat.f32.f32 	%f320, %f319;
	mov.f32 	%f321, 0f4B400001;
	mov.f32 	%f322, 0f437C0000;
	fma.rm.f32 	%f323, %f320, %f322, %f321;
	add.f32 	%f324, %f323, 0fCB40007F;
	neg.f32 	%f325, %f324;
	fma.rn.f32 	%f326, %f318, 0f3FB8AA3B, %f325;
	fma.rn.f32 	%f327, %f318, 0f32A57060, %f326;
	mov.b32 	%r190, %f323;
	shl.b32 	%r191, %r190, 23;
	mov.b32 	%f328, %r191;
	ex2.approx.ftz.f32 	%f329, %f327;
	mul.f32 	%f330, %f329, %f328;
	st.local.f32 	[%rd51], %f330;
	add.f32 	%f331, %f539, %f330;
	ld.local.f32 	%f332, [%rd51+4];
	sub.f32 	%f333, %f332, %f531;
	fma.rn.f32 	%f334, %f333, 0f3BBB989D, 0f3F000000;
	cvt.sat.f32.f32 	%f335, %f334;
	fma.rm.f32 	%f336, %f335, %f322, %f321;
	add.f32 	%f337, %f336, 0fCB40007F;
	neg.f32 	%f338, %f337;
	fma.rn.f32 	%f339, %f333, 0f3FB8AA3B, %f338;
	fma.rn.f32 	%f340, %f333, 0f32A57060, %f339;
	mov.b32 	%r192, %f336;
	shl.b32 	%r193, %r192, 23;
	mov.b32 	%f341, %r193;
	ex2.approx.ftz.f32 	%f342, %f340;
	mul.f32 	%f343, %f342, %f341;
	st.local.f32 	[%rd51+4], %f343;
	add.f32 	%f344, %f331, %f343;
	ld.local.f32 	%f345, [%rd51+8];
	sub.f32 	%f346, %f345, %f531;
	fma.rn.f32 	%f347, %f346, 0f3BBB989D, 0f3F000000;
	cvt.sat.f32.f32 	%f348, %f347;
	fma.rm.f32 	%f349, %f348, %f322, %f321;
	add.f32 	%f350, %f349, 0fCB40007F;
	neg.f32 	%f351, %f350;
	fma.rn.f32 	%f352, %f346, 0f3FB8AA3B, %f351;
	fma.rn.f32 	%f353, %f346, 0f32A57060, %f352;
	mov.b32 	%r194, %f349;
	shl.b32 	%r195, %r194, 23;
	mov.b32 	%f354, %r195;
	ex2.approx.ftz.f32 	%f355, %f353;
	mul.f32 	%f356, %f355, %f354;
	st.local.f32 	[%rd51+8], %f356;
	add.f32 	%f357, %f344, %f356;
	ld.local.f32 	%f358, [%rd51+12];
	sub.f32 	%f359, %f358, %f531;
	fma.rn.f32 	%f360, %f359, 0f3BBB989D, 0f3F000000;
	cvt.sat.f32.f32 	%f361, %f360;
	fma.rm.f32 	%f362, %f361, %f322, %f321;
	add.f32 	%f363, %f362, 0fCB40007F;
	neg.f32 	%f364, %f363;
	fma.rn.f32 	%f365, %f359, 0f3FB8AA3B, %f364;
	fma.rn.f32 	%f366, %f359, 0f32A57060, %f365;
	mov.b32 	%r196, %f362;
	shl.b32 	%r197, %r196, 23;
	mov.b32 	%f367, %r197;
	ex2.approx.ftz.f32 	%f368, %f366;
	mul.f32 	%f369, %f368, %f367;
	st.local.f32 	[%rd51+12], %f369;
	add.f32 	%f539, %f357, %f369;
	add.s32 	%r277, %r277, 4;
$L__BB0_49:
	setp.eq.s32 	%p35, %r59, 0;
	@%p35 bra 	$L__BB0_54;
	setp.eq.s32 	%p36, %r59, 1;
	@%p36 bra 	$L__BB0_52;
	mul.wide.u32 	%rd52, %r277, 4;
	add.s64 	%rd53, %rd5, %rd52;
	ld.local.f32 	%f371, [%rd53];
	sub.f32 	%f372, %f371, %f531;
	fma.rn.f32 	%f373, %f372, 0f3BBB989D, 0f3F000000;
	cvt.sat.f32.f32 	%f374, %f373;
	mov.f32 	%f375, 0f4B400001;
	mov.f32 	%f376, 0f437C0000;
	fma.rm.f32 	%f377, %f374, %f376, %f375;
	add.f32 	%f378, %f377, 0fCB40007F;
	neg.f32 	%f379, %f378;
	fma.rn.f32 	%f380, %f372, 0f3FB8AA3B, %f379;
	fma.rn.f32 	%f381, %f372, 0f32A57060, %f380;
	mov.b32 	%r198, %f377;
	shl.b32 	%r199, %r198, 23;
	mov.b32 	%f382, %r199;
	ex2.approx.ftz.f32 	%f383, %f381;
	mul.f32 	%f384, %f383, %f382;
	st.local.f32 	[%rd53], %f384;
	add.f32 	%f385, %f539, %f384;
	ld.local.f32 	%f386, [%rd53+4];
	sub.f32 	%f387, %f386, %f531;
	fma.rn.f32 	%f388, %f387, 0f3BBB989D, 0f3F000000;
	cvt.sat.f32.f32 	%f389, %f388;
	fma.rm.f32 	%f390, %f389, %f376, %f375;
	add.f32 	%f391, %f390, 0fCB40007F;
	neg.f32 	%f392, %f391;
	fma.rn.f32 	%f393, %f387, 0f3FB8AA3B, %f392;
	fma.rn.f32 	%f394, %f387, 0f32A57060, %f393;
	mov.b32 	%r200, %f390;
	shl.b32 	%r201, %r200, 23;
	mov.b32 	%f395, %r201;
	ex2.approx.ftz.f32 	%f396, %f394;
	mul.f32 	%f397, %f396, %f395;
	st.local.f32 	[%rd53+4], %f397;
	add.f32 	%f539, %f385, %f397;
	add.s32 	%r277, %r277, 2;
$L__BB0_52:
	and.b32  	%r202, %r142, 1;
	setp.eq.b32 	%p37, %r202, 1;
	not.pred 	%p38, %p37;
	@%p38 bra 	$L__BB0_54;
	mul.wide.u32 	%rd54, %r277, 4;
	add.s64 	%rd55, %rd5, %rd54;
	ld.local.f32 	%f398, [%rd55];
	sub.f32 	%f399, %f398, %f531;
	fma.rn.f32 	%f400, %f399, 0f3BBB989D, 0f3F000000;
	cvt.sat.f32.f32 	%f401, %f400;
	mov.f32 	%f402, 0f4B400001;
	mov.f32 	%f403, 0f437C0000;
	fma.rm.f32 	%f404, %f401, %f403, %f402;
	add.f32 	%f405, %f404, 0fCB40007F;
	neg.f32 	%f406, %f405;
	fma.rn.f32 	%f407, %f399, 0f3FB8AA3B, %f406;
	fma.rn.f32 	%f408, %f399, 0f32A57060, %f407;
	mov.b32 	%r203, %f404;
	shl.b32 	%r204, %r203, 23;
	mov.b32 	%f409, %r204;
	ex2.approx.ftz.f32 	%f410, %f408;
	mul.f32 	%f411, %f410, %f409;
	st.local.f32 	[%rd55], %f411;
	add.f32 	%f539, %f539, %f411;
$L__BB0_54:
	setp.lt.s32 	%p39, %r142, 1;
	@%p39 bra 	$L__BB0_67;
	add.s32 	%r206, %r142, -1;
	and.b32  	%r64, %r142, 15;
	setp.lt.u32 	%p40, %r206, 15;
	mov.b32 	%r281, 0;
	@%p40 bra 	$L__BB0_58;
	and.b32  	%r281, %r142, 2147483632;
	mov.b32 	%r299, 0;
$L__BB0_57:
	.pragma "nounroll";
	mul.wide.u32 	%rd56, %r299, 4;
	add.s64 	%rd57, %rd5, %rd56;
	ld.local.v4.f32 	{%f412, %f413, %f414, %f415}, [%rd57];
	div.rn.f32 	%f416, %f412, %f539;
	div.rn.f32 	%f417, %f413, %f539;
	div.rn.f32 	%f418, %f414, %f539;
	div.rn.f32 	%f419, %f415, %f539;
	st.local.v4.f32 	[%rd57], {%f416, %f417, %f418, %f419};
	ld.local.v4.f32 	{%f420, %f421, %f422, %f423}, [%rd57+16];
	div.rn.f32 	%f424, %f420, %f539;
	div.rn.f32 	%f425, %f421, %f539;
	div.rn.f32 	%f426, %f422, %f539;
	div.rn.f32 	%f427, %f423, %f539;
	st.local.v4.f32 	[%rd57+16], {%f424, %f425, %f426, %f427};
	ld.local.v4.f32 	{%f428, %f429, %f430, %f431}, [%rd57+32];
	div.rn.f32 	%f432, %f428, %f539;
	div.rn.f32 	%f433, %f429, %f539;
	div.rn.f32 	%f434, %f430, %f539;
	div.rn.f32 	%f435, %f431, %f539;
	st.local.v4.f32 	[%rd57+32], {%f432, %f433, %f434, %f435};
	ld.local.v4.f32 	{%f436, %f437, %f438, %f439}, [%rd57+48];
	div.rn.f32 	%f440, %f436, %f539;
	div.rn.f32 	%f441, %f437, %f539;
	div.rn.f32 	%f442, %f438, %f539;
	div.rn.f32 	%f443, %f439, %f539;
	st.local.v4.f32 	[%rd57+48], {%f440, %f441, %f442, %f443};
	add.s32 	%r299, %r299, 16;
	setp.eq.s32 	%p41, %r299, %r281;
	@%p41 bra 	$L__BB0_58;
	bra.uni 	$L__BB0_57;
$L__BB0_58:
	setp.eq.s32 	%p42, %r64, 0;
	@%p42 bra 	$L__BB0_67;
	and.b32  	%r69, %r142, 7;
	setp.lt.u32 	%p43, %r64, 8;
	@%p43 bra 	$L__BB0_61;
	mul.wide.u32 	%rd58, %r281, 4;
	add.s64 	%rd59, %rd5, %rd58;
	ld.local.f32 	%f444, [%rd59];
	div.rn.f32 	%f445, %f444, %f539;
	st.local.f32 	[%rd59], %f445;
	ld.local.f32 	%f446, [%rd59+4];
	div.rn.f32 	%f447, %f446, %f539;
	st.local.f32 	[%rd59+4], %f447;
	ld.local.f32 	%f448, [%rd59+8];
	div.rn.f32 	%f449, %f448, %f539;
	st.local.f32 	[%rd59+8], %f449;
	ld.local.f32 	%f450, [%rd59+12];
	div.rn.f32 	%f451, %f450, %f539;
	st.local.f32 	[%rd59+12], %f451;
	ld.local.f32 	%f452, [%rd59+16];
	div.rn.f32 	%f453, %f452, %f539;
	st.local.f32 	[%rd59+16], %f453;
	ld.local.f32 	%f454, [%rd59+20];
	div.rn.f32 	%f455, %f454, %f539;
	st.local.f32 	[%rd59+20], %f455;
	ld.local.f32 	%f456, [%rd59+24];
	div.rn.f32 	%f457, %f456, %f539;
	st.local.f32 	[%rd59+24], %f457;
	ld.local.f32 	%f458, [%rd59+28];
	div.rn.f32 	%f459, %f458, %f539;
	st.local.f32 	[%rd59+28], %f459;
	add.s32 	%r281, %r281, 8;
$L__BB0_61:
	setp.eq.s32 	%p44, %r69, 0;
	@%p44 bra 	$L__BB0_67;
	and.b32  	%r72, %r142, 3;
	setp.lt.u32 	%p45, %r69, 4;
	@%p45 bra 	$L__BB0_64;
	mul.wide.u32 	%rd60, %r281, 4;
	add.s64 	%rd61, %rd5, %rd60;
	ld.local.f32 	%f460, [%rd61];
	div.rn.f32 	%f461, %f460, %f539;
	st.local.f32 	[%rd61], %f461;
	ld.local.f32 	%f462, [%rd61+4];
	div.rn.f32 	%f463, %f462, %f539;
	st.local.f32 	[%rd61+4], %f463;
	ld.local.f32 	%f464, [%rd61+8];
	div.rn.f32 	%f465, %f464, %f539;
	st.local.f32 	[%rd61+8], %f465;
	ld.local.f32 	%f466, [%rd61+12];
	div.rn.f32 	%f467, %f466, %f539;
	st.local.f32 	[%rd61+12], %f467;
	add.s32 	%r281, %r281, 4;
$L__BB0_64:
	setp.eq.s32 	%p46, %r72, 0;
	@%p46 bra 	$L__BB0_67;
	mov.b32 	%r285, 0;
$L__BB0_66:
	.pragma "nounroll";
	mul.wide.u32 	%rd62, %r281, 4;
	add.s64 	%rd63, %rd5, %rd62;
	ld.local.f32 	%f468, [%rd63];
	div.rn.f32 	%f469, %f468, %f539;
	st.local.f32 	[%rd63], %f469;
	add.s32 	%r281, %r281, 1;
	add.s32 	%r285, %r285, 1;
	setp.ne.s32 	%p47, %r285, %r72;
	@%p47 bra 	$L__BB0_66;
$L__BB0_67:
	setp.lt.s32 	%p48, %r144, 1;
	@%p48 bra 	$L__BB0_93;
	setp.lt.s32 	%p49, %r142, 1;
	mul.lo.s32 	%r79, %r142, %r1;
	add.s32 	%r209, %r79, %r3;
	mad.lo.s32 	%r210, %r209, %r143, %r2;
	mul.lo.s32 	%r80, %r210, %r144;
	@%p49 bra 	$L__BB0_82;
	add.s32 	%r81, %r142, -1;
	and.b32  	%r82, %r142, 7;
	add.s32 	%r83, %r82, -1;
	and.b32  	%r84, %r142, 3;
	and.b32  	%r85, %r142, 2147483640;
	and.b32  	%r86, %r142, 1;
	neg.s32 	%r87, %r85;
	mad.lo.s32 	%r224, %r143, %r79, %r143;
	add.s32 	%r225, %r2, %r224;
	mul.lo.s32 	%r88, %r144, %r225;
	mul.lo.s32 	%r226, %r144, %r143;
	shl.b32 	%r89, %r226, 3;
	add.s32 	%r227, %r79, 2;
	mad.lo.s32 	%r228, %r143, %r227, %r2;
	mul.lo.s32 	%r90, %r144, %r228;
	add.s32 	%r229, %r79, 3;
	mad.lo.s32 	%r230, %r143, %r229, %r2;
	mul.lo.s32 	%r91, %r144, %r230;
	add.s32 	%r231, %r79, 4;
	mad.lo.s32 	%r232, %r143, %r231, %r2;
	mul.lo.s32 	%r92, %r144, %r232;
	add.s32 	%r233, %r79, 5;
	mad.lo.s32 	%r234, %r143, %r233, %r2;
	mul.lo.s32 	%r93, %r144, %r234;
	add.s32 	%r235, %r79, 6;
	mad.lo.s32 	%r236, %r143, %r235, %r2;
	mul.lo.s32 	%r94, %r144, %r236;
	add.s32 	%r237, %r79, 7;
	mad.lo.s32 	%r238, %r143, %r237, %r2;
	mul.lo.s32 	%r95, %r144, %r238;
	mul.lo.s32 	%r239, %r1, %r143;
	mad.lo.s32 	%r240, %r239, %r142, %r2;
	mul.lo.s32 	%r96, %r144, %r240;
	mov.b32 	%r286, 0;
	add.s64 	%rd8, %rd5, 16;
$L__BB0_70:
	setp.lt.u32 	%p58, %r81, 7;
	mov.f32 	%f548, 0f00000000;
	mov.b32 	%r297, 0;
	@%p58 bra 	$L__BB0_73;
	add.s32 	%r294, %r88, %r286;
	add.s32 	%r293, %r90, %r286;
	add.s32 	%r292, %r91, %r286;
	add.s32 	%r291, %r92, %r286;
	add.s32 	%r290, %r93, %r286;
	add.s32 	%r289, %r94, %r286;
	add.s32 	%r288, %r95, %r286;
	add.s32 	%r287, %r96, %r286;
	mov.f32 	%f548, 0f00000000;
	mov.u64 	%rd110, %rd8;
	mov.u32 	%r295, %r87;
$L__BB0_72:
	.pragma "nounroll";
	ld.local.v4.f32 	{%f473, %f474, %f475, %f476}, [%rd110+-16];
	mul.wide.s32 	%rd72, %r287, 4;
	add.s64 	%rd73, %rd3, %rd72;
	ld.global.f32 	%f477, [%rd73];
	fma.rn.f32 	%f478, %f473, %f477, %f548;
	mul.wide.s32 	%rd74, %r294, 4;
	add.s64 	%rd75, %rd3, %rd74;
	ld.global.f32 	%f479, [%rd75];
	fma.rn.f32 	%f480, %f474, %f479, %f478;
	mul.wide.s32 	%rd76, %r293, 4;
	add.s64 	%rd77, %rd3, %rd76;
	ld.global.f32 	%f481, [%rd77];
	fma.rn.f32 	%f482, %f475, %f481, %f480;
	mul.wide.s32 	%rd78, %r292, 4;
	add.s64 	%rd79, %rd3, %rd78;
	ld.global.f32 	%f483, [%rd79];
	fma.rn.f32 	%f484, %f476, %f483, %f482;
	ld.local.v4.f32 	{%f485, %f486, %f487, %f488}, [%rd110];
	mul.wide.s32 	%rd80, %r291, 4;
	add.s64 	%rd81, %rd3, %rd80;
	ld.global.f32 	%f489, [%rd81];
	fma.rn.f32 	%f490, %f485, %f489, %f484;
	mul.wide.s32 	%rd82, %r290, 4;
	add.s64 	%rd83, %rd3, %rd82;
	ld.global.f32 	%f491, [%rd83];
	fma.rn.f32 	%f492, %f486, %f491, %f490;
	mul.wide.s32 	%rd84, %r289, 4;
	add.s64 	%rd85, %rd3, %rd84;
	ld.global.f32 	%f493, [%rd85];
	fma.rn.f32 	%f494, %f487, %f493, %f492;
	mul.wide.s32 	%rd86, %r288, 4;
	add.s64 	%rd87, %rd3, %rd86;
	ld.global.f32 	%f495, [%rd87];
	fma.rn.f32 	%f548, %f488, %f495, %f494;
	add.s32 	%r295, %r295, 8;
	add.s64 	%rd110, %rd110, 32;
	add.s32 	%r294, %r294, %r89;
	add.s32 	%r293, %r293, %r89;
	add.s32 	%r292, %r292, %r89;
	add.s32 	%r291, %r291, %r89;
	add.s32 	%r290, %r290, %r89;
	add.s32 	%r289, %r289, %r89;
	add.s32 	%r288, %r288, %r89;
	add.s32 	%r287, %r287, %r89;
	setp.ne.s32 	%p59, %r295, 0;
	mov.u32 	%r297, %r85;
	@%p59 bra 	$L__BB0_72;
$L__BB0_73:
	setp.eq.s32 	%p60, %r82, 0;
	@%p60 bra 	$L__BB0_81;
	setp.lt.u32 	%p61, %r83, 3;
	@%p61 bra 	$L__BB0_76;
	add.s32 	%r242, %r297, %r79;
	mad.lo.s32 	%r243, %r242, %r143, %r2;
	mad.lo.s32 	%r244, %r243, %r144, %r286;
	mul.wide.u32 	%rd88, %r297, 4;
	add.s64 	%rd89, %rd5, %rd88;
	ld.local.f32 	%f497, [%rd89];
	mul.wide.s32 	%rd90, %r244, 4;
	add.s64 	%rd91, %rd3, %rd90;
	ld.global.f32 	%f498, [%rd91];
	fma.rn.f32 	%f499, %f497, %f498, %f548;
	add.s32 	%r245, %r243, %r143;
	mad.lo.s32 	%r246, %r245, %r144, %r286;
	ld.local.f32 	%f500, [%rd89+4];
	mul.wide.s32 	%rd92, %r246, 4;
	add.s64 	%rd93, %rd3, %rd92;
	ld.global.f32 	%f501, [%rd93];
	fma.rn.f32 	%f502, %f500, %f501, %f499;
	add.s32 	%r247, %r245, %r143;
	mad.lo.s32 	%r248, %r247, %r144, %r286;
	ld.local.f32 	%f503, [%rd89+8];
	mul.wide.s32 	%rd94, %r248, 4;
	add.s64 	%rd95, %rd3, %rd94;
	ld.global.f32 	%f504, [%rd95];
	fma.rn.f32 	%f505, %f503, %f504, %f502;
	add.s32 	%r249, %r247, %r143;
	mad.lo.s32 	%r250, %r249, %r144, %r286;
	ld.local.f32 	%f506, [%rd89+12];
	mul.wide.s32 	%rd96, %r250, 4;
	add.s64 	%rd97, %rd3, %rd96;
	ld.global.f32 	%f507, [%rd97];
	fma.rn.f32 	%f548, %f506, %f507, %f505;
	add.s32 	%r297, %r297, 4;
$L__BB0_76:
	setp.eq.s32 	%p62, %r84, 0;
	@%p62 bra 	$L__BB0_81;
	setp.eq.s32 	%p63, %r84, 1;
	@%p63 bra 	$L__BB0_79;
	add.s32 	%r251, %r297, %r79;
	mad.lo.s32 	%r252, %r251, %r143, %r2;
	mad.lo.s32 	%r253, %r252, %r144, %r286;
	mul.wide.u32 	%rd98, %r297, 4;
	add.s64 	%rd99, %rd5, %rd98;
	ld.local.f32 	%f509, [%rd99];
	mul.wide.s32 	%rd100, %r253, 4;
	add.s64 	%rd101, %rd3, %rd100;
	ld.global.f32 	%f510, [%rd101];
	fma.rn.f32 	%f511, %f509, %f510, %f548;
	add.s32 	%r254, %r252, %r143;
	mad.lo.s32 	%r255, %r254, %r144, %r286;
	ld.local.f32 	%f512, [%rd99+4];
	mul.wide.s32 	%rd102, %r255, 4;
	add.s64 	%rd103, %rd3, %rd102;
	ld.global.f32 	%f513, [%rd103];
	fma.rn.f32 	%f548, %f512, %f513, %f511;
	add.s32 	%r297, %r297, 2;
$L__BB0_79:
	setp.eq.s32 	%p64, %r86, 0;
	@%p64 bra 	$L__BB0_81;
	add.s32 	%r256, %r297, %r79;
	mad.lo.s32 	%r257, %r256, %r143, %r2;
	mad.lo.s32 	%r258, %r257, %r144, %r286;
	mul.wide.u32 	%rd104, %r297, 4;
	add.s64 	%rd105, %rd5, %rd104;
	ld.local.f32 	%f514, [%rd105];
	mul.wide.s32 	%rd106, %r258, 4;
	add.s64 	%rd107, %rd3, %rd106;
	ld.global.f32 	%f515, [%rd107];
	fma.rn.f32 	%f548, %f514, %f515, %f548;
$L__BB0_81:
	add.s32 	%r259, %r286, %r80;
	mul.wide.s32 	%rd108, %r259, 4;
	add.s64 	%rd109, %rd4, %rd108;
	st.global.f32 	[%rd109], %f548;
	add.s32 	%r286, %r286, 1;
	setp.eq.s32 	%p65, %r286, %r144;
	@%p65 bra 	$L__BB0_93;
	bra.uni 	$L__BB0_70;
$L__BB0_82:
	add.s32 	%r212, %r144, -1;
	and.b32  	%r130, %r144, 7;
	setp.lt.u32 	%p50, %r212, 7;
	mov.b32 	%r301, 0;
	@%p50 bra 	$L__BB0_85;
	and.b32  	%r301, %r144, 2147483640;
	mov.b32 	%r300, 0;
$L__BB0_84:
	.pragma "nounroll";
	add.s32 	%r214, %r300, %r80;
	mul.wide.s32 	%rd64, %r214, 4;
	add.s64 	%rd65, %rd4, %rd64;
	mov.b32 	%r215, 0;
	st.global.u32 	[%rd65], %r215;
	st.global.u32 	[%rd65+4], %r215;
	st.global.u32 	[%rd65+8], %r215;
	st.global.u32 	[%rd65+12], %r215;
	st.global.u32 	[%rd65+16], %r215;
	st.global.u32 	[%rd65+20], %r215;
	st.global.u32 	[%rd65+24], %r215;
	st.global.u32 	[%rd65+28], %r215;
	add.s32 	%r300, %r300, 8;
	setp.ne.s32 	%p51, %r300, %r301;
	@%p51 bra 	$L__BB0_84;
$L__BB0_85:
	setp.eq.s32 	%p52, %r130, 0;
	@%p52 bra 	$L__BB0_93;
	and.b32  	%r137, %r144, 3;
	setp.lt.u32 	%p53, %r130, 4;
	@%p53 bra 	$L__BB0_88;
	add.s32 	%r216, %r301, %r80;
	mul.wide.s32 	%rd66, %r216, 4;
	add.s64 	%rd67, %rd4, %rd66;
	mov.b32 	%r217, 0;
	st.global.u32 	[%rd67], %r217;
	st.global.u32 	[%rd67+4], %r217;
	st.global.u32 	[%rd67+8], %r217;
	st.global.u32 	[%rd67+12], %r217;
	add.s32 	%r301, %r301, 4;
$L__BB0_88:
	setp.eq.s32 	%p54, %r137, 0;
	@%p54 bra 	$L__BB0_93;
	setp.eq.s32 	%p55, %r137, 1;
	@%p55 bra 	$L__BB0_91;
	add.s32 	%r218, %r301, %r80;
	mul.wide.s32 	%rd68, %r218, 4;
	add.s64 	%rd69, %rd4, %rd68;
	mov.b32 	%r219, 0;
	st.global.u32 	[%rd69], %r219;
	st.global.u32 	[%rd69+4], %r219;
	add.s32 	%r301, %r301, 2;
$L__BB0_91:
	and.b32  	%r220, %r144, 1;
	setp.eq.b32 	%p56, %r220, 1;
	not.pred 	%p57, %p56;
	@%p57 bra 	$L__BB0_93;
	add.s32 	%r221, %r301, %r80;
	mul.wide.s32 	%rd70, %r221, 4;
	add.s64 	%rd71, %rd4, %rd70;
	mov.b32 	%r222, 0;
	st.global.u32 	[%rd71], %r222;
$L__BB0_93:
	ret;

}
	// .globl	_Z22flash_attention_kernelILi32ELi64EEvPKfS1_S1_Pfiiif
.visible .entry _Z22flash_attention_kernelILi32ELi64EEvPKfS1_S1_Pfiiif(
	.param .u64 .ptr .align 1 _Z22flash_attention_kernelILi32ELi64EEvPKfS1_S1_Pfiiif_param_0,
	.param .u64 .ptr .align 1 _Z22flash_attention_kernelILi32ELi64EEvPKfS1_S1_Pfiiif_param_1,
	.param .u64 .ptr .align 1 _Z22flash_attention_kernelILi32ELi64EEvPKfS1_S1_Pfiiif_param_2,
	.param .u64 .ptr .align 1 _Z22flash_attention_kernelILi32ELi64EEvPKfS1_S1_Pfiiif_param_3,
	.param .u32 _Z22flash_attention_kernelILi32ELi64EEvPKfS1_S1_Pfiiif_param_4,
	.param .u32 _Z22flash_attention_kernelILi32ELi64EEvPKfS1_S1_Pfiiif_param_5,
	.param .u32 _Z22flash_attention_kernelILi32ELi64EEvPKfS1_S1_Pfiiif_param_6,
	.param .f32 _Z22flash_attention_kernelILi32ELi64EEvPKfS1_S1_Pfiiif_param_7
)
{
	.local .align 16 .b8 	__local_depot1[128];
	.reg .b64 	%SP;
	.reg .b64 	%SPL;
	.reg .pred 	%p<69>;
	.reg .b32 	%r<325>;
	.reg .b32 	%f<5217>;
	.reg .b64 	%rd<47>;
	// demoted variable
	.shared .align 4 .b8 _ZZ22flash_attention_kernelILi32ELi64EEvPKfS1_S1_PfiiifE6Q_tile[8192];
	// demoted variable
	.shared .align 4 .b8 _ZZ22flash_attention_kernelILi32ELi64EEvPKfS1_S1_PfiiifE6K_tile[8192];
	// demoted variable
	.shared .align 4 .b8 _ZZ22flash_attention_kernelILi32ELi64EEvPKfS1_S1_PfiiifE6V_tile[8192];
	mov.u64 	%SPL, __local_depot1;
	ld.param.u64 	%rd6, [_Z22flash_attention_kernelILi32ELi64EEvPKfS1_S1_Pfiiif_param_0];
	ld.param.u32 	%r14, [_Z22flash_attention_kernelILi32ELi64EEvPKfS1_S1_Pfiiif_param_5];
	add.u64 	%rd1, %SPL, 0;
	mov.u32 	%r16, %ctaid.x;
	mov.u32 	%r1, %tid.x;
	shl.b32 	%r17, %r16, 5;
	add.s32 	%r2, %r17, %r1;
	setp.ge.s32 	%p1, %r2, %r14;
	@%p1 bra 	$L__BB1_201;
	ld.param.u32 	%r320, [_Z22flash_attention_kernelILi32ELi64EEvPKfS1_S1_Pfiiif_param_6];
	ld.param.u32 	%r253, [_Z22flash_attention_kernelILi32ELi64EEvPKfS1_S1_Pfiiif_param_5];
	cvta.to.global.u64 	%rd11, %rd6;
	mov.u32 	%r19, %ctaid.y;
	mov.u32 	%r20, %ctaid.z;
	mul.lo.s32 	%r21, %r253, %r20;
	mul.lo.s32 	%r22, %r2, %r320;
	shl.b32 	%r23, %r22, 6;
	mad.lo.s32 	%r24, %r21, %r320, %r19;
	shl.b32 	%r25, %r24, 6;
	add.s32 	%r3, %r25, %r23;
	shl.b32 	%r26, %r1, 8;
	mov.u32 	%r27, _ZZ22flash_attention_kernelILi32ELi64EEvPKfS1_S1_PfiiifE6Q_tile;
	add.s32 	%r28, %r27, %r26;
	mul.wide.s32 	%rd12, %r3, 4;
	add.s64 	%rd13, %rd11, %rd12;
	ld.global.f32 	%f206, [%rd13];
	st.shared.f32 	[%r28], %f206;
	ld.global.f32 	%f207, [%rd13+4];
	st.shared.f32 	[%r28+4], %f207;
	ld.global.f32 	%f208, [%rd13+8];
	st.shared.f32 	[%r28+8], %f208;
	ld.global.f32 	%f209, [%rd13+12];
	st.shared.f32 	[%r28+12], %f209;
	ld.global.f32 	%f210, [%rd13+16];
	st.shared.f32 	[%r28+16], %f210;
	ld.global.f32 	%f211, [%rd13+20];
	st.shared.f32 	[%r28+20], %f211;
	ld.global.f32 	%f212, [%rd13+24];
	st.shared.f32 	[%r28+24], %f212;
	ld.global.f32 	%f213, [%rd13+28];
	st.shared.f32 	[%r28+28], %f213;
	ld.global.f32 	%f214, [%rd13+32];
	st.shared.f32 	[%r28+32], %f214;
	ld.global.f32 	%f215, [%rd13+36];
	st.shared.f32 	[%r28+36], %f215;
	ld.global.f32 	%f216, [%rd13+40];
	st.shared.f32 	[%r28+40], %f216;
	ld.global.f32 	%f217, [%rd13+44];
	st.shared.f32 	[%r28+44], %f217;
	ld.global.f32 	%f218, [%rd13+48];
	st.shared.f32 	[%r28+48], %f218;
	ld.global.f32 	%f219, [%rd13+52];
	st.shared.f32 	[%r28+52], %f219;
	ld.global.f32 	%f220, [%rd13+56];
	st.shared.f32 	[%r28+56], %f220;
	ld.global.f32 	%f221, [%rd13+60];
	st.shared.f32 	[%r28+60], %f221;
	ld.global.f32 	%f222, [%rd13+64];
	st.shared.f32 	[%r28+64], %f222;
	ld.global.f32 	%f223, [%rd13+68];
	st.shared.f32 	[%r28+68], %f223;
	ld.global.f32 	%f224, [%rd13+72];
	st.shared.f32 	[%r28+72], %f224;
	ld.global.f32 	%f225, [%rd13+76];
	st.shared.f32 	[%r28+76], %f225;
	ld.global.f32 	%f226, [%rd13+80];
	st.shared.f32 	[%r28+80], %f226;
	ld.global.f32 	%f227, [%rd13+84];
	st.shared.f32 	[%r28+84], %f227;
	ld.global.f32 	%f228, [%rd13+88];
	st.shared.f32 	[%r28+88], %f228;
	ld.global.f32 	%f229, [%rd13+92];
	st.shared.f32 	[%r28+92], %f229;
	ld.global.f32 	%f230, [%rd13+96];
	st.shared.f32 	[%r28+96], %f230;
	ld.global.f32 	%f231, [%rd13+100];
	st.shared.f32 	[%r28+100], %f231;
	ld.global.f32 	%f232, [%rd13+104];
	st.shared.f32 	[%r28+104], %f232;
	ld.global.f32 	%f233, [%rd13+108];
	st.shared.f32 	[%r28+108], %f233;
	ld.global.f32 	%f234, [%rd13+112];
	st.shared.f32 	[%r28+112], %f234;
	ld.global.f32 	%f235, [%rd13+116];
	st.shared.f32 	[%r28+116], %f235;
	ld.global.f32 	%f236, [%rd13+120];
	st.shared.f32 	[%r28+120], %f236;
	ld.global.f32 	%f237, [%rd13+124];
	st.shared.f32 	[%r28+124], %f237;
	ld.global.f32 	%f238, [%rd13+128];
	st.shared.f32 	[%r28+128], %f238;
	ld.global.f32 	%f239, [%rd13+132];
	st.shared.f32 	[%r28+132], %f239;
	ld.global.f32 	%f240, [%rd13+136];
	st.shared.f32 	[%r28+136], %f240;
	ld.global.f32 	%f241, [%rd13+140];
	st.shared.f32 	[%r28+140], %f241;
	ld.global.f32 	%f242, [%rd13+144];
	st.shared.f32 	[%r28+144], %f242;
	ld.global.f32 	%f243, [%rd13+148];
	st.shared.f32 	[%r28+148], %f243;
	ld.global.f32 	%f244, [%rd13+152];
	st.shared.f32 	[%r28+152], %f244;
	ld.global.f32 	%f245, [%rd13+156];
	st.shared.f32 	[%r28+156], %f245;
	ld.global.f32 	%f246, [%rd13+160];
	st.shared.f32 	[%r28+160], %f246;
	ld.global.f32 	%f247, [%rd13+164];
	st.shared.f32 	[%r28+164], %f247;
	ld.global.f32 	%f248, [%rd13+168];
	st.shared.f32 	[%r28+168], %f248;
	ld.global.f32 	%f249, [%rd13+172];
	st.shared.f32 	[%r28+172], %f249;
	ld.global.f32 	%f250, [%rd13+176];
	st.shared.f32 	[%r28+176], %f250;
	ld.global.f32 	%f251, [%rd13+180];
	st.shared.f32 	[%r28+180], %f251;
	ld.global.f32 	%f252, [%rd13+184];
	st.shared.f32 	[%r28+184], %f252;
	ld.global.f32 	%f253, [%rd13+188];
	st.shared.f32 	[%r28+188], %f253;
	ld.global.f32 	%f254, [%rd13+192];
	st.shared.f32 	[%r28+192], %f254;
	ld.global.f32 	%f255, [%rd13+196];
	st.shared.f32 	[%r28+196], %f255;
	ld.global.f32 	%f256, [%rd13+200];
	st.shared.f32 	[%r28+200], %f256;
	ld.global.f32 	%f257, [%rd13+204];
	st.shared.f32 	[%r28+204], %f257;
	ld.global.f32 	%f258, [%rd13+208];
	st.shared.f32 	[%r28+208], %f258;
	ld.global.f32 	%f259, [%rd13+212];
	st.shared.f32 	[%r28+212], %f259;
	ld.global.f32 	%f260, [%rd13+216];
	st.shared.f32 	[%r28+216], %f260;
	ld.global.f32 	%f261, [%rd13+220];
	st.shared.f32 	[%r28+220], %f261;
	ld.global.f32 	%f262, [%rd13+224];
	st.shared.f32 	[%r28+224], %f262;
	ld.global.f32 	%f263, [%rd13+228];
	st.shared.f32 	[%r28+228], %f263;
	ld.global.f32 	%f264, [%rd13+232];
	st.shared.f32 	[%r28+232], %f264;
	ld.global.f32 	%f265, [%rd13+236];
	st.shared.f32 	[%r28+236], %f265;
	ld.global.f32 	%f266, [%rd13+240];
	st.shared.f32 	[%r28+240], %f266;
	ld.global.f32 	%f267, [%rd13+244];
	st.shared.f32 	[%r28+244], %f267;
	ld.global.f32 	%f268, [%rd13+248];
	st.shared.f32 	[%r28+248], %f268;
	ld.global.f32 	%f269, [%rd13+252];
	st.shared.f32 	[%r28+252], %f269;
	mov.f32 	%f5213, 0fFF800000;
	mov.b32 	%r322, 0;
	mov.f32 	%f5148, 0f00000000;
	mov.f32 	%f5149, %f5148;
	mov.f32 	%f5150, %f5148;
	mov.f32 	%f5151, %f5148;
	mov.f32 	%f5152, %f5148;
	mov.f32 	%f5153, %f5148;
	mov.f32 	%f5154, %f5148;
	mov.f32 	%f5155, %f5148;
	mov.f32 	%f5156, %f5148;
	mov.f32 	%f5157, %f5148;
	mov.f32 	%f5158, %f5148;
	mov.f32 	%f5159, %f5148;
	mov.f32 	%f5160, %f5148;
	mov.f32 	%f5161, %f5148;
	mov.f32 	%f5162, %f5148;
	mov.f32 	%f5163, %f5148;
	mov.f32 	%f5164, %f5148;
	mov.f32 	%f5165, %f5148;
	mov.f32 	%f5166, %f5148;
	mov.f32 	%f5167, %f5148;
	mov.f32 	%f5168, %f5148;
	mov.f32 	%f5169, %f5148;
	mov.f32 	%f5170, %f5148;
	mov.f32 	%f5171, %f5148;
	mov.f32 	%f5172, %f5148;
	mov.f32 	%f5173, %f5148;
	mov.f32 	%f5174, %f5148;
	mov.f32 	%f5175, %f5148;
	mov.f32 	%f5176, %f5148;
	mov.f32 	%f5177, %f5148;
	mov.f32 	%f5178, %f5148;
	mov.f32 	%f5179, %f5148;
	mov.f32 	%f5180, %f5148;
	mov.f32 	%f5181, %f5148;
	mov.f32 	%f5182, %f5148;
	mov.f32 	%f5183, %f5148;
	mov.f32 	%f5184, %f5148;
	mov.f32 	%f5185, %f5148;
	mov.f32 	%f5186, %f5148;
	mov.f32 	%f5187, %f5148;
	mov.f32 	%f5188, %f5148;
	mov.f32 	%f5189, %f5148;
	mov.f32 	%f5190, %f5148;
	mov.f32 	%f5191, %f5148;
	mov.f32 	%f5192, %f5148;
	mov.f32 	%f5193, %f5148;
	mov.f32 	%f5194, %f5148;
	mov.f32 	%f5195, %f5148;
	mov.f32 	%f5196, %f5148;
	mov.f32 	%f5197, %f5148;
	mov.f32 	%f5198, %f5148;
	mov.f32 	%f5199, %f5148;
	mov.f32 	%f5200, %f5148;
	mov.f32 	%f5201, %f5148;
	mov.f32 	%f5202, %f5148;
	mov.f32 	%f5203, %f5148;
	mov.f32 	%f5204, %f5148;
	mov.f32 	%f5205, %f5148;
	mov.f32 	%f5206, %f5148;
	mov.f32 	%f5207, %f5148;
	mov.f32 	%f5208, %f5148;
	mov.f32 	%f5209, %f5148;
	mov.f32 	%f5210, %f5148;
	mov.f32 	%f5211, %f5148;
	mov.f32 	%f5212, %f5148;
$L__BB1_2:
	ld.param.u32 	%r321, [_Z22flash_attention_kernelILi32ELi64EEvPKfS1_S1_Pfiiif_param_6];
	ld.param.u32 	%r254, [_Z22flash_attention_kernelILi32ELi64EEvPKfS1_S1_Pfiiif_param_5];
	ld.param.u64 	%rd44, [_Z22flash_attention_kernelILi32ELi64EEvPKfS1_S1_Pfiiif_param_2];
	ld.param.u64 	%rd43, [_Z22flash_attention_kernelILi32ELi64EEvPKfS1_S1_Pfiiif_param_1];
	mov.u32 	%r29, %tid.x;
	shl.b32 	%r30, %r29, 8;
	mov.u32 	%r31, _ZZ22flash_attention_kernelILi32ELi64EEvPKfS1_S1_PfiiifE6K_tile;
	add.s32 	%r5, %r31, %r30;
	shl.b32 	%r32, %r322, 5;
	add.s32 	%r6, %r32, %r29;
	setp.ge.s32 	%p2, %r6, %r254;
	mul.lo.s32 	%r33, %r321, %r6;
	shl.b32 	%r34, %r33, 6;
	mov.u32 	%r35, %ctaid.z;
	mul.lo.s32 	%r36, %r254, %r35;
	mov.u32 	%r37, %ctaid.y;
	mad.lo.s32 	%r38, %r36, %r321, %r37;
	shl.b32 	%r39, %r38, 6;
	add.s32 	%r40, %r34, %r39;
	cvta.to.global.u64 	%rd14, %rd43;
	mul.wide.s32 	%rd15, %r40, 4;
	add.s64 	%rd2, %rd14, %rd15;
	cvta.to.global.u64 	%rd16, %rd44;
	add.s64 	%rd3, %rd16, %rd15;
	@%p2 bra 	$L__BB1_4;
	ld.global.f32 	%f271, [%rd2];
	st.shared.f32 	[%r5], %f271;
	ld.global.f32 	%f5214, [%rd3];
	bra.uni 	$L__BB1_5;
$L__BB1_4:
	mov.b32 	%r41, 0;
	st.shared.u32 	[%r5], %r41;
	mov.f32 	%f5214, 0f00000000;
$L__BB1_5:
	ld.param.u32 	%r255, [_Z22flash_attention_kernelILi32ELi64EEvPKfS1_S1_Pfiiif_param_5];
	setp.lt.s32 	%p3, %r6, %r255;
	mov.u32 	%r44, _ZZ22flash_attention_kernelILi32ELi64EEvPKfS1_S1_PfiiifE6V_tile;
	add.s32 	%r7, %r44, %r30;
	st.shared.f32 	[%r7], %f5214;
	@%p3 bra 	$L__BB1_7;
	mov.b32 	%r45, 0;
	st.shared.u32 	[%r5+4], %r45;
	st.shared.u32 	[%r7+4], %r45;
	bra.uni 	$L__BB1_8;
$L__BB1_7:
	ld.global.f32 	%f272, [%rd2+4];
	st.shared.f32 	[%r5+4], %f272;
	ld.global.f32 	%f273, [%rd3+4];
	st.shared.f32 	[%r7+4], %f273;
$L__BB1_8:
	ld.param.u32 	%r256, [_Z22flash_attention_kernelILi32ELi64EEvPKfS1_S1_Pfiiif_param_5];
	setp.lt.s32 	%p4, %r6, %r256;
	@%p4 bra 	$L__BB1_10;
	mov.b32 	%r46, 0;
	st.shared.u32 	[%r5+8], %r46;
	st.shared.u32 	[%r7+8], %r46;
	bra.uni 	$L__BB1_11;
$L__BB1_10:
	ld.global.f32 	%f274, [%rd2+8];
	st.shared.f32 	[%r5+8], %f274;
	ld.global.f32 	%f275, [%rd3+8];
	st.shared.f32 	[%r7+8], %f275;
$L__BB1_11:
	ld.param.u32 	%r257, [_Z22flash_attention_kernelILi32ELi64EEvPKfS1_S1_Pfiiif_param_5];
	setp.lt.s32 	%p5, %r6, %r257;
	@%p5 bra 	$L__BB1_13;
	mov.b32 	%r47, 0;
	st.shared.u32 	[%r5+12], %r47;
	st.shared.u32 	[%r7+12], %r47;
	bra.uni 	$L__BB1_14;
$L__BB1_13:
	ld.global.f32 	%f276, [%rd2+12];
	st.shared.f32 	[%r5+12], %f276;
	ld.global.f32 	%f277, [%rd3+12];
	st.shared.f32 	[%r7+12], %f277;
$L__BB1_14:
	ld.param.u32 	%r258, [_Z22flash_attention_kernelILi32ELi64EEvPKfS1_S1_Pfiiif_param_5];
	setp.lt.s32 	%p6, %r6, %r258;
	@%p6 bra 	$L__BB1_16;
	mov.b32 	%r48, 0;
	st.shared.u32 	[%r5+16], %r48;
	st.shared.u32 	[%r7+16], %r48;
	bra.uni 	$L__BB1_17;
$L__BB1_16:
	ld.global.f32 	%f278, [%rd2+16];
	st.shared.f32 	[%r5+16], %f278;
	ld.global.f32 	%f279, [%rd3+16];
	st.shared.f32 	[%r7+16], %f279;
$L__BB1_17:
	ld.param.u32 	%r259, [_Z22flash_attention_kernelILi32ELi64EEvPKfS1_S1_Pfiiif_param_5];
	setp.lt.s32 	%p7, %r6, %r259;
	@%p7 bra 	$L__BB1_19;
	mov.b32 	%r49, 0;
	st.shared.u32 	[%r5+20], %r49;
	st.shared.u32 	[%r7+20], %r49;
	bra.uni 	$L__BB1_20;
$L__BB1_19:
	ld.global.f32 	%f280, [%rd2+20];
	st.shared.f32 	[%r5+20], %f280;
	ld.global.f32 	%f281, [%rd3+20];
	st.shared.f32 	[%r7+20], %f281;
$L__BB1_20:
	ld.param.u32 	%r260, [_Z22flash_attention_kernelILi32ELi64EEvPKfS1_S1_Pfiiif_param_5];
	setp.lt.s32 	%p8, %r6, %r260;
	@%p8 bra 	$L__BB1_22;
	mov.b32 	%r50, 0;
	st.shared.u32 	[%r5+24], %r50;
	st.shared.u32 	[%r7+24], %r50;
	bra.uni 	$L__BB1_23;
$L__BB1_22:
	ld.global.f32 	%f282, [%rd2+24];
	st.shared.f32 	[%r5+24], %f282;
	ld.global.f32 	%f283, [%rd3+24];
	st.shared.f32 	[%r7+24], %f283;
$L__BB1_23:
	ld.param.u32 	%r261, [_Z22flash_attention_kernelILi32ELi64EEvPKfS1_S1_Pfiiif_param_5];
	setp.lt.s32 	%p9, %r6, %r261;
	@%p9 bra 	$L__BB1_25;
	mov.b32 	%r51, 0;
	st.shared.u32 	[%r5+28], %r51;
	st.shared.u32 	[%r7+28], %r51;
	bra.uni 	$L__BB1_26;
$L__BB1_25:
	ld.global.f32 	%f284, [%rd2+28];
	st.shared.f32 	[%r5+28], %f284;
	ld.global.f32 	%f285, [%rd3+28];
	st.shared.f32 	[%r7+28], %f285;
$L__BB1_26:
	ld.param.u32 	%r262, [_Z22flash_attention_kernelILi32ELi64EEvPKfS1_S1_Pfiiif_param_5];
	setp.lt.s32 	%p10, %r6, %r262;
	@%p10 bra 	$L__BB1_28;
	mov.b32 	%r52, 0;
	st.shared.u32 	[%r5+32], %r52;
	st.shared.u32 	[%r7+32], %r52;
	bra.uni 	$L__BB1_29;
$L__BB1_28:
	ld.global.f32 	%f286, [%rd2+32];
	st.shared.f32 	[%r5+32], %f286;
	ld.global.f32 	%f287, [%rd3+32];
	st.shared.f32 	[%r7+32], %f287;
$L__BB1_29:
	ld.param.u32 	%r263, [_Z22flash_attention_kernelILi32ELi64EEvPKfS1_S1_Pfiiif_param_5];
	setp.lt.s32 	%p11, %r6, %r263;
	@%p11 bra 	$L__BB1_31;
	mov.b32 	%r53, 0;
	st.shared.u32 	[%r5+36], %r53;
	st.shared.u32 	[%r7+36], %r53;
	bra.uni 	$L__BB1_32;
$L__BB1_31:
	ld.global.f32 	%f288, [%rd2+36];
	st.shared.f32 	[%r5+36], %f288;
	ld.global.f32 	%f289, [%rd3+36];
	st.shared.f32 	[%r7+36], %f289;
$L__BB1_32:
	ld.param.u32 	%r264, [_Z22flash_attention_kernelILi32ELi64EEvPKfS1_S1_Pfiiif_param_5];
	setp.lt.s32 	%p12, %r6, %r264;
	@%p12 bra 	$L__BB1_34;
	mov.b32 	%r54, 0;
	st.shared.u32 	[%r5+40], %r54;
	st.shared.u32 	[%r7+40], %r54;
	bra.uni 	$L__BB1_35;
$L__BB1_34:
	ld.global.f32 	%f290, [%rd2+40];
	st.shared.f32 	[%r5+40], %f290;
	ld.global.f32 	%f291, [%rd3+40];
	st.shared.f32 	[%r7+40], %f291;
$L__BB1_35:
	ld.param.u32 	%r265, [_Z22flash_attention_kernelILi32ELi64EEvPKfS1_S1_Pfiiif_param_5];
	setp.lt.s32 	%p13, %r6, %r265;
	@%p13 bra 	$L__BB1_37;
	mov.b32 	%r55, 0;
	st.shared.u32 	[%r5+44], %r55;
	st.shared.u32 	[%r7+44], %r55;
	bra.uni 	$L__BB1_38;
$L__BB1_37:
	ld.global.f32 	%f292, [%rd2+44];
	st.shared.f32 	[%r5+44], %f292;
	ld.global.f32 	%f293, [%rd3+44];
	st.shared.f32 	[%r7+44], %f293;
$L__BB1_38:
	ld.param.u32 	%r266, [_Z22flash_attention_kernelILi32ELi64EEvPKfS1_S1_Pfiiif_param_5];
	setp.lt.s32 	%p14, %r6, %r266;
	@%p14 bra 	$L__BB1_40;
	mov.b32 	%r56, 0;
	st.shared.u32 	[%r5+48], %r56;
	st.shared.u32 	[%r7+48], %r56;
	bra.uni 	$L__BB1_41;
$L__BB1_40:
	ld.global.f32 	%f294, [%rd2+48];
	st.shared.f32 	[%r5+48], %f294;
	ld.global.f32 	%f295, [%rd3+48];
	st.shared.f32 	[%r7+48], %f295;
$L__BB1_41:
	ld.param.u32 	%r267, [_Z22flash_attention_kernelILi32ELi64EEvPKfS1_S1_Pfiiif_param_5];
	setp.lt.s32 	%p15, %r6, %r267;
	@%p15 bra 	$L__BB1_43;
	mov.b32 	%r57, 0;
	st.shared.u32 	[%r5+52], %r57;
	st.shared.u32 	[%r7+52], %r57;
	bra.uni 	$L__BB1_44;
$L__BB1_43:
	ld.global.f32 	%f296, [%rd2+52];
	st.shared.f32 	[%r5+52], %f296;
	ld.global.f32 	%f297, [%rd3+52];
	st.shared.f32 	[%r7+52], %f297;
$L__BB1_44:
	ld.param.u32 	%r268, [_Z22flash_attention_kernelILi32ELi64EEvPKfS1_S1_Pfiiif_param_5];
	setp.lt.s32 	%p16, %r6, %r268;
	@%p16 bra 	$L__BB1_46;
	mov.b32 	%r58, 0;
	st.shared.u32 	[%r5+56], %r58;
	st.shared.u32 	[%r7+56], %r58;
	bra.uni 	$L__BB1_47;
$L__BB1_46:
	ld.global.f32 	%f298, [%rd2+56];
	st.shared.f32 	[%r5+56], %f298;
	ld.global.f32 	%f299, [%rd3+56];
	st.shared.f32 	[%r7+56], %f299;
$L__BB1_47:
	ld.param.u32 	%r269, [_Z22flash_attention_kernelILi32ELi64EEvPKfS1_S1_Pfiiif_param_5];
	setp.lt.s32 	%p17, %r6, %r269;
	@%p17 bra 	$L__BB1_49;
	mov.b32 	%r59, 0;
	st.shared.u32 	[%r5+60], %r59;
	st.shared.u32 	[%r7+60], %r59;
	bra.uni 	$L__BB1_50;
$L__BB1_49:
	ld.global.f32 	%f300, [%rd2+60];
	st.shared.f32 	[%r5+60], %f300;
	ld.global.f32 	%f301, [%rd3+60];
	st.shared.f32 	[%r7+60], %f301;
$L__BB1_50:
	ld.param.u32 	%r270, [_Z22flash_attention_kernelILi32ELi64EEvPKfS1_S1_Pfiiif_param_5];
	setp.lt.s32 	%p18, %r6, %r270;
	@%p18 bra 	$L__BB1_52;
	mov.b32 	%r60, 0;
	st.shared.u32 	[%r5+64], %r60;
	st.shared.u32 	[%r7+64], %r60;
	bra.uni 	$L__BB1_53;
$L__BB1_52:
	ld.global.f32 	%f302, [%rd2+64];
	st.shared.f32 	[%r5+64], %f302;
	ld.global.f32 	%f303, [%rd3+64];
	st.shared.f32 	[%r7+64], %f303;
$L__BB1_53:
	ld.param.u32 	%r271, [_Z22flash_attention_kernelILi32ELi64EEvPKfS1_S1_Pfiiif_param_5];
	setp.lt.s32 	%p19, %r6, %r271;
	@%p19 bra 	$L__BB1_55;
	mov.b32 	%r61, 0;
	st.shared.u32 	[%r5+68], %r61;
	st.shared.u32 	[%r7+68], %r61;
	bra.uni 	$L__BB1_56;
$L__BB1_55:
	ld.global.f32 	%f304, [%rd2+68];
	st.shared.f32 	[%r5+68], %f304;
	ld.global.f32 	%f305, [%rd3+68];
	st.shared.f32 	[%r7+68], %f305;
$L__BB1_56:
	ld.param.u32 	%r272, [_Z22flash_attention_kernelILi32ELi64EEvPKfS1_S1_Pfiiif_param_5];
	setp.lt.s32 	%p20, %r6, %r272;
	@%p20 bra 	$L__BB1_58;
	mov.b32 	%r62, 0;
	st.shared.u32 	[%r5+72], %r62;
	st.shared.u32 	[%r7+72], %r62;
	bra.uni 	$L__BB1_59;
$L__BB1_58:
	ld.global.f32 	%f306, [%rd2+72];
	st.shared.f32 	[%r5+72], %f306;
	ld.global.f32 	%f307, [%rd3+72];
	st.shared.f32 	[%r7+72], %f307;
$L__BB1_59:
	ld.param.u32 	%r273, [_Z22flash_attention_kernelILi32ELi64EEvPKfS1_S1_Pfiiif_param_5];
	setp.lt.s32 	%p21, %r6, %r273;
	@%p21 bra 	$L__BB1_61;
	mov.b32 	%r63, 0;
	st.shared.u32 	[%r5+76], %r63;
	st.shared.u32 	[%r7+76], %r63;
	bra.uni 	$L__BB1_62;
$L__BB1_61:
	ld.global.f32 	%f308, [%rd2+76];
	st.shared.f32 	[%r5+76], %f308;
	ld.global.f32 	%f309, [%rd3+76];
	st.shared.f32 	[%r7+76], %f309;
$L__BB1_62:
	ld.param.u32 	%r274, [_Z22flash_attention_kernelILi32ELi64EEvPKfS1_S1_Pfiiif_param_5];
	setp.lt.s32 	%p22, %r6, %r274;
	@%p22 bra 	$L__BB1_64;
	mov.b32 	%r64, 0;
	st.shared.u32 	[%r5+80], %r64;
	st.shared.u32 	[%r7+80], %r64;
	bra.uni 	$L__BB1_65;
$L__BB1_64:
	ld.global.f32 	%f310, [%rd2+80];
	st.shared.f32 	[%r5+80], %f310;
	ld.global.f32 	%f311, [%rd3+80];
	st.shared.f32 	[%r7+80], %f311;
$L__BB1_65:
	ld.param.u32 	%r275, [_Z22flash_attention_kernelILi32ELi64EEvPKfS1_S1_Pfiiif_param_5];
	setp.lt.s32 	%p23, %r6, %r275;
	@%p23 bra 	$L__BB1_67;
	mov.b32 	%r65, 0;
	st.shared.u32 	[%r5+84], %r65;
	st.shared.u32 	[%r7+84], %r65;
	bra.uni 	$L__BB1_68;
$L__BB1_67:
	ld.global.f32 	%f312, [%rd2+84];
	st.shared.f32 	[%r5+84], %f312;
	ld.global.f32 	%f313, [%rd3+84];
	st.shared.f32 	[%r7+84], %f313;
$L__BB1_68:
	ld.param.u32 	%r276, [_Z22flash_attention_kernelILi32ELi64EEvPKfS1_S1_Pfiiif_param_5];
	setp.lt.s32 	%p24, %r6, %r276;
	@%p24 bra 	$L__BB1_70;
	mov.b32 	%r66, 0;
	st.shared.u32 	[%r5+88], %r66;
	st.shared.u32 	[%r7+88], %r66;
	bra.uni 	$L__BB1_71;
$L__BB1_70:
	ld.global.f32 	%f314, [%rd2+88];
	st.shared.f32 	[%r5+88], %f314;
	ld.global.f32 	%f315, [%rd3+88];
	st.shared.f32 	[%r7+88], %f315;
$L__BB1_71:
	ld.param.u32 	%r277, [_Z22flash_attention_kernelILi32ELi64EEvPKfS1_S1_Pfiiif_param_5];
	setp.lt.s32 	%p25, %r6, %r277;
	@%p25 bra 	$L__BB1_73;
	mov.b32 	%r67, 0;
	st.shared.u32 	[%r5+92], %r67;
	st.shared.u32 	[%r7+92], %r67;
	bra.uni 	$L__BB1_74;
$L__BB1_73:
	ld.global.f32 	%f316, [%rd2+92];
	st.shared.f32 	[%r5+92], %f316;
	ld.global.f32 	%f317, [%rd3+92];
	st.shared.f32 	[%r7+92], %f317;
$L__BB1_74:
	ld.param.u32 	%r278, [_Z22flash_attention_kernelILi32ELi64EEvPKfS1_S1_Pfiiif_param_5];
	setp.lt.s32 	%p26, %r6, %r278;
	@%p26 bra 	$L__BB1_76;
	mov.b32 	%r68, 0;
	st.shared.u32 	[%r5+96], %r68;
	st.shared.u32 	[%r7+96], %r68;
	bra.uni 	$L__BB1_77;
$L__BB1_76:
	ld.global.f32 	%f318, [%rd2+96];
	st.shared.f32 	[%r5+96], %f318;
	ld.global.f32 	%f319, [%rd3+96];
	st.shared.f32 	[%r7+96], %f319;
$L__BB1_77:
	ld.param.u32 	%r279, [_Z22flash_attention_kernelILi32ELi64EEvPKfS1_S1_Pfiiif_param_5];
	setp.lt.s32 	%p27, %r6, %r279;
	@%p27 bra 	$L__BB1_79;
	mov.b32 	%r69, 0;
	st.shared.u32 	[%r5+100], %r69;
	st.shared.u32 	[%r7+100], %r69;
	bra.uni 	$L__BB1_80;
$L__BB1_79:
	ld.global.f32 	%f320, [%rd2+100];
	st.shared.f32 	[%r5+100], %f320;
	ld.global.f32 	%f321, [%rd3+100];
	st.shared.f32 	[%r7+100], %f321;
$L__BB1_80:
	ld.param.u32 	%r280, [_Z22flash_attention_kernelILi32ELi64EEvPKfS1_S1_Pfiiif_param_5];
	setp.lt.s32 	%p28, %r6, %r280;
	@%p28 bra 	$L__BB1_82;
	mov.b32 	%r70, 0;
	st.shared.u32 	[%r5+104], %r70;
	st.shared.u32 	[%r7+104], %r70;
	bra.uni 	$L__BB1_83;
$L__BB1_82:
	ld.global.f32 	%f322, [%rd2+104];
	st.shared.f32 	[%r5+104], %f322;
	ld.global.f32 	%f323, [%rd3+104];
	st.shared.f32 	[%r7+104], %f323;
$L__BB1_83:
	ld.param.u32 	%r281, [_Z22flash_attention_kernelILi32ELi64EEvPKfS1_S1_Pfiiif_param_5];
	setp.lt.s32 	%p29, %r6, %r281;
	@%p29 bra 	$L__BB1_85;
	mov.b32 	%r71, 0;
	st.shared.u32 	[%r5+108], %r71;
	st.shared.u32 	[%r7+108], %r71;
	bra.uni 	$L__BB1_86;
$L__BB1_85:
	ld.global.f32 	%f324, [%rd2+108];
	st.shared.f32 	[%r5+108], %f324;
	ld.global.f32 	%f325, [%rd3+108];
	st.shared.f32 	[%r7+108], %f325;
$L__BB1_86:
	ld.param.u32 	%r282, [_Z22flash_attention_kernelILi32ELi64EEvPKfS1_S1_Pfiiif_param_5];
	setp.lt.s32 	%p30, %r6, %r282;
	@%p30 bra 	$L__BB1_88;
	mov.b32 	%r72, 0;
	st.shared.u32 	[%r5+112], %r72;
	st.shared.u32 	[%r7+112], %r72;
	bra.uni 	$L__BB1_89;
$L__BB1_88:
	ld.global.f32 	%f326, [%rd2+112];
	st.shared.f32 	[%r5+112], %f326;
	ld.global.f32 	%f327, [%rd3+112];
	st.shared.f32 	[%r7+112], %f327;
$L__BB1_89:
	ld.param.u32 	%r283, [_Z22flash_attention_kernelILi32ELi64EEvPKfS1_S1_Pfiiif_param_5];
	setp.lt.s32 	%p31, %r6, %r283;
	@%p31 bra 	$L__BB1_91;
	mov.b32 	%r73, 0;
	st.shared.u32 	[%r5+116], %r73;
	st.shared.u32 	[%r7+116], %r73;
	bra.uni 	$L__BB1_92;
$L__BB1_91:
	ld.global.f32 	%f328, [%rd2+116];
	st.shared.f32 	[%r5+116], %f328;
	ld.global.f32 	%f329, [%rd3+116];
	st.shared.f32 	[%r7+116], %f329;
$L__BB1_92:
	ld.param.u32 	%r284, [_Z22flash_attention_kernelILi32ELi64EEvPKfS1_S1_Pfiiif_param_5];
	setp.lt.s32 	%p32, %r6, %r284;
	@%p32 bra 	$L__BB1_94;
	mov.b32 	%r74, 0;
	st.shared.u32 	[%r5+120], %r74;
	st.shared.u32 	[%r7+120], %r74;
	bra.uni 	$L__BB1_95;
$L__BB1_94:
	ld.global.f32 	%f330, [%rd2+120];
	st.shared.f32 	[%r5+120], %f330;
	ld.global.f32 	%f331, [%rd3+120];
	st.shared.f32 	[%r7+120], %f331;
$L__BB1_95:
	ld.param.u32 	%r285, [_Z22flash_attention_kernelILi32ELi64EEvPKfS1_S1_Pfiiif_param_5];
	setp.lt.s32 	%p33, %r6, %r285;
	@%p33 bra 	$L__BB1_97;
	mov.b32 	%r75, 0;
	st.shared.u32 	[%r5+124], %r75;
	st.shared.u32 	[%r7+124], %r75;
	bra.uni 	$L__BB1_98;
$L__BB1_97:
	ld.global.f32 	%f332, [%rd2+124];
	st.shared.f32 	[%r5+124], %f332;
	ld.global.f32 	%f333, [%rd3+124];
	st.shared.f32 	[%r7+124], %f333;
$L__BB1_98:
	ld.param.u32 	%r286, [_Z22flash_attention_kernelILi32ELi64EEvPKfS1_S1_Pfiiif_param_5];
	setp.lt.s32 	%p34, %r6, %r286;
	@%p34 bra 	$L__BB1_100;
	mov.b32 	%r76, 0;
	st.shared.u32 	[%r5+128], %r76;
	st.shared.u32 	[%r7+128], %r76;
	bra.uni 	$L__BB1_101;
$L__BB1_100:
	ld.global.f32 	%f334, [%rd2+128];
	st.shared.f32 	[%r5+128], %f334;
	ld.global.f32 	%f335, [%rd3+128];
	st.shared.f32 	[%r7+128], %f335;
$L__BB1_101:
	ld.param.u32 	%r287, [_Z22flash_attention_kernelILi32ELi64EEvPKfS1_S1_Pfiiif_param_5];
	setp.lt.s32 	%p35, %r6, %r287;
	@%p35 bra 	$L__BB1_103;
	mov.b32 	%r77, 0;
	st.shared.u32 	[%r5+132], %r77;
	st.shared.u32 	[%r7+132], %r77;
	bra.uni 	$L__BB1_104;
$L__BB1_103:
	ld.global.f32 	%f336, [%rd2+132];
	st.shared.f32 	[%r5+132], %f336;
	ld.global.f32 	%f337, [%rd3+132];
	st.shared.f32 	[%r7+132], %f337;
$L__BB1_104:
	ld.param.u32 	%r288, [_Z22flash_attention_kernelILi32ELi64EEvPKfS1_S1_Pfiiif_param_5];
	setp.lt.s32 	%p36, %r6, %r288;
	@%p36 bra 	$L__BB1_106;
	mov.b32 	%r78, 0;
	st.shared.u32 	[%r5+136], %r78;
	st.shared.u32 	[%r7+136], %r78;
	bra.uni 	$L__BB1_107;
$L__BB1_106:
	ld.global.f32 	%f338, [%rd2+136];
	st.shared.f32 	[%r5+136], %f338;
	ld.global.f32 	%f339, [%rd3+136];
	st.shared.f32 	[%r7+136], %f339;
$L__BB1_107:
	ld.param.u32 	%r289, [_Z22flash_attention_kernelILi32ELi64EEvPKfS1_S1_Pfiiif_param_5];
	setp.lt.s32 	%p37, %r6, %r289;
	@%p37 bra 	$L__BB1_109;
	mov.b32 	%r79, 0;
	st.shared.u32 	[%r5+140], %r79;
	st.shared.u32 	[%r7+140], %r79;
	bra.uni 	$L__BB1_110;
$L__BB1_109:
	ld.global.f32 	%f340, [%rd2+140];
	st.shared.f32 	[%r5+140], %f340;
	ld.global.f32 	%f341, [%rd3+140];
	st.shared.f32 	[%r7+140], %f341;
$L__BB1_110:
	ld.param.u32 	%r290, [_Z22flash_attention_kernelILi32ELi64EEvPKfS1_S1_Pfiiif_param_5];
	setp.lt.s32 	%p38, %r6, %r290;
	@%p38 bra 	$L__BB1_112;
	mov.b32 	%r80, 0;
	st.shared.u32 	[%r5+144], %r80;
	st.shared.u32 	[%r7+144], %r80;
	bra.uni 	$L__BB1_113;
$L__BB1_112:
	ld.global.f32 	%f342, [%rd2+144];
	st.shared.f32 	[%r5+144], %f342;
	ld.global.f32 	%f343, [%rd3+144];
	st.shared.f32 	[%r7+144], %f343;
$L__BB1_113:
	ld.param.u32 	%r291, [_Z22flash_attention_kernelILi32ELi64EEvPKfS1_S1_Pfiiif_param_5];
	setp.lt.s32 	%p39, %r6, %r291;
	@%p39 bra 	$L__BB1_115;
	mov.b32 	%r81, 0;
	st.shared.u32 	[%r5+148], %r81;
	st.shared.u32 	[%r7+148], %r81;
	bra.uni 	$L__BB1_116;
$L__BB1_115:
	ld.global.f32 	%f344, [%rd2+148];
	st.shared.f32 	[%r5+148], %f344;
	ld.global.f32 	%f345, [%rd3+148];
	st.shared.f32 	[%r7+148], %f345;
$L__BB1_116:
	ld.param.u32 	%r292, [_Z22flash_attention_kernelILi32ELi64EEvPKfS1_S1_Pfiiif_param_5];
	setp.lt.s32 	%p40, %r6, %r292;
	@%p40 bra 	$L__BB1_118;
	mov.b32 	%r82, 0;
	st.shared.u32 	[%r5+152], %r82;
	st.shared.u32 	[%r7+152], %r82;
	bra.uni 	$L__BB1_119;
$L__BB1_118:
	ld.global.f32 	%f346, [%rd2+152];
	st.shared.f32 	[%r5+152], %f346;
	ld.global.f32 	%f347, [%rd3+152];
	st.shared.f32 	[%r7+152], %f347;
$L__BB1_119:
	ld.param.u32 	%r293, [_Z22flash_attention_kernelILi32ELi64EEvPKfS1_S1_Pfiiif_param_5];
	setp.lt.s32 	%p41, %r6, %r293;
	@%p41 bra 	$L__BB1_121;
	mov.b32 	%r83, 0;
	st.shared.u32 	[%r5+156], %r83;
	st.shared.u32 	[%r7+156], %r83;
	bra.uni 	$L__BB1_122;
$L__BB1_121:
	ld.global.f32 	%f348, [%rd2+156];
	st.shared.f32 	[%r5+156], %f348;
	ld.global.f32 	%f349, [%rd3+156];
	st.shared.f32 	[%r7+156], %f349;
$L__BB1_122:
	ld.param.u32 	%r294, [_Z22flash_attention_kernelILi32ELi64EEvPKfS1_S1_Pfiiif_param_5];
	setp.lt.s32 	%p42, %r6, %r294;
	@%p42 bra 	$L__BB1_124;
	mov.b32 	%r84, 0;
	st.shared.u32 	[%r5+160], %r84;
	st.shared.u32 	[%r7+160], %r84;
	bra.uni 	$L__BB1_125;
$L__BB1_124:
	ld.global.f32 	%f350, [%rd2+160];
	st.shared.f32 	[%r5+160], %f350;
	ld.global.f32 	%f351, [%rd3+160];
	st.shared.f32 	[%r7+160], %f351;
$L__BB1_125:
	ld.param.u32 	%r295, [_Z22flash_attention_kernelILi32ELi64EEvPKfS1_S1_Pfiiif_param_5];
	setp.lt.s32 	%p43, %r6, %r295;
	@%p43 bra 	$L__BB1_127;
	mov.b32 	%r85, 0;
	st.shared.u32 	[%r5+164], %r85;
	st.shared.u32 	[%r7+164], %r85;
	bra.uni 	$L__BB1_128;
$L__BB1_127:
	ld.global.f32 	%f352, [%rd2+164];
	st.shared.f32 	[%r5+164], %f352;
	ld.global.f32 	%f353, [%rd3+164];
	st.shared.f32 	[%r7+164], %f353;
$L__BB1_128:
	ld.param.u32 	%r296, [_Z22flash_attention_kernelILi32ELi64EEvPKfS1_S1_Pfiiif_param_5];
	setp.lt.s32 	%p44, %r6, %r296;
	@%p44 bra 	$L__BB1_130;
	mov.b32 	%r86, 0;
	st.shared.u32 	[%r5+168], %r86;
	st.shared.u32 	[%r7+168], %r86;
	bra.uni 	$L__BB1_131;
$L__BB1_130:
	ld.global.f32 	%f354, [%rd2+168];
	st.shared.f32 	[%r5+168], %f354;
	ld.global.f32 	%f355, [%rd3+168];
	st.shared.f32 	[%r7+168], %f355;
$L__BB1_131:
	ld.param.u32 	%r297, [_Z22flash_attention_kernelILi32ELi64EEvPKfS1_S1_Pfiiif_param_5];
	setp.lt.s32 	%p45, %r6, %r297;
	@%p45 bra 	$L__BB1_133;
	mov.b32 	%r87, 0;
	st.shared.u32 	[%r5+172], %r87;
	st.shared.u32 	[%r7+172], %r87;
	bra.uni 	$L__BB1_134;
$L__BB1_133:
	ld.global.f32 	%f356, [%rd2+172];
	st.shared.f32 	[%r5+172], %f356;
	ld.global.f32 	%f357, [%rd3+172];
	st.shared.f32 	[%r7+172], %f357;
$L__BB1_134:
	ld.param.u32 	%r298, [_Z22flash_attention_kernelILi32ELi64EEvPKfS1_S1_Pfiiif_param_5];
	setp.lt.s32 	%p46, %r6, %r298;
	@%p46 bra 	$L__BB1_136;
	mov.b32 	%r88, 0;
	st.shared.u32 	[%r5+176], %r88;
	st.shared.u32 	[%r7+176], %r88;
	bra.uni 	$L__BB1_137;
$L__BB1_136:
	ld.global.f32 	%f358, [%rd2+176];
	st.shared.f32 	[%r5+176], %f358;
	ld.global.f32 	%f359, [%rd3+176];
	st.shared.f32 	[%r7+176], %f359;
$L__BB1_137:
	ld.param.u32 	%r299, [_Z22flash_attention_kernelILi32ELi64EEvPKfS1_S1_Pfiiif_param_5];
	setp.lt.s32 	%p47, %r6, %r299;
	@%p47 bra 	$L__BB1_139;
	mov.b32 	%r89, 0;
	st.shared.u32 	[%r5+180], %r89;
	st.shared.u32 	[%r7+180], %r89;
	bra.uni 	$L__BB1_140;
$L__BB1_139:
	ld.global.f32 	%f360, [%rd2+180];
	st.shared.f32 	[%r5+180], %f360;
	ld.global.f32 	%f361, [%rd3+180];
	st.shared.f32 	[%r7+180], %f361;
$L__BB1_140:
	ld.param.u32 	%r300, [_Z22flash_attention_kernelILi32ELi64EEvPKfS1_S1_Pfiiif_param_5];
	setp.lt.s32 	%p48, %r6, %r300;
	@%p48 bra 	$L__BB1_142;
	mov.b32 	%r90, 0;
	st.shared.u32 	[%r5+184], %r90;
	st.shared.u32 	[%r7+184], %r90;
	bra.uni 	$L__BB1_143;
$L__BB1_142:
	ld.global.f32 	%f362, [%rd2+184];
	st.shared.f32 	[%r5+184], %f362;
	ld.global.f32 	%f363, [%rd3+184];
	st.shared.f32 	[%r7+184], %f363;
$L__BB1_143:
	ld.param.u32 	%r301, [_Z22flash_attention_kernelILi32ELi64EEvPKfS1_S1_Pfiiif_param_5];
	setp.lt.s32 	%p49, %r6, %r301;
	@%p49 bra 	$L__BB1_145;
	mov.b32 	%r91, 0;
	st.shared.u32 	[%r5+188], %r91;
	st.shared.u32 	[%r7+188], %r91;
	bra.uni 	$L__BB1_146;
$L__BB1_145:
	ld.global.f32 	%f364, [%rd2+188];
	st.shared.f32 	[%r5+188], %f364;
	ld.global.f32 	%f365, [%rd3+188];
	st.shared.f32 	[%r7+188], %f365;
$L__BB1_146:
	ld.param.u32 	%r302, [_Z22flash_attention_kernelILi32ELi64EEvPKfS1_S1_Pfiiif_param_5];
	setp.lt.s32 	%p50, %r6, %r302;
	@%p50 bra 	$L__BB1_148;
	mov.b32 	%r92, 0;
	st.shared.u32 	[%r5+192], %r92;
	st.shared.u32 	[%r7+192], %r92;
	bra.uni 	$L__BB1_149;
$L__BB1_148:
	ld.global.f32 	%f366, [%rd2+192];
	st.shared.f32 	[%r5+192], %f366;
	ld.global.f32 	%f367, [%rd3+192];
	st.shared.f32 	[%r7+192], %f367;
$L__BB1_149:
	ld.param.u32 	%r303, [_Z22flash_attention_kernelILi32ELi64EEvPKfS1_S1_Pfiiif_param_5];
	setp.lt.s32 	%p51, %r6, %r303;
	@%p51 bra 	$L__BB1_151;
	mov.b32 	%r93, 0;
	st.shared.u32 	[%r5+196], %r93;
	st.shared.u32 	[%r7+196], %r93;
	bra.uni 	$L__BB1_152;
$L__BB1_151:
	ld.global.f32 	%f368, [%rd2+196];
	st.shared.f32 	[%r5+196], %f368;
	ld.global.f32 	%f369, [%rd3+196];
	st.shared.f32 	[%r7+196], %f369;
$L__BB1_152:
	ld.param.u32 	%r304, [_Z22flash_attention_kernelILi32ELi64EEvPKfS1_S1_Pfiiif_param_5];
	setp.lt.s32 	%p52, %r6, %r304;
	@%p52 bra 	$L__BB1_154;
	mov.b32 	%r94, 0;
	st.shared.u32 	[%r5+200], %r94;
	st.shared.u32 	[%r7+200], %r94;
	bra.uni 	$L__BB1_155;
$L__BB1_154:
	ld.global.f32 	%f370, [%rd2+200];
	st.shared.f32 	[%r5+200], %f370;
	ld.global.f32 	%f371, [%rd3+200];
	st.shared.f32 	[%r7+200], %f371;
$L__BB1_155:
	ld.param.u32 	%r305, [_Z22flash_attention_kernelILi32ELi64EEvPKfS1_S1_Pfiiif_param_5];
	setp.lt.s32 	%p53, %r6, %r305;
	@%p53 bra 	$L__BB1_157;
	mov.b32 	%r95, 0;
	st.shared.u32 	[%r5+204], %r95;
	st.shared.u32 	[%r7+204], %r95;
	bra.uni 	$L__BB1_158;
$L__BB1_157:
	ld.global.f32 	%f372, [%rd2+204];
	st.shared.f32 	[%r5+204], %f372;
	ld.global.f32 	%f373, [%rd3+204];
	st.shared.f32 	[%r7+204], %f373;
$L__BB1_158:
	ld.param.u32 	%r306, [_Z22flash_attention_kernelILi32ELi64EEvPKfS1_S1_Pfiiif_param_5];
	setp.lt.s32 	%p54, %r6, %r306;
	@%p54 bra 	$L__BB1_160;
	mov.b32 	%r96, 0;
	st.shared.u32 	[%r5+208], %r96;
	st.shared.u32 	[%r7+208], %r96;
	bra.uni 	$L__BB1_161;
$L__BB1_160:
	ld.global.f32 	%f374, [%rd2+208];
	st.shared.f32 	[%r5+208], %f374;
	ld.global.f32 	%f375, [%rd3+208];
	st.shared.f32 	[%r7+208], %f375;
$L__BB1_161:
	ld.param.u32 	%r307, [_Z22flash_attention_kernelILi32ELi64EEvPKfS1_S1_Pfiiif_param_5];
	setp.lt.s32 	%p55, %r6, %r307;
	@%p55 bra 	$L__BB1_163;
	mov.b32 	%r97, 0;
	st.shared.u32 	[%r5+212], %r97;
	st.shared.u32 	[%r7+212], %r97;
	bra.uni 	$L__BB1_164;
$L__BB1_163:
	ld.global.f32 	%f376, [%rd2+212];
	st.shared.f32 	[%r5+212], %f376;
	ld.global.f32 	%f377, [%rd3+212];
	st.shared.f32 	[%r7+212], %f377;
$L__BB1_164:
	ld.param.u32 	%r308, [_Z22flash_attention_kernelILi32ELi64EEvPKfS1_S1_Pfiiif_param_5];
	setp.lt.s32 	%p56, %r6, %r308;
	@%p56 bra 	$L__BB1_166;
	mov.b32 	%r98, 0;
	st.shared.u32 	[%r5+216], %r98;
	st.shared.u32 	[%r7+216], %r98;
	bra.uni 	$L__BB1_167;
$L__BB1_166:
	ld.global.f32 	%f378, [%rd2+216];
	st.shared.f32 	[%r5+216], %f378;
	ld.global.f32 	%f379, [%rd3+216];
	st.shared.f32 	[%r7+216], %f379;
$L__BB1_167:
	ld.param.u32 	%r309, [_Z22flash_attention_kernelILi32ELi64EEvPKfS1_S1_Pfiiif_param_5];
	setp.lt.s32 	%p57, %r6, %r309;
	@%p57 bra 	$L__BB1_169;
	mov.b32 	%r99, 0;
	st.shared.u32 	[%r5+220], %r99;
	st.shared.u32 	[%r7+220], %r99;
	bra.uni 	$L__BB1_170;
$L__BB1_169:
	ld.global.f32 	%f380, [%rd2+220];
	st.shared.f32 	[%r5+220], %f380;
	ld.global.f32 	%f381, [%rd3+220];
	st.shared.f32 	[%r7+220], %f381;
$L__BB1_170:
	ld.param.u32 	%r310, [_Z22flash_attention_kernelILi32ELi64EEvPKfS1_S1_Pfiiif_param_5];
	setp.lt.s32 	%p58, %r6, %r310;
	@%p58 bra 	$L__BB1_172;
	mov.b32 	%r100, 0;
	st.shared.u32 	[%r5+224], %r100;
	st.shared.u32 	[%r7+224], %r100;
	bra.uni 	$L__BB1_173;
$L__BB1_172:
	ld.global.f32 	%f382, [%rd2+224];
	st.shared.f32 	[%r5+224], %f382;
	ld.global.f32 	%f383, [%rd3+224];
	st.shared.f32 	[%r7+224], %f383;
$L__BB1_173:
	ld.param.u32 	%r311, [_Z22flash_attention_kernelILi32ELi64EEvPKfS1_S1_Pfiiif_param_5];
	setp.lt.s32 	%p59, %r6, %r311;
	@%p59 bra 	$L__BB1_175;
	mov.b32 	%r101, 0;
	st.shared.u32 	[%r5+228], %r101;
	st.shared.u32 	[%r7+228], %r101;
	bra.uni 	$L__BB1_176;
$L__BB1_175:
	ld.global.f32 	%f384, [%rd2+228];
	st.shared.f32 	[%r5+228], %f384;
	ld.global.f32 	%f385, [%rd3+228];
	st.shared.f32 	[%r7+228], %f385;
$L__BB1_176:
	ld.param.u32 	%r312, [_Z22flash_attention_kernelILi32ELi64EEvPKfS1_S1_Pfiiif_param_5];
	setp.lt.s32 	%p60, %r6, %r312;
	@%p60 bra 	$L__BB1_178;
	mov.b32 	%r102, 0;
	st.shared.u32 	[%r5+232], %r102;
	st.shared.u32 	[%r7+232], %r102;
	bra.uni 	$L__BB1_179;
$L__BB1_178:
	ld.global.f32 	%f386, [%rd2+232];
	st.shared.f32 	[%r5+232], %f386;
	ld.global.f32 	%f387, [%rd3+232];
	st.shared.f32 	[%r7+232], %f387;
$L__BB1_179:
	ld.param.u32 	%r313, [_Z22flash_attention_kernelILi32ELi64EEvPKfS1_S1_Pfiiif_param_5];
	setp.lt.s32 	%p61, %r6, %r313;
	@%p61 bra 	$L__BB1_181;
	mov.b32 	%r103, 0;
	st.shared.u32 	[%r5+236], %r103;
	st.shared.u32 	[%r7+236], %r103;
	bra.uni 	$L__BB1_182;
$L__BB1_181:
	ld.global.f32 	%f388, [%rd2+236];
	st.shared.f32 	[%r5+236], %f388;
	ld.global.f32 	%f389, [%rd3+236];
	st.shared.f32 	[%r7+236], %f389;
$L__BB1_182:
	ld.param.u32 	%r314, [_Z22flash_attention_kernelILi32ELi64EEvPKfS1_S1_Pfiiif_param_5];
	setp.lt.s32 	%p62, %r6, %r314;
	@%p62 bra 	$L__BB1_184;
	mov.b32 	%r104, 0;
	st.shared.u32 	[%r5+240], %r104;
	st.shared.u32 	[%r7+240], %r104;
	bra.uni 	$L__BB1_185;
$L__BB1_184:
	ld.global.f32 	%f390, [%rd2+240];
	st.shared.f32 	[%r5+240], %f390;
	ld.global.f32 	%f391, [%rd3+240];
	st.shared.f32 	[%r7+240], %f391;
$L__BB1_185:
	ld.param.u32 	%r315, [_Z22flash_attention_kernelILi32ELi64EEvPKfS1_S1_Pfiiif_param_5];
	setp.lt.s32 	%p63, %r6, %r315;
	@%p63 bra 	$L__BB1_187;
	mov.b32 	%r105, 0;
	st.shared.u32 	[%r5+244], %r105;
	st.shared.u32 	[%r7+244], %r105;
	bra.uni 	$L__BB1_188;
$L__BB1_187:
	ld.global.f32 	%f392, [%rd2+244];
	st.shared.f32 	[%r5+244], %f392;
	ld.global.f32 	%f393, [%rd3+244];
	st.shared.f32 	[%r7+244], %f393;
$L__BB1_188:
	ld.param.u32 	%r316, [_Z22flash_attention_kernelILi32ELi64EEvPKfS1_S1_Pfiiif_param_5];
	setp.lt.s32 	%p64, %r6, %r316;
	@%p64 bra 	$L__BB1_190;
	mov.b32 	%r106, 0;
	st.shared.u32 	[%r5+248], %r106;
	st.shared.u32 	[%r7+248], %r106;
	bra.uni 	$L__BB1_191;
$L__BB1_190:
	ld.global.f32 	%f394, [%rd2+248];
	st.shared.f32 	[%r5+248], %f394;
	ld.global.f32 	%f395, [%rd3+248];
	st.shared.f32 	[%r7+248], %f395;
$L__BB1_191:
	ld.param.u32 	%r317, [_Z22flash_attention_kernelILi32ELi64EEvPKfS1_S1_Pfiiif_param_5];
	setp.lt.s32 	%p65, %r6, %r317;
	@%p65 bra 	$L__BB1_193;
	mov.b32 	%r107, 0;
	st.shared.u32 	[%r5+252], %r107;
	st.shared.u32 	[%r7+252], %r107;
	bra.uni 	$L__BB1_194;
$L__BB1_193:
	ld.global.f32 	%f396, [%rd2+252];
	st.shared.f32 	[%r5+252], %f396;
	ld.global.f32 	%f397, [%rd3+252];
	st.shared.f32 	[%r7+252], %f397;
$L__BB1_194:
	shl.b32 	%r323, %r322, 5;
	bar.sync 	0;
	mov.u32 	%r109, %tid.x;
	shl.b32 	%r110, %r109, 8;
	mov.u32 	%r111, _ZZ22flash_attention_kernelILi32ELi64EEvPKfS1_S1_PfiiifE6Q_tile;
	add.s32 	%r112, %r111, %r110;
	ld.shared.f32 	%f69, [%r112];
	ld.shared.f32 	%f70, [%r112+4];
	ld.shared.f32 	%f71, [%r112+8];
	ld.shared.f32 	%f72, [%r112+12];
	ld.shared.f32 	%f73, [%r112+16];
	ld.shared.f32 	%f74, [%r112+20];
	ld.shared.f32 	%f75, [%r112+24];
	ld.shared.f32 	%f76, [%r112+28];
	ld.shared.f32 	%f77, [%r112+32];
	ld.shared.f32 	%f78, [%r112+36];
	ld.shared.f32 	%f79, [%r112+40];
	ld.shared.f32 	%f80, [%r112+44];
	ld.shared.f32 	%f81, [%r112+48];
	ld.shared.f32 	%f82, [%r112+52];
	ld.shared.f32 	%f83, [%r112+56];
	ld.shared.f32 	%f84, [%r112+60];
	ld.shared.f32 	%f85, [%r112+64];
	ld.shared.f32 	%f86, [%r112+68];
	ld.shared.f32 	%f87, [%r112+72];
	ld.shared.f32 	%f88, [%r112+76];
	ld.shared.f32 	%f89, [%r112+80];
	ld.shared.f32 	%f90, [%r112+84];
	ld.shared.f32 	%f91, [%r112+88];
	ld.shared.f32 	%f92, [%r112+92];
	ld.shared.f32 	%f93, [%r112+96];
	ld.shared.f32 	%f94, [%r112+100];
	ld.shared.f32 	%f95, [%r112+104];
	ld.shared.f32 	%f96, [%r112+108];
	ld.shared.f32 	%f97, [%r112+112];
	ld.shared.f32 	%f98, [%r112+116];
	ld.shared.f32 	%f99, [%r112+120];
	ld.shared.f32 	%f100, [%r112+124];
	ld.shared.f32 	%f101, [%r112+128];
	ld.shared.f32 	%f102, [%r112+132];
	ld.shared.f32 	%f103, [%r112+136];
	ld.shared.f32 	%f104, [%r112+140];
	ld.shared.f32 	%f105, [%r112+144];
	ld.shared.f32 	%f106, [%r112+148];
	ld.shared.f32 	%f107, [%r112+152];
	ld.shared.f32 	%f108, [%r112+156];
	ld.shared.f32 	%f109, [%r112+160];
	ld.shared.f32 	%f110, [%r112+164];
	ld.shared.f32 	%f111, [%r112+168];
	ld.shared.f32 	%f112, [%r112+172];
	ld.shared.f32 	%f113, [%r112+176];
	ld.shared.f32 	%f114, [%r112+180];
	ld.shared.f32 	%f115, [%r112+184];
	ld.shared.f32 	%f116, [%r112+188];
	ld.shared.f32 	%f117, [%r112+192];
	ld.shared.f32 	%f118, [%r112+196];
	ld.shared.f32 	%f119, [%r112+200];
	ld.shared.f32 	%f120, [%r112+204];
	ld.shared.f32 	%f121, [%r112+208];
	ld.shared.f32 	%f122, [%r112+212];
	ld.shared.f32 	%f123, [%r112+216];
	ld.shared.f32 	%f124, [%r112+220];
	ld.shared.f32 	%f125, [%r112+224];
	ld.shared.f32 	%f126, [%r112+228];
	ld.shared.f32 	%f127, [%r112+232];
	ld.shared.f32 	%f128, [%r112+236];
	ld.shared.f32 	%f129, [%r112+240];
	ld.shared.f32 	%f130, [%r112+244];
	ld.shared.f32 	%f131, [%r112+248];
	ld.shared.f32 	%f132, [%r112+252];
	mov.f32 	%f5215, 0fFF800000;
	mov.b32 	%r324, 128;
	mov.u64 	%rd46, %rd1;
$L__BB1_195:
	ld.param.u32 	%r318, [_Z22flash_attention_kernelILi32ELi64EEvPKfS1_S1_Pfiiif_param_5];
	mov.u32 	%r113, _ZZ22flash_attention_kernelILi32ELi64EEvPKfS1_S1_PfiiifE6K_tile;
	add.s32 	%r114, %r113, %r324;
	ld.shared.f32 	%f399, [%r114+-128];
	fma.rn.f32 	%f400, %f69, %f399, 0f00000000;
	ld.shared.f32 	%f401, [%r114+-124];
	fma.rn.f32 	%f402, %f70, %f401, %f400;
	ld.shared.f32 	%f403, [%r114+-120];
	fma.rn.f32 	%f404, %f71, %f403, %f402;
	ld.shared.f32 	%f405, [%r114+-116];
	fma.rn.f32 	%f406, %f72, %f405, %f404;
	ld.shared.f32 	%f407, [%r114+-112];
	fma.rn.f32 	%f408, %f73, %f407, %f406;
	ld.shared.f32 	%f409, [%r114+-108];
	fma.rn.f32 	%f410, %f74, %f409, %f408;
	ld.shared.f32 	%f411, [%r114+-104];
	fma.rn.f32 	%f412, %f75, %f411, %f410;
	ld.shared.f32 	%f413, [%r114+-100];
	fma.rn.f32 	%f414, %f76, %f413, %f412;
	ld.shared.f32 	%f415, [%r114+-96];
	fma.rn.f32 	%f416, %f77, %f415, %f414;
	ld.shared.f32 	%f417, [%r114+-92];
	fma.rn.f32 	%f418, %f78, %f417, %f416;
	ld.shared.f32 	%f419, [%r114+-88];
	fma.rn.f32 	%f420, %f79, %f419, %f418;
	ld.shared.f32 	%f421, [%r114+-84];
	fma.rn.f32 	%f422, %f80, %f421, %f420;
	ld.shared.f32 	%f423, [%r114+-80];
	fma.rn.f32 	%f424, %f81, %f423, %f422;
	ld.shared.f32 	%f425, [%r114+-76];
	fma.rn.f32 	%f426, %f82, %f425, %f424;
	ld.shared.f32 	%f427, [%r114+-72];
	fma.rn.f32 	%f428, %f83, %f427, %f426;
	ld.shared.f32 	%f429, [%r114+-68];
	fma.rn.f32 	%f430, %f84, %f429, %f428;
	ld.shared.f32 	%f431, [%r114+-64];
	fma.rn.f32 	%f432, %f85, %f431, %f430;
	ld.shared.f32 	%f433, [%r114+-60];
	fma.rn.f32 	%f434, %f86, %f433, %f432;
	ld.shared.f32 	%f435, [%r114+-56];
	fma.rn.f32 	%f436, %f87, %f435, %f434;
	ld.shared.f32 	%f437, [%r114+-52];
	fma.rn.f32 	%f438, %f88, %f437, %f436;
	ld.shared.f32 	%f439, [%r114+-48];
	fma.rn.f32 	%f440, %f89, %f439, %f438;
	ld.shared.f32 	%f441, [%r114+-44];
	fma.rn.f32 	%f442, %f90, %f441, %f440;
	ld.shared.f32 	%f443, [%r114+-40];
	fma.rn.f32 	%f444, %f91, %f443, %f442;
	ld.shared.f32 	%f445, [%r114+-36];
	fma.rn.f32 	%f446, %f92, %f445, %f444;
	ld.shared.f32 	%f447, [%r114+-32];
	fma.rn.f32 	%f448, %f93, %f447, %f446;
	ld.shared.f32 	%f449, [%r114+-28];
	fma.rn.f32 	%f450, %f94, %f449, %f448;
	ld.shared.f32 	%f451, [%r114+-24];
	fma.rn.f32 	%f452, %f95, %f451, %f450;
	ld.shared.f32 	%f453, [%r114+-20];
	fma.rn.f32 	%f454, %f96, %f453, %f452;
	ld.shared.f32 	%f455, [%r114+-16];
	fma.rn.f32 	%f456, %f97, %f455, %f454;
	ld.shared.f32 	%f457, [%r114+-12];
	fma.rn.f32 	%f458, %f98, %f457, %f456;
	ld.shared.f32 	%f459, [%r114+-8];
	fma.rn.f32 	%f460, %f99, %f459, %f458;
	ld.shared.f32 	%f461, [%r114+-4];
	fma.rn.f32 	%f462, %f100, %f461, %f460;
	ld.shared.f32 	%f463, [%r114];
	fma.rn.f32 	%f464, %f101, %f463, %f462;
	ld.shared.f32 	%f465, [%r114+4];
	fma.rn.f32 	%f466, %f102, %f465, %f464;
	ld.shared.f32 	%f467, [%r114+8];
	fma.rn.f32 	%f468, %f103, %f467, %f466;
	ld.shared.f32 	%f469, [%r114+12];
	fma.rn.f32 	%f470, %f104, %f469, %f468;
	ld.shared.f32 	%f471, [%r114+16];
	fma.rn.f32 	%f472, %f105, %f471, %f470;
	ld.shared.f32 	%f473, [%r114+20];
	fma.rn.f32 	%f474, %f106, %f473, %f472;
	ld.shared.f32 	%f475, [%r114+24];
	fma.rn.f32 	%f476, %f107, %f475, %f474;
	ld.shared.f32 	%f477, [%r114+28];
	fma.rn.f32 	%f478, %f108, %f477, %f476;
	ld.shared.f32 	%f479, [%r114+32];
	fma.rn.f32 	%f480, %f109, %f479, %f478;
	ld.shared.f32 	%f481, [%r114+36];
	fma.rn.f32 	%f482, %f110, %f481, %f480;
	ld.shared.f32 	%f483, [%r114+40];
	fma.rn.f32 	%f484, %f111, %f483, %f482;
	ld.shared.f32 	%f485, [%r114+44];
	fma.rn.f32 	%f486, %f112, %f485, %f484;
	ld.shared.f32 	%f487, [%r114+48];
	fma.rn.f32 	%f488, %f113, %f487, %f486;
	ld.shared.f32 	%f489, [%r114+52];
	fma.rn.f32 	%f490, %f114, %f489, %f488;
	ld.shared.f32 	%f491, [%r114+56];
	fma.rn.f32 	%f492, %f115, %f491, %f490;
	ld.shared.f32 	%f493, [%r114+60];
	fma.rn.f32 	%f494, %f116, %f493, %f492;
	ld.shared.f32 	%f495, [%r114+64];
	fma.rn.f32 	%f496, %f117, %f495, %f494;
	ld.shared.f32 	%f497, [%r114+68];
	fma.rn.f32 	%f498, %f118, %f497, %f496;
	ld.shared.f32 	%f499, [%r114+72];
	fma.rn.f32 	%f500, %f119, %f499, %f498;
	ld.shared.f32 	%f501, [%r114+76];
	fma.rn.f32 	%f502, %f120, %f501, %f500;
	ld.shared.f32 	%f503, [%r114+80];
	fma.rn.f32 	%f504, %f121, %f503, %f502;
	ld.shared.f32 	%f505, [%r114+84];
	fma.rn.f32 	%f506, %f122, %f505, %f504;
	ld.shared.f32 	%f507, [%r114+88];
	fma.rn.f32 	%f508, %f123, %f507, %f506;
	ld.shared.f32 	%f509, [%r114+92];
	fma.rn.f32 	%f510, %f124, %f509, %f508;
	ld.shared.f32 	%f511, [%r114+96];
	fma.rn.f32 	%f512, %f125, %f511, %f510;
	ld.shared.f32 	%f513, [%r114+100];
	fma.rn.f32 	%f514, %f126, %f513, %f512;
	ld.shared.f32 	%f515, [%r114+104];
	fma.rn.f32 	%f516, %f127, %f515, %f514;
	ld.shared.f32 	%f517, [%r114+108];
	fma.rn.f32 	%f518, %f128, %f517, %f516;
	ld.shared.f32 	%f519, [%r114+112];
	fma.rn.f32 	%f520, %f129, %f519, %f518;
	ld.shared.f32 	%f521, [%r114+116];
	fma.rn.f32 	%f522, %f130, %f521, %f520;
	ld.shared.f32 	%f523, [%r114+120];
	fma.rn.f32 	%f524, %f131, %f523, %f522;
	ld.shared.f32 	%f525, [%r114+124];
	fma.rn.f32 	%f134, %f132, %f525, %f524;
	setp.ge.s32 	%p66, %r323, %r318;
	@%p66 bra 	$L__BB1_197;
	ld.param.f32 	%f5147, [_Z22flash_attention_kernelILi32ELi64EEvPKfS1_S1_Pfiiif_param_7];
	mul.f32 	%f526, %f5147, %f134;
	st.local.f32 	[%rd46], %f526;
	max.f32 	%f5215, %f5215, %f526;
	bra.uni 	$L__BB1_198;
$L__BB1_197:
	mov.b32 	%r115, -8388608;
	st.local.u32 	[%rd46], %r115;
$L__BB1_198:
	add.s64 	%rd46, %rd46, 4;
	add.s32 	%r324, %r324, 256;
	add.s32 	%r323, %r323, 1;
	setp.ne.s32 	%p67, %r324, 8320;
	@%p67 bra 	$L__BB1_195;
	ld.param.u32 	%r319, [_Z22flash_attention_kernelILi32ELi64EEvPKfS1_S1_Pfiiif_param_5];
	max.f32 	%f137, %f5213, %f5215;
	sub.f32 	%f527, %f5213, %f137;
	fma.rn.f32 	%f528, %f527, 0f3BBB989D, 0f3F000000;
	cvt.sat.f32.f32 	%f529, %f528;
	mov.f32 	%f530, 0f4B400001;
	mov.f32 	%f531, 0f437C0000;
	fma.rm.f32 	%f532, %f529, %f531, %f530;
	add.f32 	%f533, %f532, 0fCB40007F;
	neg.f32 	%f534, %f533;
	fma.rn.f32 	%f535, %f527, 0f3FB8AA3B, %f534;
	fma.rn.f32 	%f536, %f527, 0f32A57060, %f535;
	mov.b32 	%r116, %f532;
	shl.b32 	%r117, %r116, 23;
	mov.b32 	%f537, %r117;
	ex2.approx.ftz.f32 	%f538, %f536;
	mul.f32 	%f539, %f538, %f537;
	ld.local.v4.f32 	{%f540, %f541, %f542, %f543}, [%rd1];
	sub.f32 	%f544, %f540, %f137;
	fma.rn.f32 	%f545, %f544, 0f3BBB989D, 0f3F000000;
	cvt.sat.f32.f32 	%f546, %f545;
	fma.rm.f32 	%f547, %f546, %f531, %f530;
	add.f32 	%f548, %f547, 0fCB40007F;
	neg.f32 	%f549, %f548;
	fma.rn.f32 	%f550, %f544, 0f3FB8AA3B, %f549;
	fma.rn.f32 	%f551, %f544, 0f32A57060, %f550;
	mov.b32 	%r118, %f547;
	shl.b32 	%r119, %r118, 23;
	mov.b32 	%f552, %r119;
	ex2.approx.ftz.f32 	%f553, %f551;
	mul.f32 	%f554, %f553, %f552;
	add.f32 	%f555, %f554, 0f00000000;
	sub.f32 	%f556, %f541, %f137;
	fma.rn.f32 	%f557, %f556, 0f3BBB989D, 0f3F000000;
	cvt.sat.f32.f32 	%f558, %f557;
	fma.rm.f32 	%f559, %f558, %f531, %f530;
	add.f32 	%f560, %f559, 0fCB40007F;
	neg.f32 	%f561, %f560;
	fma.rn.f32 	%f562, %f556, 0f3FB8AA3B, %f561;
	fma.rn.f32 	%f563, %f556, 0f32A57060, %f562;
	mov.b32 	%r120, %f559;
	shl.b32 	%r121, %r120, 23;
	mov.b32 	%f564, %r121;
	ex2.approx.ftz.f32 	%f565, %f563;
	mul.f32 	%f566, %f565, %f564;
	add.f32 	%f567, %f555, %f566;
	sub.f32 	%f568, %f542, %f137;
	fma.rn.f32 	%f569, %f568, 0f3BBB989D, 0f3F000000;
	cvt.sat.f32.f32 	%f570, %f569;
	fma.rm.f32 	%f571, %f570, %f531, %f530;
	add.f32 	%f572, %f571, 0fCB40007F;
	neg.f32 	%f573, %f572;
	fma.rn.f32 	%f574, %f568, 0f3FB8AA3B, %f573;
	fma.rn.f32 	%f575, %f568, 0f32A57060, %f574;
	mov.b32 	%r122, %f571;
	shl.b32 	%r123, %r122, 23;
	mov.b32 	%f576, %r123;
	ex2.approx.ftz.f32 	%f577, %f575;
	mul.f32 	%f578, %f577, %f576;
	add.f32 	%f579, %f567, %f578;
	sub.f32 	%f580, %f543, %f137;
	fma.rn.f32 	%f581, %f580, 0f3BBB989D, 0f3F000000;
	cvt.sat.f32.f32 	%f582, %f581;
	fma.rm.f32 	%f583, %f582, %f531, %f530;
	add.f32 	%f584, %f583, 0fCB40007F;
	neg.f32 	%f585, %f584;
	fma.rn.f32 	%f586, %f580, 0f3FB8AA3B, %f585;
	fma.rn.f32 	%f587, %f580, 0f32A57060, %f586;
	mov.b32 	%r124, %f583;
	shl.b32 	%r125, %r124, 23;
	mov.b32 	%f588, %r125;
	ex2.approx.ftz.f32 	%f589, %f587;
	mul.f32 	%f590, %f589, %f588;
	mov.b32 	%r126, %f566;
	mov.b64 	%rd17, {%r127, %r126};
	mov.b32 	%r128, %f578;
	mov.b32 	%r129, %f590;
	mov.b64 	%rd18, {%r128, %r129};
	st.local.v4.f32 	[%rd1], {%f554, %f566, %f578, %f590};
	add.f32 	%f591, %f579, %f590;
	ld.local.v4.f32 	{%f592, %f593, %f594, %f595}, [%rd1+16];
	sub.f32 	%f596, %f592, %f137;
	fma.rn.f32 	%f597, %f596, 0f3BBB989D, 0f3F000000;
	cvt.sat.f32.f32 	%f598, %f597;
	fma.rm.f32 	%f599, %f598, %f531, %f530;
	add.f32 	%f600, %f599, 0fCB40007F;
	neg.f32 	%f601, %f600;
	fma.rn.f32 	%f602, %f596, 0f3FB8AA3B, %f601;
	fma.rn.f32 	%f603, %f596, 0f32A57060, %f602;
	mov.b32 	%r130, %f599;
	shl.b32 	%r131, %r130, 23;
	mov.b32 	%f604, %r131;
	ex2.approx.ftz.f32 	%f605, %f603;
	mul.f32 	%f606, %f605, %f604;
	add.f32 	%f607, %f591, %f606;
	sub.f32 	%f608, %f593, %f137;
	fma.rn.f32 	%f609, %f608, 0f3BBB989D, 0f3F000000;
	cvt.sat.f32.f32 	%f610, %f609;
	fma.rm.f32 	%f611, %f610, %f531, %f530;
	add.f32 	%f612, %f611, 0fCB40007F;
	neg.f32 	%f613, %f612;
	fma.rn.f32 	%f614, %f608, 0f3FB8AA3B, %f613;
	fma.rn.f32 	%f615, %f608, 0f32A57060, %f614;
	mov.b32 	%r132, %f611;
	shl.b32 	%r133, %r132, 23;
	mov.b32 	%f616, %r133;
	ex2.approx.ftz.f32 	%f617, %f615;
	mul.f32 	%f618, %f617, %f616;
	add.f32 	%f619, %f607, %f618;
	sub.f32 	%f620, %f594, %f137;
	fma.rn.f32 	%f621, %f620, 0f3BBB989D, 0f3F000000;
	cvt.sat.f32.f32 	%f622, %f621;
	fma.rm.f32 	%f623, %f622, %f531, %f530;
	add.f32 	%f624, %f623, 0fCB40007F;
	neg.f32 	%f625, %f624;
	fma.rn.f32 	%f626, %f620, 0f3FB8AA3B, %f625;
	fma.rn.f32 	%f627, %f620, 0f32A57060, %f626;
	mov.b32 	%r134, %f623;
	shl.b32 	%r135, %r134, 23;
	mov.b32 	%f628, %r135;
	ex2.approx.ftz.f32 	%f629, %f627;
	mul.f32 	%f630, %f629, %f628;
	add.f32 	%f631, %f619, %f630;
	sub.f32 	%f632, %f595, %f137;
	fma.rn.f32 	%f633, %f632, 0f3BBB989D, 0f3F000000;
	cvt.sat.f32.f32 	%f634, %f633;
	fma.rm.f32 	%f635, %f634, %f531, %f530;
	add.f32 	%f636, %f635, 0fCB40007F;
	neg.f32 	%f637, %f636;
	fma.rn.f32 	%f638, %f632, 0f3FB8AA3B, %f637;
	fma.rn.f32 	%f639, %f632, 0f32A57060, %f638;
	mov.b32 	%r136, %f635;
	shl.b32 	%r137, %r136, 23;
	mov.b32 	%f640, %r137;
	ex2.approx.ftz.f32 	%f641, %f639;
	mul.f32 	%f642, %f641, %f640;
	mov.b32 	%r138, %f606;
	mov.b32 	%r139, %f618;
	mov.b64 	%rd19, {%r138, %r139};
	mov.b32 	%r140, %f630;
	mov.b32 	%r141, %f642;
	mov.b64 	%rd20, {%r140, %r141};
	st.local.v4.f32 	[%rd1+16], {%f606, %f618, %f630, %f642};
	add.f32 	%f643, %f631, %f642;
	ld.local.v4.f32 	{%f644, %f645, %f646, %f647}, [%rd1+32];
	sub.f32 	%f648, %f644, %f137;
	fma.rn.f32 	%f649, %f648, 0f3BBB989D, 0f3F000000;
	cvt.sat.f32.f32 	%f650, %f649;
	fma.rm.f32 	%f651, %f650, %f531, %f530;
	add.f32 	%f652, %f651, 0fCB40007F;
	neg.f32 	%f653, %f652;
	fma.rn.f32 	%f654, %f648, 0f3FB8AA3B, %f653;
	fma.rn.f32 	%f655, %f648, 0f32A57060, %f654;
	mov.b32 	%r142, %f651;
	shl.b32 	%r143, %r142, 23;
	mov.b32 	%f656, %r143;
	ex2.approx.ftz.f32 	%f657, %f655;
	mul.f32 	%f658, %f657, %f656;
	add.f32 	%f659, %f643, %f658;
	sub.f32 	%f660, %f645, %f137;
	fma.rn.f32 	%f661, %f660, 0f3BBB989D, 0f3F000000;
	cvt.sat.f32.f32 	%f662, %f661;
	fma.rm.f32 	%f663, %f662, %f531, %f530;
	add.f32 	%f664, %f663, 0fCB40007F;
	neg.f32 	%f665, %f664;
	fma.rn.f32 	%f666, %f660, 0f3FB8AA3B, %f665;
	fma.rn.f32 	%f667, %f660, 0f32A57060, %f666;
	mov.b32 	%r144, %f663;
	shl.b32 	%r145, %r144, 23;
	mov.b32 	%f668, %r145;
	ex2.approx.ftz.f32 	%f669, %f667;
	mul.f32 	%f670, %f669, %f668;
	add.f32 	%f671, %f659, %f670;
	sub.f32 	%f672, %f646, %f137;
	fma.rn.f32 	%f673, %f672, 0f3BBB989D, 0f3F000000;
	cvt.sat.f32.f32 	%f674, %f673;
	fma.rm.f32 	%f675, %f674, %f531, %f530;
	add.f32 	%f676, %f675, 0fCB40007F;
	neg.f32 	%f677, %f676;
	fma.rn.f32 	%f678, %f672, 0f3FB8AA3B, %f677;
	fma.rn.f32 	%f679, %f672, 0f32A57060, %f678;
	mov.b32 	%r146, %f675;
	shl.b32 	%r147, %r146, 23;
	mov.b32 	%f680, %r147;
	ex2.approx.ftz.f32 	%f681, %f679;
	mul.f32 	%f682, %f681, %f680;
	add.f32 	%f683, %f671, %f682;
	sub.f32 	%f684, %f647, %f137;
	fma.rn.f32 	%f685, %f684, 0f3BBB989D, 0f3F000000;
	cvt.sat.f32.f32 	%f686, %f685;
	fma.rm.f32 	%f687, %f686, %f531, %f530;
	add.f32 	%f688, %f687, 0fCB40007F;
	neg.f32 	%f689, %f688;
	fma.rn.f32 	%f690, %f684, 0f3FB8AA3B, %f689;
	fma.rn.f32 	%f691, %f684, 0f32A57060, %f690;
	mov.b32 	%r148, %f687;
	shl.b32 	%r149, %r148, 23;
	mov.b32 	%f692, %r149;
	ex2.approx.ftz.f32 	%f693, %f691;
	mul.f32 	%f694, %f693, %f692;
	mov.b32 	%r150, %f658;
	mov.b32 	%r151, %f670;
	mov.b64 	%rd21, {%r150, %r151};
	mov.b32 	%r152, %f682;
	mov.b32 	%r153, %f694;
	mov.b64 	%rd22, {%r152, %r153};
	st.local.v4.f32 	[%rd1+32], {%f658, %f670, %f682, %f694};
	add.f32 	%f695, %f683, %f694;
	ld.local.v4.f32 	{%f696, %f697, %f698, %f699}, [%rd1+48];
	sub.f32 	%f700, %f696, %f137;
	fma.rn.f32 	%f701, %f700, 0f3BBB989D, 0f3F000000;
	cvt.sat.f32.f32 	%f702, %f701;
	fma.rm.f32 	%f703, %f702, %f531, %f530;
	add.f32 	%f704, %f703, 0fCB40007F;
	neg.f32 	%f705, %f704;
	fma.rn.f32 	%f706, %f700, 0f3FB8AA3B, %f705;
	fma.rn.f32 	%f707, %f700, 0f32A57060, %f706;
	mov.b32 	%r154, %f703;
	shl.b32 	%r155, %r154, 23;
	mov.b32 	%f708, %r155;
	ex2.approx.ftz.f32 	%f709, %f707;
	mul.f32 	%f710, %f709, %f708;
	add.f32 	%f711, %f695, %f710;
	sub.f32 	%f712, %f697, %f137;
	fma.rn.f32 	%f713, %f712, 0f3BBB989D, 0f3F000000;
	cvt.sat.f32.f32 	%f714, %f713;
	fma.rm.f32 	%f715, %f714, %f531, %f530;
	add.f32 	%f716, %f715, 0fCB40007F;
	neg.f32 	%f717, %f716;
	fma.rn.f32 	%f718, %f712, 0f3FB8AA3B, %f717;
	fma.rn.f32 	%f719, %f712, 0f32A57060, %f718;
	mov.b32 	%r156, %f715;
	shl.b32 	%r157, %r156, 23;
	mov.b32 	%f720, %r157;
	ex2.approx.ftz.f32 	%f721, %f719;
	mul.f32 	%f722, %f721, %f720;
	add.f32 	%f723, %f711, %f722;
	sub.f32 	%f724, %f698, %f137;
	fma.rn.f32 	%f725, %f724, 0f3BBB989D, 0f3F000000;
	cvt.sat.f32.f32 	%f726, %f725;
	fma.rm.f32 	%f727, %f726, %f531, %f530;
	add.f32 	%f728, %f727, 0fCB40007F;
	neg.f32 	%f729, %f728;
	fma.rn.f32 	%f730, %f724, 0f3FB8AA3B, %f729;
	fma.rn.f32 	%f731, %f724, 0f32A57060, %f730;
	mov.b32 	%r158, %f727;
	shl.b32 	%r159, %r158, 23;
	mov.b32 	%f732, %r159;
	ex2.approx.ftz.f32 	%f733, %f731;
	mul.f32 	%f734, %f733, %f732;
	add.f32 	%f735, %f723, %f734;
	sub.f32 	%f736, %f699, %f137;
	fma.rn.f32 	%f737, %f736, 0f3BBB989D, 0f3F000000;
	cvt.sat.f32.f32 	%f738, %f737;
	fma.rm.f32 	%f739, %f738, %f531, %f530;
	add.f32 	%f740, %f739, 0fCB40007F;
	neg.f32 	%f741, %f740;
	fma.rn.f32 	%f742, %f736, 0f3FB8AA3B, %f741;
	fma.rn.f32 	%f743, %f736, 0f32A57060, %f742;
	mov.b32 	%r160, %f739;
	shl.b32 	%r161, %r160, 23;
	mov.b32 	%f744, %r161;
	ex2.approx.ftz.f32 	%f745, %f743;
	mul.f32 	%f746, %f745, %f744;
	mov.b32 	%r162, %f710;
	mov.b32 	%r163, %f722;
	mov.b64 	%rd23, {%r162, %r163};
	mov.b32 	%r164, %f734;
	mov.b32 	%r165, %f746;
	mov.b64 	%rd24, {%r164, %r165};
	st.local.v4.f32 	[%rd1+48], {%f710, %f722, %f734, %f746};
	add.f32 	%f747, %f735, %f746;
	ld.local.v4.f32 	{%f748, %f749, %f750, %f751}, [%rd1+64];
	sub.f32 	%f752, %f748, %f137;
	fma.rn.f32 	%f753, %f752, 0f3BBB989D, 0f3F000000;
	cvt.sat.f32.f32 	%f754, %f753;
	fma.rm.f32 	%f755, %f754, %f531, %f530;
	add.f32 	%f756, %f755, 0fCB40007F;
	neg.f32 	%f757, %f756;
	fma.rn.f32 	%f758, %f752, 0f3FB8AA3B, %f757;
	fma.rn.f32 	%f759, %f752, 0f32A57060, %f758;
	mov.b32 	%r166, %f755;
	shl.b32 	%r167, %r166, 23;
	mov.b32 	%f760, %r167;
	ex2.approx.ftz.f32 	%f761, %f759;
	mul.f32 	%f762, %f761, %f760;
	add.f32 	%f763, %f747, %f762;
	sub.f32 	%f764, %f749, %f137;
	fma.rn.f32 	%f765, %f764, 0f3BBB989D, 0f3F000000;
	cvt.sat.f32.f32 	%f766, %f765;
	fma.rm.f32 	%f767, %f766, %f531, %f530;
	add.f32 	%f768, %f767, 0fCB40007F;
	neg.f32 	%f769, %f768;
	fma.rn.f32 	%f770, %f764, 0f3FB8AA3B, %f769;
	fma.rn.f32 	%f771, %f764, 0f32A57060, %f770;
	mov.b32 	%r168, %f767;
	shl.b32 	%r169, %r168, 23;
	mov.b32 	%f772, %r169;
	ex2.approx.ftz.f32 	%f773, %f771;
	mul.f32 	%f774, %f773, %f772;
	add.f32 	%f775, %f763, %f774;
	sub.f32 	%f776, %f750, %f137;
	fma.rn.f32 	%f777, %f776, 0f3BBB989D, 0f3F000000;
	cvt.sat.f32.f32 	%f778, %f777;
	fma.rm.f32 	%f779, %f778, %f531, %f530;
	add.f32 	%f780, %f779, 0fCB40007F;
	neg.f32 	%f781, %f780;
	fma.rn.f32 	%f782, %f776, 0f3FB8AA3B, %f781;
	fma.rn.f32 	%f783, %f776, 0f32A57060, %f782;
	mov.b32 	%r170, %f779;
	shl.b32 	%r171, %r170, 23;
	mov.b32 	%f784, %r171;
	ex2.approx.ftz.f32 	%f785, %f783;
	mul.f32 	%f786, %f785, %f784;
	add.f32 	%f787, %f775, %f786;
	sub.f32 	%f788, %f751, %f137;
	fma.rn.f32 	%f789, %f788, 0f3BBB989D, 0f3F000000;
	cvt.sat.f32.f32 	%f790, %f789;
	fma.rm.f32 	%f791, %f790, %f531, %f530;
	add.f32 	%f792, %f791, 0fCB40007F;
	neg.f32 	%f793, %f792;
	fma.rn.f32 	%f794, %f788, 0f3FB8AA3B, %f793;
	fma.rn.f32 	%f795, %f788, 0f32A57060, %f794;
	mov.b32 	%r172, %f791;
	shl.b32 	%r173, %r172, 23;
	mov.b32 	%f796, %r173;
	ex2.approx.ftz.f32 	%f797, %f795;
	mul.f32 	%f798, %f797, %f796;
	mov.b32 	%r174, %f762;
	mov.b32 	%r175, %f774;
	mov.b64 	%rd25, {%r174, %r175};
	mov.b32 	%r176, %f786;
	mov.b32 	%r177, %f798;
	mov.b64 	%rd26, {%r176, %r177};
	st.local.v4.f32 	[%rd1+64], {%f762, %f774, %f786, %f798};
	add.f32 	%f799, %f787, %f798;
	ld.local.v4.f32 	{%f800, %f801, %f802, %f803}, [%rd1+80];
	sub.f32 	%f804, %f800, %f137;
	fma.rn.f32 	%f805, %f804, 0f3BBB989D, 0f3F000000;
	cvt.sat.f32.f32 	%f806, %f805;
	fma.rm.f32 	%f807, %f806, %f531, %f530;
	add.f32 	%f808, %f807, 0fCB40007F;
	neg.f32 	%f809, %f808;
	fma.rn.f32 	%f810, %f804, 0f3FB8AA3B, %f809;
	fma.rn.f32 	%f811, %f804, 0f32A57060, %f810;
	mov.b32 	%r178, %f807;
	shl.b32 	%r179, %r178, 23;
	mov.b32 	%f812, %r179;
	ex2.approx.ftz.f32 	%f813, %f811;
	mul.f32 	%f814, %f813, %f812;
	add.f32 	%f815, %f799, %f814;
	sub.f32 	%f816, %f801, %f137;
	fma.rn.f32 	%f817, %f816, 0f3BBB989D, 0f3F000000;
	cvt.sat.f32.f32 	%f818, %f817;
	fma.rm.f32 	%f819, %f818, %f531, %f530;
	add.f32 	%f820, %f819, 0fCB40007F;
	neg.f32 	%f821, %f820;
	fma.rn.f32 	%f822, %f816, 0f3FB8AA3B, %f821;
	fma.rn.f32 	%f823, %f816, 0f32A57060, %f822;
	mov.b32 	%r180, %f819;
	shl.b32 	%r181, %r180, 23;
	mov.b32 	%f824, %r181;
	ex2.approx.ftz.f32 	%f825, %f823;
	mul.f32 	%f826, %f825, %f824;
	add.f32 	%f827, %f815, %f826;
	sub.f32 	%f828, %f802, %f137;
	fma.rn.f32 	%f829, %f828, 0f3BBB989D, 0f3F000000;
	cvt.sat.f32.f32 	%f830, %f829;
	fma.rm.f32 	%f831, %f830, %f531, %f530;
	add.f32 	%f832, %f831, 0fCB40007F;
	neg.f32 	%f833, %f832;
	fma.rn.f32 	%f834, %f828, 0f3FB8AA3B, %f833;
	fma.rn.f32 	%f835, %f828, 0f32A57060, %f834;
	mov.b32 	%r182, %f831;
	shl.b32 	%r183, %r182, 23;
	mov.b32 	%f836, %r183;
	ex2.approx.ftz.f32 	%f837, %f835;
	mul.f32 	%f838, %f837, %f836;
	add.f32 	%f839, %f827, %f838;
	sub.f32 	%f840, %f803, %f137;
	fma.rn.f32 	%f841, %f840, 0f3BBB989D, 0f3F000000;
	cvt.sat.f32.f32 	%f842, %f841;
	fma.rm.f32 	%f843, %f842, %f531, %f530;
	add.f32 	%f844, %f843, 0fCB40007F;
	neg.f32 	%f845, %f844;
	fma.rn.f32 	%f846, %f840, 0f3FB8AA3B, %f845;
	fma.rn.f32 	%f847, %f840, 0f32A57060, %f846;
	mov.b32 	%r184, %f843;
	shl.b32 	%r185, %r184, 23;
	mov.b32 	%f848, %r185;
	ex2.approx.ftz.f32 	%f849, %f847;
	mul.f32 	%f850, %f849, %f848;
	mov.b32 	%r186, %f814;
	mov.b32 	%r187, %f826;
	mov.b64 	%rd27, {%r186, %r187};
	mov.b32 	%r188, %f838;
	mov.b32 	%r189, %f850;
	mov.b64 	%rd28, {%r188, %r189};
	st.local.v4.f32 	[%rd1+80], {%f814, %f826, %f838, %f850};
	add.f32 	%f851, %f839, %f850;
	ld.local.v4.f32 	{%f852, %f853, %f854, %f855}, [%rd1+96];
	sub.f32 	%f856, %f852, %f137;
	fma.rn.f32 	%f857, %f856, 0f3BBB989D, 0f3F000000;
	cvt.sat.f32.f32 	%f858, %f857;
	fma.rm.f32 	%f859, %f858, %f531, %f530;
	add.f32 	%f860, %f859, 0fCB40007F;
	neg.f32 	%f861, %f860;
	fma.rn.f32 	%f862, %f856, 0f3FB8AA3B, %f861;
	fma.rn.f32 	%f863, %f856, 0f32A57060, %f862;
	mov.b32 	%r190, %f859;
	shl.b32 	%r191, %r190, 23;
	mov.b32 	%f864, %r191;
	ex2.approx.ftz.f32 	%f865, %f863;
	mul.f32 	%f866, %f865, %f864;
	add.f32 	%f867, %f851, %f866;
	sub.f32 	%f868, %f853, %f137;
	fma.rn.f32 	%f869, %f868, 0f3BBB989D, 0f3F000000;
	cvt.sat.f32.f32 	%f870, %f869;
	fma.rm.f32 	%f871, %f870, %f531, %f530;
	add.f32 	%f872, %f871, 0fCB40007F;
	neg.f32 	%f873, %f872;
	fma.rn.f32 	%f874, %f868, 0f3FB8AA3B, %f873;
	fma.rn.f32 	%f875, %f868, 0f32A57060, %f874;
	mov.b32 	%r192, %f871;
	shl.b32 	%r193, %r192, 23;
	mov.b32 	%f876, %r193;
	ex2.approx.ftz.f32 	%f877, %f875;
	mul.f32 	%f878, %f877, %f876;
	add.f32 	%f879, %f867, %f878;
	sub.f32 	%f880, %f854, %f137;
	fma.rn.f32 	%f881, %f880, 0f3BBB989D, 0f3F000000;
	cvt.sat.f32.f32 	%f882, %f881;
	fma.rm.f32 	%f883, %f882, %f531, %f530;
	add.f32 	%f884, %f883, 0fCB40007F;
	neg.f32 	%f885, %f884;
	fma.rn.f32 	%f886, %f880, 0f3FB8AA3B, %f885;
	fma.rn.f32 	%f887, %f880, 0f32A57060, %f886;
	mov.b32 	%r194, %f883;
	shl.b32 	%r195, %r194, 23;
	mov.b32 	%f888, %r195;
	ex2.approx.ftz.f32 	%f889, %f887;
	mul.f32 	%f890, %f889, %f888;
	add.f32 	%f891, %f879, %f890;
	sub.f32 	%f892, %f855, %f137;
	fma.rn.f32 	%f893, %f892, 0f3BBB989D, 0f3F000000;
	cvt.sat.f32.f32 	%f894, %f893;
	fma.rm.f32 	%f895, %f894, %f531, %f530;
	add.f32 	%f896, %f895, 0fCB40007F;
	neg.f32 	%f897, %f896;
	fma.rn.f32 	%f898, %f892, 0f3FB8AA3B, %f897;
	fma.rn.f32 	%f899, %f892, 0f32A57060, %f898;
	mov.b32 	%r196, %f895;
	shl.b32 	%r197, %r196, 23;
	mov.b32 	%f900, %r197;
	ex2.approx.ftz.f32 	%f901, %f899;
	mul.f32 	%f902, %f901, %f900;
	mov.b32 	%r198, %f866;
	mov.b32 	%r199, %f878;
	mov.b64 	%rd29, {%r198, %r199};
	mov.b32 	%r200, %f890;
	mov.b32 	%r201, %f902;
	mov.b64 	%rd30, {%r200, %r201};
	st.local.v4.f32 	[%rd1+96], {%f866, %f878, %f890, %f902};
	add.f32 	%f903, %f891, %f902;
	ld.local.v4.f32 	{%f904, %f905, %f906, %f907}, [%rd1+112];
	sub.f32 	%f908, %f904, %f137;
	fma.rn.f32 	%f909, %f908, 0f3BBB989D, 0f3F000000;
	cvt.sat.f32.f32 	%f910, %f909;
	fma.rm.f32 	%f911, %f910, %f531, %f530;
	add.f32 	%f912, %f911, 0fCB40007F;
	neg.f32 	%f913, %f912;
	fma.rn.f32 	%f914, %f908, 0f3FB8AA3B, %f913;
	fma.rn.f32 	%f915, %f908, 0f32A57060, %f914;
	mov.b32 	%r202, %f911;
	shl.b32 	%r203, %r202, 23;
	mov.b32 	%f916, %r203;
	ex2.approx.ftz.f32 	%f917, %f915;
	mul.f32 	%f918, %f917, %f916;
	add.f32 	%f919, %f903, %f918;
	sub.f32 	%f920, %f905, %f137;
	fma.rn.f32 	%f921, %f920, 0f3BBB989D, 0f3F000000;
	cvt.sat.f32.f32 	%f922, %f921;
	fma.rm.f32 	%f923, %f922, %f531, %f530;
	add.f32 	%f924, %f923, 0fCB40007F;
	neg.f32 	%f925, %f924;
	fma.rn.f32 	%f926, %f920, 0f3FB8AA3B, %f925;
	fma.rn.f32 	%f927, %f920, 0f32A57060, %f926;
	mov.b32 	%r204, %f923;
	shl.b32 	%r205, %r204, 23;
	mov.b32 	%f928, %r205;
	ex2.approx.ftz.f32 	%f929, %f927;
	mul.f32 	%f930, %f929, %f928;
	add.f32 	%f931, %f919, %f930;
	sub.f32 	%f932, %f906, %f137;
	fma.rn.f32 	%f933, %f932, 0f3BBB989D, 0f3F000000;
	cvt.sat.f32.f32 	%f934, %f933;
	fma.rm.f32 	%f935, %f934, %f531, %f530;
	add.f32 	%f936, %f935, 0fCB40007F;
	neg.f32 	%f937, %f936;
	fma.rn.f32 	%f938, %f932, 0f3FB8AA3B, %f937;
	fma.rn.f32 	%f939, %f932, 0f32A57060, %f938;
	mov.b32 	%r206, %f935;
	shl.b32 	%r207, %r206, 23;
	mov.b32 	%f940, %r207;
	ex2.approx.ftz.f32 	%f941, %f939;
	mul.f32 	%f942, %f941, %f940;
	add.f32 	%f943, %f931, %f942;
	sub.f32 	%f944, %f907, %f137;
	fma.rn.f32 	%f945, %f944, 0f3BBB989D, 0f3F000000;
	cvt.sat.f32.f32 	%f946, %f945;
	fma.rm.f32 	%f947, %f946, %f531, %f530;
	add.f32 	%f948, %f947, 0fCB40007F;
	neg.f32 	%f949, %f948;
	fma.rn.f32 	%f950, %f944, 0f3FB8AA3B, %f949;
	fma.rn.f32 	%f951, %f944, 0f32A57060, %f950;
	mov.b32 	%r208, %f947;
	shl.b32 	%r209, %r208, 23;
	mov.b32 	%f952, %r209;
	ex2.approx.ftz.f32 	%f953, %f951;
	mul.f32 	%f954, %f953, %f952;
	mov.b32 	%r210, %f918;
	mov.b32 	%r211, %f930;
	mov.b64 	%rd31, {%r210, %r211};
	mov.b32 	%r212, %f942;
	mov.b64 	%rd32, {%r212, %r213};
	st.local.v4.f32 	[%rd1+112], {%f918, %f930, %f942, %f954};
	add.f32 	%f955, %f943, %f954;
	mul.f32 	%f956, %f5212, %f539;
	add.f32 	%f5212, %f956, %f955;
	ld.shared.f32 	%f957, [_ZZ22flash_attention_kernelILi32ELi64EEvPKfS1_S1_PfiiifE6V_tile];
	fma.rn.f32 	%f958, %f554, %f957, 0f00000000;
	ld.shared.f32 	%f959, [_ZZ22flash_attention_kernelILi32ELi64EEvPKfS1_S1_PfiiifE6V_tile+256];
	fma.rn.f32 	%f960, %f566, %f959, %f958;
	ld.shared.f32 	%f961, [_ZZ22flash_attention_kernelILi32ELi64EEvPKfS1_S1_PfiiifE6V_tile+512];
	fma.rn.f32 	%f962, %f578, %f961, %f960;
	ld.shared.f32 	%f963, [_ZZ22flash_attention_kernelILi32ELi64EEvPKfS1_S1_PfiiifE6V_tile+768];
	fma.rn.f32 	%f964, %f590, %f963, %f962;
	ld.shared.f32 	%f965, [_ZZ22flash_attention_kernelILi32ELi64EEvPKfS1_S1_PfiiifE6V_tile+1024];
	fma.rn.f32 	%f966, %f606, %f965, %f964;
	ld.shared.f32 	%f967, [_ZZ22flash_attention_kernelILi32ELi64EEvPKfS1_S1_PfiiifE6V_tile+1280];
	fma.rn.f32 	%f968, %f618, %f967, %f966;
	ld.shared.f32 	%f969, [_ZZ22flash_attention_kernelILi32ELi64EEvPKfS1_S1_PfiiifE6V_tile+1536];
	fma.rn.f32 	%f970, %f630, %f969, %f968;
	ld.shared.f32 	%f971, [_ZZ22flash_attention_kernelILi32ELi64EEvPKfS1_S1_PfiiifE6V_tile+1792];
	fma.rn.f32 	%f972, %f642, %f971, %f970;
	ld.shared.f32 	%f973, [_ZZ22flash_attention_kernelILi32ELi64EEvPKfS1_S1_PfiiifE6V_tile+2048];
	fma.rn.f32 	%f974, %f658, %f973, %f972;
	ld.shared.f32 	%f975, [_ZZ22flash_attention_kernelILi32ELi64EEvPKfS1_S1_PfiiifE6V_tile+2304];
	fma.rn.f32 	%f976, %f670, %f975, %f974;
	ld.shared.f32 	%f977, [_ZZ22flash_attention_kernelILi32ELi64EEvPKfS1_S1_PfiiifE6V_tile+2560];
	fma.rn.f32 	%f978, %f682, %f977, %f976;
	ld.shared.f32 	%f979, [_ZZ22flash_attention_kernelILi32ELi64EEvPKfS1_S1_PfiiifE6V_tile+2816];
	fma.rn.f32 	%f980, %f694, %f979, %f978;
	ld.shared.f32 	%f981, [_ZZ22flash_attention_kernelILi32ELi64EEvPKfS1_S1_PfiiifE6V_tile+3072];
	fma.rn.f32 	%f982, %f710, %f981, %f980;
	ld.shared.f32 	%f983, [_ZZ22flash_attention_kernelILi32ELi64EEvPKfS1_S1_PfiiifE6V_tile+3328];
	fma.rn.f32 	%f984, %f722, %f983, %f982;
	ld.shared.f32 	%f985, [_ZZ22flash_attention_kernelILi32ELi64EEvPKfS1_S1_PfiiifE6V_tile+3584];
	fma.rn.f32 	%f986, %f734, %f985, %f984;
	ld.shared.f32 	%f987, [_ZZ22flash_attention_kernelILi32ELi64EEvPKfS1_S1_PfiiifE6V_tile+3840];
	fma.rn.f32 	%f988, %f746, %f987, %f986;
	ld.shared.f32 	%f989, [_ZZ22flash_attention_kernelILi32ELi64EEvPKfS1_S1_PfiiifE6V_tile+4096];
	fma.rn.f32 	%f990, %f762, %f989, %f988;
	ld.shared.f32 	%f991, [_ZZ22flash_attention_kernelILi32ELi64EEvPKfS1_S1_PfiiifE6V_tile+4352];
	fma.rn.f32 	%f992, %f774, %f991, %f990;
	ld.shared.f32 	%f993, [_ZZ22flash_attention_kernelILi32ELi64EEvPKfS1_S1_PfiiifE6V_tile+4608];
	fma.rn.f32 	%f994, %f786, %f993, %f992;
	ld.shared.f32 	%f995, [_ZZ22flash_attention_kernelILi32ELi64EEvPKfS1_S1_PfiiifE6V_tile+4864];
	fma.rn.f32 	%f996, %f798, %f995, %f994;
	ld.shared.f32 	%f997, [_ZZ22flash_attention_kernelILi32ELi64EEvPKfS1_S1_PfiiifE6V_tile+5120];
	fma.rn.f32 	%f998, %f814, %f997, %f996;
	ld.shared.f32 	%f999, [_ZZ22flash_attention_kernelILi32ELi64EEvPKfS1_S1_PfiiifE6V_tile+5376];
	fma.rn.f32 	%f1000, %f826, %f999, %f998;
	ld.shared.f32 	%f1001, [_ZZ22flash_attention_kernelILi32ELi64EEvPKfS1_S1_PfiiifE6V_tile+5632];
	fma.rn.f32 	%f1002, %f838, %f1001, %f1000;
	ld.shared.f32 	%f1003, [_ZZ22flash_attention_kernelILi32ELi64EEvPKfS1_S1_PfiiifE6V_tile+5888];
	fma.rn.f32 	%f1004, %f850, %f1003, %f1002;
	ld.shared.f32 	%f1005, [_ZZ22flash_attention_kernelILi32ELi64EEvPKfS1_S1_PfiiifE6V_tile+6144];
	fma.rn.f32 	%f1006, %f866, %f1005, %f1004;
	ld.shared.f32 	%f1007, [_ZZ22flash_attention_kernelILi32ELi64EEvPKfS1_S1_PfiiifE6V_tile+6400];
	fma.rn.f32 	%f1008, %f878, %f1007, %f1006;
	ld.shared.f32 	%f1009, [_ZZ22flash_attention_kernelILi32ELi64EEvPKfS1_S1_PfiiifE6V_tile+6656];
	fma.rn.f32 	%f1010, %f890, %f1009, %f1008;
	ld.shared.f32 	%f1011, [_ZZ22flash_attention_kernelILi32ELi64EEvPKfS1_S1_PfiiifE6V_tile+6912];
	fma.rn.f32 	%f1012, %f902, %f1011, %f1010;
	ld.shared.f32 	%f1013, [_ZZ22flash_attention_kernelILi32ELi64EEvPKfS1_S1_PfiiifE6V_tile+7168];
	fma.rn.f32 	%f1014, %f918, %f1013, %f1012;
	ld.shared.f32 	%f1015, [_ZZ22flash_attention_kernelILi32ELi64EEvPKfS1_S1_PfiiifE6V_tile+7424];
	fma.rn.f32 	%f1016, %f930, %f1015, %f1014;
	ld.shared.f32 	%f1017, [_ZZ22flash_attention_kernelILi32ELi64EEvPKfS1_S1_PfiiifE6V_tile+7680];
	fma.rn.f32 	%f1018, %f942, %f1017, %f1016;
	ld.shared.f32 	%f1019, [_ZZ22flash_attention_kernelILi32ELi64EEvPKfS1_S1_PfiiifE6V_tile+7936];
	fma.rn.f32 	%f1020, %f954, %f1019, %f1018;
	fma.rn.f32 	%f1021, %f956, %f5211, %f1020;
	div.rn.f32 	%f5211, %f1021, %f5212;
	ld.shared.f32 	%f1022, [_ZZ22flash_attention_kernelILi32ELi64EEvPKfS1_S1_PfiiifE6V_tile+4];
	fma.rn.f32 	%f1023, %f554, %f1022, 0f00000000;
	ld.shared.f32 	%f1024, [_ZZ22flash_attention_kernelILi32ELi64EEvPKfS1_S1_PfiiifE6V_tile+260];
	fma.rn.f32 	%f1025, %f566, %f1024, %f1023;
	ld.shared.f32 	%f1026, [_ZZ22flash_attention_kernelILi32ELi64EEvPKfS1_S1_PfiiifE6V_tile+516];
	fma.rn.f32 	%f1027, %f578, %f1026, %f1025;
	ld.shared.f32 	%f1028, [_ZZ22flash_attention_kernelILi32ELi64EEvPKfS1_S1_PfiiifE6V_tile+772];
	fma.rn.f32 	%f1029, %f590, %f1028, %f1027;
	ld.shared.f32 	%f1030, [_ZZ22flash_attention_kernelILi32ELi64EEvPKfS1_S1_PfiiifE6V_tile+1028];
	fma.rn.f32 	%f1031, %f606, %f1030, %f1029;
	ld.shared.f32 	%f1032, [_ZZ22flash_attention_kernelILi32ELi64EEvPKfS1_S1_PfiiifE6V_tile+1284];
	fma.rn.f32 	%f1033, %f618, %f1032, %f1031;
	ld.shared.f32 	%f1034, [_ZZ22flash_attention_kernelILi32ELi64EEvPKfS1_S1_PfiiifE6V_tile+1540];
	fma.rn.f32 	%f1035, %f630, %f1034, %f1033;
	ld.shared.f32 	%f1036, [_ZZ22flash_attention_kernelILi32ELi64EEvPKfS1_S1_PfiiifE6V_tile+1796];
	fma.rn.f32 	%f1037, %f642, %f1036, %f1035;
	ld.shared.f32 	%f1038, [_ZZ22flash_attention_kernelILi32ELi64EEvPKfS1_S1_PfiiifE6V_tile+2052];
	fma.rn.f32 	%f1039, %f658, %f1038, %f1037;
	ld.shared.f32 	%f1040, [_ZZ22flash_attention_kernelILi32ELi64EEvPKfS1_S1_PfiiifE6V_tile+2308];
	fma.rn.f32 	%f1041, %f670, %f1040, %f1039;
	ld.shared.f32 	%f1042, [_ZZ22flash_attention_kernelILi32ELi64EEvPKfS1_S1_PfiiifE6V_tile+2564];
	fma.rn.f32 	%f1043, %f682, %f1042, %f1041;
	ld.shared.f32 	%f1044, [_ZZ22flash_attention_kernelILi32ELi64EEvPKfS1_S1_PfiiifE6V_tile+2820];
	fma.rn.f32 	%f1045, %f694, %f1044, %f1043;
	ld.shared.f32 	%f1046, [_ZZ22flash_attention_kernelILi32ELi64EEvPKfS1_S1_PfiiifE6V_tile+3076];
	fma.rn.f32 	%f1047, %f710, %f1046, %f1045;
	ld.shared.f32 	%f1048, [_ZZ22flash_attention_kernelILi32ELi64EEvPKfS1_S1_PfiiifE6V_tile+3332];
	fma.rn.f32 	%f1049, %f722, %f1048, %f1047;
	ld.shared.f32 	%f1050, [_ZZ22flash_attention_kernelILi32ELi64EEvPKfS1_S1_PfiiifE6V_tile+3588];
	fma.rn.f32 	%f1051, %f734, %f1050, %f1049;
	ld.shared.f32 	%f1052, [_ZZ22flash_attention_kernelILi32ELi64EEvPKfS1_S1_PfiiifE6V_tile+3844];
	fma.rn.f32 	%f1053, %f746, %f1052, %f1051;
	ld.shared.f32 	%f1054, [_ZZ22flash_attention_kernelILi32ELi64EEvPKfS1_S1_PfiiifE6V_tile+4100];
	fma.rn.f32 	%f1055, %f762, %f1054, %f1053;
	ld.shared.f32 	%f1056, [_ZZ22flash_attention_kernelILi32ELi64EEvPKfS1_S1_PfiiifE6V_tile+4356];
	fma.rn.f32 	%f1057, %f774, %f1056, %f1055;
	ld.shared.f32 	%f1058, [_ZZ22flash_attention_kernelILi32ELi64EEvPKfS1_S1_PfiiifE6V_tile+4612];
	fma.rn.f32 	%f1059, %f786, %f1058, %f1057;
	ld.shared.f32 	%f1060, [_ZZ22flash_attention_kernelILi32ELi64EEvPKfS1_S1_PfiiifE6V_tile+4868];
	fma.rn.f32 	%f1061, %f798, %f1060, %f1059;
	ld.shared.f32 	%f1062, [_ZZ22flash_attention_kernelILi32ELi64EEvPKfS1_S1_PfiiifE6V_tile+5124];
	fma.rn.f32 	%f1063, %f814, %f1062, %f1061;
	ld.shared.f32 	%f1064, [_ZZ22flash_attention_kernelILi32ELi64EEvPKfS1_S1_PfiiifE6V_tile+5380];
	fma.rn.f32 	%f1065, %f826, %f1064, %f1063;
	ld.shared.f32 	%f1066, [_ZZ22flash_attention_kernelILi32ELi64EEvPKfS1_S1_PfiiifE6V_tile+5636];
	fma.rn.f32 	%f1067, %f838, %f1066, %f1065;
	ld.shared.f32 	%f1068, [_ZZ22flash_attention_kernelILi32ELi64EEvPKfS1_S1_PfiiifE6V_tile+5892];
	fma.rn.f32 	%f1069, %f850, %f1068, %f1067;
	ld.shared.f32 	%f1070, [_ZZ22flash_attention_kernelILi32ELi64EEvPKfS1_S1_PfiiifE6V_tile+6148];
	fma.rn.f32 	%f1071, %f866, %f1070, %f1069;
	ld.shared.f32 	%f1072, [_ZZ22flash_attention_kernelILi32ELi64EEvPKfS1_S1_PfiiifE6V_tile+6404];
	fma.rn.f32 	%f1073, %f878, %f1072, %f1071;
	ld.shared.f32 	%f1074, [_ZZ22flash_attention_kernelILi32ELi64EEvPKfS1_S1_PfiiifE6V_tile+6660];
	fma.rn.f32 	%f1075, %f890, %f1074, %f1073;
	ld.shared.f32 	%f1076, [_ZZ22flash_attention_kernelILi32ELi64EEvPKfS1_S1_PfiiifE6V_tile+6916];
	fma.rn.f32 	%f1077, %f902, %f1076, %f1075;
	ld.shared.f32 	%f1078, [_ZZ22flash_attention_kernelILi32ELi64EEvPKfS1_S1_PfiiifE6V_tile+7172];
	fma.rn.f32 	%f1079, %f918, %f1078, %f1077;
	ld.shared.f32 	%f1080, [_ZZ22flash_attention_kernelILi32ELi64EEvPKfS1_S1_PfiiifE6V_tile+7428];
	fma.rn.f32 	%f1081, %f930, %f1080, %f1079;
	ld.shared.f32 	%f1082, [_ZZ22flash_attention_kernelILi32ELi64EEvPKfS1_S1_PfiiifE6V_tile+7684];
	fma.rn.f32 	%f1083, %f942, %f1082, %f1081;
	ld.shared.f32 	%f1084, [_ZZ22flash_attention_kernelILi32ELi64EEvPKfS1_S1_PfiiifE6V_tile+7940];
	fma.rn.f32 	%f1085, %f954, %f1084, %f1083;
	fma.rn.f32 	%f1086, %f956, %f5210, %f1085;
	div.rn.f32 	%f5210, %f1086, %f5212;
	ld.shared.f32 	%f1087, [_ZZ22flash_attention_kernelILi32ELi64EEvPKfS1_S1_PfiiifE6V_tile+8];
	fma.rn.f32 	%f1088, %f554, %f1087, 0f00000000;
	ld.shared.f32 	%f1089, [_ZZ22flash_attention_kernelILi32ELi64EEvPKfS1_S1_PfiiifE6V_tile+264];
	fma.rn.f32 	%f1090, %f566, %f1089, %f1088;
	ld.shared.f32 	%f1091, [_ZZ22flash_attention_kernelILi32ELi64EEvPKfS1_S1_PfiiifE6V_tile+520];
	fma.rn.f32 	%f1092, %f578, %f1091, %f1090;
	ld.shared.f32 	%f1093, [_ZZ22flash_attention_kernelILi32ELi64EEvPKfS1_S1_PfiiifE6V_tile+776];
	fma.rn.f32 	%f1094, %f590, %f1093, %f1092;
	ld.shared.f32 	%f1095, [_ZZ22flash_attention_kernelILi32ELi64EEvPKfS1_S1_PfiiifE6V_tile+1032];
	fma.rn.f32 	%f1096, %f606, %f1095, %f1094;
	ld.shared.f32 	%f1097, [_ZZ22flash_attention_kernelILi32ELi64EEvPKfS1_S1_PfiiifE6V_tile+1288];
	fma.rn.f32 	%f1098, %f618, %f1097, %f1096;
	ld.shared.f32 	%f1099, [_ZZ22flash_attention_kernelILi32ELi64EEvPKfS1_S1_PfiiifE6V_tile+1544];
	fma.rn.f32 	%f1100, %f630, %f1099, %f1098;
	ld.shared.f32 	%f1101, [_ZZ22flash_attention_kernelILi32ELi64EEvPKfS1_S1_PfiiifE6V_tile+1800];
	fma.rn.f32 	%f1102, %f642, %f1101, %f1100;
	ld.shared.f32 	%f1103, [_ZZ22flash_attention_kernelILi32ELi64EEvPKfS1_S1_PfiiifE6V_tile+2056];
	fma.rn.f32 	%f1104, %f658, %f1103, %f1102;
	ld.shared.f32 	%f1105, [_ZZ22flash_attention_kernelILi32ELi64EEvPKfS1_S1_PfiiifE6V_tile+2312];
	fma.rn.f32 	%f1106, %f670, %f1105, %f1104;
	ld.shared.f32 	%f1107, [_ZZ22flash_attention_kernelILi32ELi64EEvPKfS1_S1_PfiiifE6V_tile+2568];
	fma.rn.f32 	%f1108, %f682, %f1107, %f1106;
	ld.shared.f32 	%f1109, [_ZZ22flash_attention_kernelILi32ELi64EEvPKfS1_S1_PfiiifE6V_tile+2824];
	fma.rn.f32 	%f1110, %f694, %f1109, %f1108;
	ld.shared.f32 	%f1111, [_ZZ22flash_attention_kernelILi32ELi64EEvPKfS1_S1_PfiiifE6V_tile+3080];
	fma.rn.f32 	%f1112, %f710, %f1111, %f1110;
	ld.shared.f32 	%f1113, [_ZZ22flash_attention_kernelILi32ELi64EEvPKfS1_S1_PfiiifE6V_tile+3336];
	fma.rn.f32 	%f1114, %f722, %f1113, %f1112;
	ld.shared.f32 	%f1115, [_ZZ22flash_attention_kernelILi32ELi64EEvPKfS1_S1_PfiiifE6V_tile+3592];
	fma.rn.f32 	%f1116, %f734, %f1115, %f1114;
	ld.shared.f32 	%f1117, [_ZZ22flash_attention_kernelILi32ELi64EEvPKfS1_S1_PfiiifE6V_tile+3848];
	fma.rn.f32 	%f1118, %f746, %f1117, %f1116;
	ld.shared.f32 	%f1119, [_ZZ22flash_attention_kernelILi32ELi64EEvPKfS1_S1_PfiiifE6V_tile+4104];
	fma.rn.f32 	%f1120, %f762, %f1119, %f1118;
	ld.shared.f32 	%f1121, [_ZZ22flash_attention_kernelILi32ELi64EEvPKfS1_S1_PfiiifE6V_tile+4360];
	fma.rn.f32 	%f1122, %f774, %f1121, %f1120;
	ld.shared.f32 	%f1123, [_ZZ22flash_attention_kernelILi32ELi64EEvPKfS1_S1_PfiiifE6V_tile+4616];
	fma.rn.f32 	%f1124, %f786, %f1123, %f1122;
	ld.shared.f32 	%f1125, [_ZZ22flash_attention_kernelILi32ELi64EEvPKfS1_S1_PfiiifE6V_tile+4872];
	fma.rn.f32 	%f1126, %f798, %f1125, %f1124;
	ld.shared.f32 	%f1127, [_ZZ22flash_attention_kernelILi32ELi64EEvPKfS1_S1_PfiiifE6V_tile+5128];
	fma.rn.f32 	%f1128, %f814, %f1127, %f1126;
	ld.shared.f32 	%f1129, [_ZZ22flash_attention_kernelILi32ELi64EEvPKfS1_S1_PfiiifE6V_tile+5384];
	fma.rn.f32 	%f1130, %f826, %f1129, %f1128;
	ld.shared.f32 	%f1131, [_ZZ22flash_attention_kernelILi32ELi64EEvPKfS1_S1_PfiiifE6V_tile+5640];
	fma.rn.f32 	%f1132, %f838, %f1131, %f1130;
	ld.shared.f32 	%f1133, [_ZZ22flash_attention_kernelILi32ELi64EEvPKfS1_S1_PfiiifE6V_tile+5896];
	fma.rn.f32 	%f1134, %f850, %f1133, %f1132;
	ld.shared.f32 	%f1135, [_ZZ22flash_attention_kernelILi32ELi64EEvPKfS1_S1_PfiiifE6V_tile+6152];
	fma.rn.f32 	%f1136, %f866, %f1135, %f1134;
	ld.shared.f32 	%f1137, [_ZZ22flash_attention_kernelILi32ELi64EEvPKfS1_S1_PfiiifE6V_tile+6408];
	fma.rn.f32 	%f1138, %f878, %f1137, %f1136;
	ld.shared.f32 	%f1139, [_ZZ22flash_attention_kernelILi32ELi64EEvPKfS1_S1_PfiiifE6V_tile+6664];
	fma.rn.f32 	%f1140, %f890, %f1139, %f1138;
	ld.shared.f32 	%f1141, [_ZZ22flash_attention_kernelILi32ELi64EEvPKfS1_S1_PfiiifE6V_tile+6920];
	fma.rn.f32 	%f1142, %f902, %f1141, %f1140;
	ld.shared.f32 	%f1143, [_ZZ22flash_attention_kernelILi32ELi64EEvPKfS1_S1_PfiiifE6V_tile+7176];
	fma.rn.f32 	%f1144, %f918, %f1143, %f1142;
	ld.shared.f32 	%f1145, [_ZZ22flash_attention_kernelILi32ELi64EEvPKfS1_S1_PfiiifE6V_tile+7432];
	fma.rn.f32 	%f1146, %f930, %f1145, %f1144;
	ld.shared.f32 	%f1147, [_ZZ22flash_attention_kernelILi32ELi64EEvPKfS1_S1_PfiiifE6V_tile+7688];
	fma.rn.f32 	%f1148, %f942, %f1147, %f1146;
	ld.shared.f32 	%f1149, [_ZZ22flash_attention_kernelILi32ELi64EEvPKfS1_S1_PfiiifE6V_tile+7944];
	fma.rn.f32 	%f1150, %f954, %f1149, %f1148;
	fma.rn.f32 	%f1151, %f956, %f5209, %f1150;
	div.rn.f32 	%f5209, %f1151, %f5212;
	ld.shared.f32 	%f1152, [_ZZ22flash_attention_kernelILi32ELi64EEvPKfS1_S1_PfiiifE6V_tile+12];
	fma.rn.f32 	%f1153, %f554, %f1152, 0f00000000;
	ld.shared.f32 	%f1154, [_ZZ22flash_attention_kernelILi32ELi64EEvPKfS1_S1_PfiiifE6V_tile+268];
	fma.rn.f32 	%f1155, %f566, %f1154, %f1153;
	ld.shared.f32 	%f1156, [_ZZ22flash_attention_kernelILi32ELi64EEvPKfS1_S1_PfiiifE6V_tile+524];
	fma.rn.f32 	%f1157, %f578, %f1156, %f1155;
	ld.shared.f32 	%f1158, [_ZZ22flash_attention_kernelILi32ELi64EEvPKfS1_S1_PfiiifE6V_tile+780];
	fma.rn.f32 	%f1159, %f590, %f1158, %f1157;
	ld.shared.f32 	%f1160, [_ZZ22flash_attention_kernelILi32ELi64EEvPKfS1_S1_PfiiifE6V_tile+1036];
	fma.rn.f32 	%f1161, %f606, %f1160, %f1159;
	ld.shared.f32 	%f1162, [_ZZ22flash_attention_kernelILi32ELi64EEvPKfS1_S1_PfiiifE6V_tile+1292];
	fma.rn.f32 	%f1163, %f618, %f1162, %f1161;
	ld.shared.f32 	%f1164, [_ZZ22flash_attention_kernelILi32ELi64EEvPKfS1_S1_PfiiifE6V_tile+1548];
	fma.rn.f32 	%f1165, %f630, %f1164, %f1163;
	ld.shared.f32 	%f1166, [_ZZ22flash_attention_kernelILi32ELi64EEvPKfS1_S1_PfiiifE6V_tile+1804];
	fma.rn.f32 	%f1167, %f642, %f1166, %f1165;
	ld.shared.f32 	%f1168, [_ZZ22flash_attention_kernelILi32ELi64EEvPKfS1_S1_PfiiifE6V_tile+2060];
	fma.rn.f32 	%f1169, %f658, %f1168, %f1167;
	ld.shared.f32 	%f1170, [_ZZ22flash_attention_kernelILi32ELi64EEvPKfS1_S1_PfiiifE6V_tile+2316];
	fma.rn.f32 	%f1171, %f670, %f1170, %f1169;
	ld.shared.f32 	%f1172, [_ZZ22flash_attention_kernelILi32ELi64EEvPKfS1_S1_PfiiifE6V_tile+2572];
	fma.rn.f32 	%f1173, %f682, %f1172, %f1171;
	ld.shared.f32 	%f1174, [_ZZ22flash_attention_kernelILi32ELi64EEvPKfS1_S1_PfiiifE6V_tile+2828];
	fma.rn.f32 	%f1175, %f694, %f1174, %f1173;
	ld.shared.f32 	%f1176, [_ZZ22flash_attention_kernelILi32ELi64EEvPKfS1_S1_PfiiifE6V_tile+3084];
	fma.rn.f32 	%f1177, %f710, %f1176, %f1175;
	ld.shared.f32 	%f1178, [_ZZ22flash_attention_kernelILi32ELi64EEvPKfS1_S1_PfiiifE6V_tile+3340];
	fma.rn.f32 	%f1179, %f722, %f1178, %f1177;
	ld.shared.f32 	%f1180, [_ZZ22flash_attention_kernelILi32ELi64EEvPKfS1_S1_PfiiifE6V_tile+3596];
	fma.rn.f32 	%f1181, %f734, %f1180, %f1179;
	ld.shared.f32 	%f1182, [_ZZ22flash_attention_kernelILi32ELi64EEvPKfS1_S1_PfiiifE6V_tile+3852];
	fma.rn.f32 	%f1183, %f746, %f1182, %f1181;
	ld.shared.f32 	%f1184, [_ZZ22flash_attention_kernelILi32ELi64EEvPKfS1_S1_PfiiifE6V_tile+4108];
	fma.rn.f32 	%f1185, %f762, %f1184, %f1183;
	ld.shared.f32 	%f1186, [_ZZ22flash_attention_kernelILi32ELi64EEvPKfS1_S1_PfiiifE6V_tile+4364];
	fma.rn.f32 	%f1187, %f774, %f1186, %f1185;
	ld.shared.f32 	%f1188, [_ZZ22flash_attention_kernelILi32ELi64EEvPKfS1_S1_PfiiifE6V_tile+4620];
	fma.rn.f32 	%f1189, %f786, %f1188, %f1187;
	ld.shared.f32 	%f1190, [_ZZ22flash_attention_kernelILi32ELi64EEvPKfS1_S1_PfiiifE6V_tile+4876];
	fma.rn.f32 	%f1191, %f798, %f1190, %f1189;
	ld.shared.f32 	%f1192, [_ZZ22flash_attention_kernelILi32ELi64EEvPKfS1_S1_PfiiifE6V_tile+5132];
	fma.rn.f32 	%f1193, %f814, %f1192, %f1191;
	ld.shared.f32 	%f1194, [_ZZ22flash_attention_kernelILi32ELi64EEvPKfS1_S1_PfiiifE6V_tile+5388];
	fma.rn.f32 	%f1195, %f826, %f1194, %f1193;
	ld.shared.f32 	%f1196, [_ZZ22flash_attention_kernelILi32ELi64EEvPKfS1_S1_PfiiifE6V_tile+5644];
	fma.rn.f32 	%f1197, %f838, %f1196, %f1195;
	ld.shared.f32 	%f1198, [_ZZ22flash_attention_kernelILi32ELi64EEvPKfS1_S1_PfiiifE6V_tile+5900];
	fma.rn.f32 	%f1199, %f850, %f1198, %f1197;
	ld.shared.f32 	%f1200, [_ZZ22flash_attention_kernelILi32ELi64EEvPKfS1_S1_PfiiifE6V_tile+6156];
	fma.rn.f32 	%f1201, %f866, %f1200, %f1199;
	ld.shared.f32 	%f1202, [_ZZ22flash_attention_kernelILi32ELi64EEvPKfS1_S1_PfiiifE6V_tile+6412];
	fma.rn.f32 	%f1203, %f878, %f1202, %f1201;
	ld.shared.f32 	%f1204, [_ZZ22flash_attention_kernelILi32ELi64EEvPKfS1_S1_PfiiifE6V_tile+6668];
	fma.rn.f32 	%f1205, %f890, %f1204, %f1203;
	ld.shared.f32 	%f1206, [_ZZ22flash_attention_kernelILi32ELi64EEvPKfS1_S1_PfiiifE6V_tile+6924];
	fma.rn.f32 	%f1207, %f902, %f1206, %f1205;
	ld.shared.f32 	%f1208, [_ZZ22flash_attention_kernelILi32ELi64EEvPKfS1_S1_PfiiifE6V_tile+7180];
	fma.rn.f32 	%f1209, %f918, %f1208, %f1207;
	ld.shared.f32 	%f1210, [_ZZ22flash_attention_kernelILi32ELi64EEvPKfS1_S1_PfiiifE6V_tile+7436];
	fma.rn.f32 	%f1211, %f930, %f1210, %f1209;
	ld.shared.f32 	%f1212, [_ZZ22flash_attention_kernelILi32ELi64EEvPKfS1_S1_PfiiifE6V_tile+7692];
	fma.rn.f32 	%f1213, %f942, %f1212, %f1211;
	ld.shared.f32 	%f1214, [_ZZ22flash_attention_kernelILi32ELi64EEvPKfS1_S1_PfiiifE6V_tile+7948];
	fma.rn.f32 	%f1215, %f954, %f1214, %f1213;
	fma.rn.f32 	%f1216, %f956, %f5208, %f1215;
	div.rn.f32 	%f5208, %f1216, %f5212;
	ld.shared.f32 	%f1217, [_ZZ22flash_attention_kernelILi32ELi64EEvPKfS1_S1_PfiiifE6V_tile+16];
	fma.rn.f32 	%f1218, %f554, %f1217, 0f00000000;
	ld.shared.f32 	%f1219, [_ZZ22flash_attention_kernelILi32ELi64EEvPKfS1_S1_PfiiifE6V_tile+272];
	fma.rn.f32 	%f1220, %f566, %f1219, %f1218;
	ld.shared.f32 	%f1221, [_ZZ22flash_attention_kernelILi32ELi64EEvPKfS1_S1_PfiiifE6V_tile+528];
	fma.rn.f32 	%f1222, %f578, %f1221, %f1220;
	ld.shared.f32 	%f1223, [_ZZ22flash_attention_kernelILi32ELi64EEvPKfS1_S1_PfiiifE6V_tile+784];
	fma.rn.f32 	%f1224, %f590, %f1223, %f1222;
	ld.shared.f32 	%f1225, [_ZZ22flash_attention_kernelILi32ELi64EEvPKfS1_S1_PfiiifE6V_tile+1040];
	fma.rn.f32 	%f1226, %f606, %f1225, %f1224;
	ld.shared.f32 	%f1227, [_ZZ22flash_attention_kernelILi32ELi64EEvPKfS1_S1_PfiiifE6V_tile+1296];
	fma.rn.f32 	%f1228, %f618, %f1227, %f1226;
	ld.shared.f32 	%f1229, [_ZZ22flash_attention_kernelILi32ELi64EEvPKfS1_S1_PfiiifE6V_tile+1552];
	fma.rn.f32 	%f1230, %f630, %f1229, %f1228;
	ld.shared.f32 	%f1231, [_ZZ22flash_attention_kernelILi32ELi64EEvPKfS1_S1_PfiiifE6V_tile+1808];
	fma.rn.f32 	%f1232, %f642, %f1231, %f1230;
	ld.shared.f32 	%f1233, [_ZZ22flash_attention_kernelILi32ELi64EEvPKfS1_S1_PfiiifE6V_tile+2064];
	fma.rn.f32 	%f1234, %f658, %f1233, %f1232;
	ld.shared.f32 	%f1235, [_ZZ22flash_attention_kernelILi32ELi64EEvPKfS1_S1_PfiiifE6V_tile+2320];
	fma.rn.f32 	%f1236, %f670, %f1235, %f1234;
	ld.shared.f32 	%f1237, [_ZZ22flash_attention_kernelILi32ELi64EEvPKfS1_S1_PfiiifE6V_tile+2576];
	fma.rn.f32 	%f1238, %f682, %f1237, %f1236;
	ld.shared.f32 	%f1239, [_ZZ22flash_attention_kernelILi32ELi64EEvPKfS1_S1_PfiiifE6V_tile+2832];
	fma.rn.f32 	%f1240, %f694, %f1239, %f1238;
	ld.shared.f32 	%f1241, [_ZZ22flash_attention_kernelILi32ELi64EEvPKfS1_S1_PfiiifE6V_tile+3088];
	fma.rn.f32 	%f1242, %f710, %f1241, %f1240;
	ld.shared.f32 	%f1243, [_ZZ22flash_attention_kernelILi32ELi64EEvPKfS1_S1_PfiiifE6V_tile+3344];
	fma.rn.f32 	%f1244, %f722, %f1243, %f1242;
	ld.shared.f32 	%f1245, [_ZZ22flash_attention_kernelILi32ELi64EEvPKfS1_S1_PfiiifE6V_tile+3600];
	fma.rn.f32 	%f1246, %f734, %f1245, %f1244;
	ld.shared.f32 	%f1247, [_ZZ22flash_attention_kernelILi32ELi64EEvPKfS1_S1_PfiiifE6V_tile+3856];
	fma.rn.f32 	%f1248, %f746, %f1247, %f1246;
	ld.shared.f32 	%f1249, [_ZZ22flash_attention_kernelILi32ELi64EEvPKfS1_S1_PfiiifE6V_tile+4112];
	fma.rn.f32 	%f1250, %f762, %f1249, %f1248;
	ld.shared.f32 	%f1251, [_ZZ22flash_attention_kernelILi32ELi64EEvPKfS1_S1_PfiiifE6V_tile+4368];
	fma.rn.f32 	%f1252, %f774, %f1251, %f1250;
	ld.shared.f32 	%f1253, [_ZZ22flash_attention_kernelILi32ELi64EEvPKfS1_S1_PfiiifE6V_tile+4624];
	fma.rn.f32 	%f1254, %f786, %f1253, %f1252;
	ld.shared.f32 	%f1255, [_ZZ22flash_attention_kernelILi32ELi64EEvPKfS1_S1_PfiiifE6V_tile+4880];
	fma.rn.f32 	%f1256, %f798, %f1255, %f1254;
	ld.shared.f32 	%f1257, [_ZZ22flash_attention_kernelILi32ELi64EEvPKfS1_S1_PfiiifE6V_tile+5136];
	fma.rn.f32 	%f1258, %f814, %f1257, %f1256;
	ld.shared.f32 	%f1259, [_ZZ22flash_attention_kernelILi32ELi64EEvPKfS1_S1_PfiiifE6V_tile+5392];
	fma.rn.f32 	%f1260, %f826, %f1259, %f1258;
	ld.shared.f32 	%f1261, [_ZZ22flash_attention_kernelILi32ELi64EEvPKfS1_S1_PfiiifE6V_tile+5648];
	fma.rn.f32 	%f1262, %f838, %f1261, %f1260;
	ld.shared.f32 	%f1263, [_ZZ22flash_attention_kernelILi32ELi64EEvPKfS1_S1_PfiiifE6V_tile+5904];
	fma.rn.f32 	%f1264, %f850, %f1263, %f1262;
	ld.shared.f32 	%f1265, [_ZZ22flash_attention_kernelILi32ELi64EEvPKfS1_S1_PfiiifE6V_tile+6160];
	fma.rn.f32 	%f1266, %f866, %f1265, %f1264;
	ld.shared.f32 	%f1267, [_ZZ22flash_attention_kernelILi32ELi64EEvPKfS1_S1_PfiiifE6V_tile+6416];
	fma.rn.f32 	%f1268, %f878, %f1267, %f1266;
	ld.shared.f32 	%f1269, [_ZZ22flash_attention_kernelILi32ELi64EEvPKfS1_S1_PfiiifE6V_tile+6672];
	fma.rn.f32 	%f1270, %f890, %f1269, %f1268;
	ld.shared.f32 	%f1271, [_ZZ22flash_attention_kernelILi32ELi64EEvPKfS1_S1_PfiiifE6V_tile+6928];
	fma.rn.f32 	%f1272, %f902, %f1271, %f1270;
	ld.shared.f32 	%f1273, [_ZZ22flash_attention_kernelILi32ELi64EEvPKfS1_S1_PfiiifE6V_tile+7184];
	fma.rn.f32 	%f1274, %f918, %f1273, %f1272;
	ld.shared.f32 	%f1275, [_ZZ22flash_attention_kernelILi32ELi64EEvPKfS1_S1_PfiiifE6V_tile+7440];
	fma.rn.f32 	%f1276, %f930, %f1275, %f1274;
	ld.shared.f32 	%f1277, [_ZZ22flash_attention_kernelILi32ELi64EEvPKfS1_S1_PfiiifE6V_tile+7696];
	fma.rn.f32 	%f1278, %f942, %f1277, %f1276;
	ld.shared.f32 	%f1279, [_ZZ22flash_attention_kernelILi32ELi64EEvPKfS1_S1_PfiiifE6V_tile+7952];
	fma.rn.f32 	%f1280, %f954, %f1279, %f1278;
	fma.rn.f32 	%f1281, %f956, %f5207, %f1280;
	div.rn.f32 	%f5207, %f1281, %f5212;
	ld.shared.f32 	%f1282, [_ZZ22flash_attention_kernelILi32ELi64EEvPKfS1_S1_PfiiifE6V_tile+20];
	fma.rn.f32 	%f1283, %f554, %f1282, 0f00000000;
	ld.shared.f32 	%f1284, [_ZZ22flash_attention_kernelILi32ELi64EEvPKfS1_S1_PfiiifE6V_tile+276];
	fma.rn.f32 	%f1285, %f566, %f1284, %f1283;
	ld.shared.f32 	%f1286, [_ZZ22flash_attention_kernelILi32ELi64EEvPKfS1_S1_PfiiifE6V_tile+532];
	fma.rn.f32 	%f1287, %f578, %f1286, %f1285;
	ld.shared.f32 	%f1288, [_ZZ22flash_attention_kernelILi32ELi64EEvPKfS1_S1_PfiiifE6V_tile+788];
	fma.rn.f32 	%f1289, %f590, %f1288, %f1287;
	ld.shared.f32 	%f1290, [_ZZ22flash_attention_kernelILi32ELi64EEvPKfS1_S1_PfiiifE6V_tile+1044];
	fma.rn.f32 	%f1291, %f606, %f1290, %f1289;
	ld.shared.f32 	%f1292, [_ZZ22flash_attention_kernelILi32ELi64EEvPKfS1_S1_PfiiifE6V_tile+1300];
	fma.rn.f32 	%f1293, %f618, %f1292, %f1291;
	ld.shared.f32 	%f1294, [_ZZ22flash_attention_kernelILi32ELi64EEvPKfS1_S1_PfiiifE6V_tile+1556];
	fma.rn.f32 	%f1295, %f630, %f1294, %f1293;
	ld.shared.f32 	%f1296, [_ZZ22flash_attention_kernelILi32ELi64EEvPKfS1_S1_PfiiifE6V_tile+1812];
	fma.rn.f32 	%f1297, %f642, %f1296, %f1295;
	ld.shared.f32 	%f1298, [_ZZ22flash_attention_kernelILi32ELi64EEvPKfS1_S1_PfiiifE6V_tile+2068];
	fma.rn.f32 	%f1299, %f658, %f1298, %f1297;
	ld.shared.f32 	%f1300, [_ZZ22flash_attention_kernelILi32ELi64EEvPKfS1_S1_PfiiifE6V_tile+2324];
	fma.rn.f32 	%f1301, %f670, %f1300, %f1299;
	ld.shared.f32 	%f1302, [_ZZ22flash_attention_kernelILi32ELi64EEvPKfS1_S1_PfiiifE6V_tile+2580];
	fma.rn.f32 	%f1303, %f682, %f1302, %f1301;
	ld.shared.f32 	%f1304, [_ZZ22flash_attention_kernelILi32ELi64EEvPKfS1_S1_PfiiifE6V_tile+2836];
	fma.rn.f32 	%f1305, %f694, %f1304, %f1303;
	ld.shared.f32 	%f1306, [_ZZ22flash_attention_kernelILi32ELi64EEvPKfS1_S1_PfiiifE6V_tile+3092];
	fma.rn.f32 	%f1307, %f710, %f1306, %f1305;
	ld.shared.f32 	%f1308, [_ZZ22flash_attention_kernelILi32ELi64EEvPKfS1_S1_PfiiifE6V_tile+3348];
	fma.rn.f32 	%f1309, %f722, %f1308, %f1307;
	ld.shared.f32 	%f1310, [_ZZ22flash_attention_kernelILi32ELi64EEvPKfS1_S1_PfiiifE6V_tile+3604];
	fma.rn.f32 	%f1311, %f734, %f1310, %f1309;
	ld.shared.f32 	%f1312, [_ZZ22flash_attention_kernelILi32ELi64EEvPKfS1_S1_PfiiifE6V_tile+3860];
	fma.rn.f32 	%f1313, %f746, %f1312, %f1311;
	ld.shared.f32 	%f1314, [_ZZ22flash_attention_kernelILi32ELi64EEvPKfS1_S1_PfiiifE6V_tile+4116];
	fma.rn.f32 	%f1315, %f762, %f1314, %f1313;
	ld.shared.f32 	%f1316, [_ZZ22flash_attention_kernelILi32ELi64EEvPKfS1_S1_PfiiifE6V_tile+4372];
	fma.rn.f32 	%f1317, %f774, %f1316, %f1315;
	ld.shared.f32 	%f1318, [_ZZ22flash_attention_kernelILi32ELi64EEvPKfS1_S1_PfiiifE6V_tile+4628];
	fma.rn.f32 	%f1319, %f786, %f1318, %f1317;
	ld.shared.f32 	%f1320, [_ZZ22flash_attention_kernelILi32ELi64EEvPKfS1_S1_PfiiifE6V_tile+4884];
	fma.rn.f32 	%f1321, %f798, %f1320, %f1319;
	ld.shared.f32 	%f1322, [_ZZ22flash_attention_kernelILi32ELi64EEvPKfS1_S1_PfiiifE6V_tile+5140];
	fma.rn.f32 	%f1323, %f814, %f1322, %f1321;
	ld.shared.f32 	%f1324, [_ZZ22flash_attention_kernelILi32ELi64EEvPKfS1_S1_PfiiifE6V_tile+5396];
	fma.rn.f32 	%f1325, %f826, %f1324, %f1323;
	ld.shared.f32 	%f1326, [_ZZ22flash_attention_kernelILi32ELi64EEvPKfS1_S1_PfiiifE6V_tile+5652];
	fma.rn.f32 	%f1327, %f838, %f1326, %f1325;
	ld.shared.f32 	%f1328, [_ZZ22flash_attention_kernelILi32ELi64EEvPKfS1_S1_PfiiifE6V_tile+5908];
	fma.rn.f32 	%f1329, %f850, %f1328, %f1327;
	ld.shared.f32 	%f1330, [_ZZ22flash_attention_kernelILi32ELi64EEvPKfS1_S1_PfiiifE6V_tile+6164];
	fma.rn.f32 	%f1331, %f866, %f1330, %f1329;
	ld.shared.f32 	%f1332, [_ZZ22flash_attention_kernelILi32ELi64EEvPKfS1_S1_PfiiifE6V_tile+6420];
	fma.rn.f32 	%f1333, %f878, %f1332, %f1331;
	ld.shared.f32 	%f1334, [_ZZ22flash_attention_kernelILi32ELi64EEvPKfS1_S1_PfiiifE6V_tile+6676];
	fma.rn.f32 	%f1335, %f890, %f1334, %f1333;
	ld.shared.f32 	%f1336, [_ZZ22flash_attention_kernelILi32ELi64EEvPKfS1_S1_PfiiifE6V_tile+6932];
	fma.rn.f32 	%f1337, %f902, %f1336, %f1335;
	ld.shared.f32 	%f1338, [_ZZ22flash_attention_kernelILi32ELi64EEvPKfS1_S1_PfiiifE6V_tile+7188];
	fma.rn.f32 	%f1339, %f918, %f1338, %f1337;
	ld.shared.f32 	%f1340, [_ZZ22flash_attention_kernelILi32ELi64EEvPKfS1_S1_PfiiifE6V_tile+7444];
	fma.rn.f32 	%f1341, %f930, %f1340, %f1339;
	ld.shared.f32 	%f1342, [_ZZ22flash_attention_kernelILi32ELi64EEvPKfS1_S1_PfiiifE6V_tile+7700];
	fma.rn.f32 	%f1343, %f942, %f1342, %f1341;
	ld.shared.f32 	%f1344, [_ZZ22flash_attention_kernelILi32ELi64EEvPKfS1_S1_PfiiifE6V_tile+7956];
	fma.rn.f32 	%f1345, %f954, %f1344, %f1343;
	fma.rn.f32 	%f1346, %f956, %f5206, %f1345;
	div.rn.f32 	%f5206, %f1346, %f5212;
	ld.shared.f32 	%f1347, [_ZZ22flash_attention_kernelILi32ELi64EEvPKfS1_S1_PfiiifE6V_tile+24];
	fma.rn.f32 	%f1348, %f554, %f1347, 0f00000000;
	ld.shared.f32 	%f1349, [_ZZ22flash_attention_kernelILi32ELi64EEvPKfS1_S1_PfiiifE6V_tile+280];
	fma.rn.f32 	%f1350, %f566, %f1349, %f1348;
	ld.shared.f32 	%f1351, [_ZZ22flash_attention_kernelILi32ELi64EEvPKfS1_S1_PfiiifE6V_tile+536];
	fma.rn.f32 	%f1352, %f578, %f1351, %f1350;
	ld.shared.f32 	%f1353, [_ZZ22flash_attention_kernelILi32ELi64EEvPKfS1_S1_PfiiifE6V_tile+792];
	fma.rn.f32 	%f1354, %f590, %f1353, %f1352;
	ld.shared.f32 	%f1355, [_ZZ22flash_attention_kernelILi32ELi64EEvPKfS1_S1_PfiiifE6V_tile+1048];
	fma.rn.f32 	%f1356, %f606, %f1355, %f1354;
	ld.shared.f32 	%f1357, [_ZZ22flash_attention_kernelILi32ELi64EEvPKfS1_S1_PfiiifE6V_tile+1304];
	fma.rn.f32 	%f1358, %f618, %f1357, %f1356;
	ld.shared.f32 	%f1359, [_ZZ22flash_attention_kernelILi32ELi64EEvPKfS1_S1_PfiiifE6V_tile+1560];
	fma.rn.f32 	%f1360, %f630, %f1359, %f1358;
	ld.shared.f32 	%f1361, [_ZZ22flash_attention_kernelILi32ELi64EEvPKfS1_S1_PfiiifE6V_tile+1816];
	fma.rn.f32 	%f1362, %f642, %f1361, %f1360;
	ld.shared.f32 	%f1363, [_ZZ22flash_attention_kernelILi32ELi64EEvPKfS1_S1_PfiiifE6V_tile+2072];
	fma.rn.f32 	%f1364, %f658, %f1363, %f1362;
	ld.shared.f32 	%f1365, [_ZZ22flash_attention_kernelILi32ELi64EEvPKfS1_S1_PfiiifE6V_tile+2328];
	fma.rn.f32 	%f1366, %f670, %f1365, %f1364;
	ld.shared.f32 	%f1367, [_ZZ22flash_attention_kernelILi32ELi64EEvPKfS1_S1_PfiiifE6V_tile+2584];
	fma.rn.f32 	%f1368, %f682, %f1367, %f1366;
	ld.shared.f32 	%f1369, [_ZZ22flash_attention_kernelILi32ELi64EEvPKfS1_S1_PfiiifE6V_tile+2840];
	fma.rn.f32 	%f1370, %f694, %f1369, %f1368;
	ld.shared.f32 	%f1371, [_ZZ22flash_attention_kernelILi32ELi64EEvPKfS1_S1_PfiiifE6V_tile+3096];
	fma.rn.f32 	%f1372, %f710, %f1371, %f1370;
	ld.shared.f32 	%f1373, [_ZZ22flash_attention_kernelILi32ELi64EEvPKfS1_S1_PfiiifE6V_tile+3352];
	fma.rn.f32 	%f1374, %f722, %f1373, %f1372;
	ld.shared.f32 	%f1375, [_ZZ22flash_attention_kernelILi32ELi64EEvPKfS1_S1_PfiiifE6V_tile+3608];
	fma.rn.f32 	%f1376, %f734, %f1375, %f1374;
	ld.shared.f32 	%f1377, [_ZZ22flash_attention_kernelILi32ELi64EEvPKfS1_S1_PfiiifE6V_tile+3864];
	fma.rn.f32 	%f1378, %f746, %f1377, %f1376;
	ld.shared.f32 	%f1379, [_ZZ22flash_attention_kernelILi32ELi64EEvPKfS1_S1_PfiiifE6V_tile+4120];
	fma.rn.f32 	%f1380, %f762, %f1379, %f1378;
	ld.shared.f32 	%f1381, [_ZZ22flash_attention_kernelILi32ELi64EEvPKfS1_S1_PfiiifE6V_tile+4376];
	fma.rn.f32 	%f1382, %f774, %f1381, %f1380;
	ld.shared.f32 	%f1383, [_ZZ22flash_attention_kernelILi32ELi64EEvPKfS1_S1_PfiiifE6V_tile+4632];
	fma.rn.f32 	%f1384, %f786, %f1383, %f1382;
	ld.shared.f32 	%f1385, [_ZZ22flash_attention_kernelILi32ELi64EEvPKfS1_S1_PfiiifE6V_tile+4888];
	fma.rn.f32 	%f1386, %f798, %f1385, %f1384;
	ld.shared.f32 	%f1387, [_ZZ22flash_attention_kernelILi32ELi64EEvPKfS1_S1_PfiiifE6V_tile+5144];
	fma.rn.f32 	%f1388, %f814, %f1387, %f1386;
	ld.shared.f32 	%f1389, [_ZZ22flash_attention_kernelILi32ELi64EEvPKfS1_S1_PfiiifE6V_tile+5400];
	fma.rn.f32 	%f1390, %f826, %f1389, %f1388;
	ld.shared.f32 	%f1391, [_ZZ22flash_attention_kernelILi32ELi64EEvPKfS1_S1_PfiiifE6V_tile+5656];
	fma.rn.f32 	%f1392, %f838, %f1391, %f1390;
	ld.shared.f32 	%f1393, [_ZZ22flash_attention_kernelILi32ELi64EEvPKfS1_S1_PfiiifE6V_tile+5912];
	fma.rn.f32 	%f1394, %f850, %f1393, %f1392;
	ld.shared.f32 	%f1395, [_ZZ22flash_attention_kernelILi32ELi64EEvPKfS1_S1_PfiiifE6V_tile+6168];
	fma.rn.f32 	%f1396, %f866, %f1395, %f1394;
	ld.shared.f32 	%f1397, [_ZZ22flash_attention_kernelILi32ELi64EEvPKfS1_S1_PfiiifE6V_tile+6424];
	fma.rn.f32 	%f1398, %f878, %f1397, %f1396;
	ld.shared.f32 	%f1399, [_ZZ22flash_attention_kernelILi32ELi64EEvPKfS1_S1_PfiiifE6V_tile+6680];
	fma.rn.f32 	%f1400, %f890, %f1399, %f1398;
	ld.shared.f32 	%f1401, [_ZZ22flash_attention_kernelILi32ELi64EEvPKfS1_S1_PfiiifE6V_tile+6936];
	fma.rn.f32 	%f1402, %f902, %f1401, %f1400;
	ld.shared.f32 	%f1403, [_ZZ22flash_attention_kernelILi32ELi64EEvPKfS1_S1_PfiiifE6V_tile+7192];
	fma.rn.f32 	%f1404, %f918, %f1403, %f1402;
	ld.shared.f32 	%f1405, [_ZZ22flash_attention_kernelILi32ELi64EEvPKfS1_S1_PfiiifE6V_tile+7448];
	fma.rn.f32 	%f1406, %f930, %f1405, %f1404;
	ld.shared.f32 	%f1407, [_ZZ22flash_attention_kernelILi32ELi64EEvPKfS1_S1_PfiiifE6V_tile+7704];
	fma.rn.f32 	%f1408, %f942, %f1407, %f1406;
	ld.shared.f32 	%f1409, [_ZZ22flash_attention_kernelILi32ELi64EEvPKfS1_S1_PfiiifE6V_tile+7960];
	fma.rn.f32 	%f1410, %f954, %f1409, %f1408;
	fma.rn.f32 	%f1411, %f956, %f5205, %f1410;
	div.rn.f32 	%f5205, %f1411, %f5212;
	ld.shared.f32 	%f1412, [_ZZ22flash_attention_kernelILi32ELi64EEvPKfS1_S1_PfiiifE6V_tile+28];
	fma.rn.f32 	%f1413, %f554, %f1412, 0f00000000;
	ld.shared.f32 	%f1414, [_ZZ22flash_attention_kernelILi32ELi64EEvPKfS1_S1_PfiiifE6V_tile+284];
	fma.rn.f32 	%f1415, %f566, %f1414, %f1413;
	ld.shared.f32 	%f1416, [_ZZ22flash_attention_kernelILi32ELi64EEvPKfS1_S1_PfiiifE6V_tile+540];
	fma.rn.f32 	%f1417, %f578, %f1416, %f1415;
	ld.shared.f32 	%f1418, [_ZZ22flash_attention_kernelILi32ELi64EEvPKfS1_S1_PfiiifE6V_tile+796];
	fma.rn.f32 	%f1419, %f590, %f1418, %f1417;
	ld.shared.f32 	%f1420, [_ZZ22flash_attention_kernelILi32ELi64EEvPKfS1_S1_PfiiifE6V_tile+1052];
	fma.rn.f32 	%f1421, %f606, %f1420, %f1419;
	ld.shared.f32 	%f1422, [_ZZ22flash_attention_kernelILi32ELi64EEvPKfS1_S1_PfiiifE6V_tile+1308];
	fma.rn.f32 	%f1423, %f618, %f1422, %f1421;
	ld.shared.f32 	%f1424, [_ZZ22flash_attention_kernelILi32ELi64EEvPKfS1_S1_PfiiifE6V_tile+1564];
	fma.rn.f32 	%f1425, %f630, %f1424, %f1423;
	ld.shared.f32 	%f1426, [_ZZ22flash_attention_kernelILi32ELi64EEvPKfS1_S1_PfiiifE6V_tile+1820];
	fma.rn.f32 	%f1427, %f642, %f1426, %f1425;
	ld.shared.f32 	%f1428, [_ZZ22flash_attention_kernelILi32ELi64EEvPKfS1_S1_PfiiifE6V_tile+2076];
	fma.rn.f32 	%f1429, %f658, %f1428, %f1427;
	ld.shared.f32 	%f1430, [_ZZ22flash_attention_kernelILi32ELi64EEvPKfS1_S1_PfiiifE6V_tile+2332];
	fma.rn.f32 	%f1431, %f670, %f1430, %f1429;
	ld.shared.f32 	%f1432, [_ZZ22flash_attention_kernelILi32ELi64EEvPKfS1_S1_PfiiifE6V_tile+2588];
	fma.rn.f32 	%f1433, %f682, %f1432, %f1431;
	ld.shared.f32 	%f1434, [_ZZ22flash_attention_kernelILi32ELi64EEvPKfS1_S1_PfiiifE6V_tile+2844];
	fma.rn.f32 	%f1435, %f694, %f1434, %f1433;
	ld.shared.f32 	%f1436, [_ZZ22flash_attention_kernelILi32ELi64EEvPKfS1_S1_PfiiifE6V_tile+3100];
	fma.rn.f32 	%f1437, %f710, %f1436, %f1435;
	ld.shared.f32 	%f1438, [_ZZ22flash_attention_kernelILi32ELi64EEvPKfS1_S1_PfiiifE6V_tile+3356];
	fma.rn.f32 	%f1439, %f722, %f1438, %f1437;
	ld.shared.f32 	%f1440, [_ZZ22flash_attention_kernelILi32ELi64EEvPKfS1_S1_PfiiifE6V_tile+3612];
	fma.rn.f32 	%f1441, %f734, %f1440, %f1439;
	ld.shared.f32 	%f1442, [_ZZ22flash_attention_kernelILi32ELi64EEvPKfS1_S1_PfiiifE6V_tile+3868];
	fma.rn.f32 	%f1443, %f746, %f1442, %f1441;
	ld.shared.f32 	%f1444, [_ZZ22flash_attention_kernelILi32ELi64EEvPKfS1_S1_PfiiifE6V_tile+4124];
	fma.rn.f32 	%f1445, %f762, %f1444, %f1443;
	ld.shared.f32 	%f1446, [_ZZ22flash_attention_kernelILi32ELi64EEvPKfS1_S1_PfiiifE6V_tile+4380];
	fma.rn.f32 	%f1447, %f774, %f1446, %f1445;
	ld.shared.f32 	%f1448, [_ZZ22flash_attention_kernelILi32ELi64EEvPKfS1_S1_PfiiifE6V_tile+4636];
	fma.rn.f32 	%f1449, %f786, %f1448, %f1447;
	ld.shared.f32 	%f1450, [_ZZ22flash_attention_kernelILi32ELi64EEvPKfS1_S1_PfiiifE6V_tile+4892];
	fma.rn.f32 	%f1451, %f798, %f1450, %f1449;
	ld.shared.f32 	%f1452, [_ZZ22flash_attention_kernelILi32ELi64EEvPKfS1_S1_PfiiifE6V_tile+5148];
	fma.rn.f32 	%f1453, %f814, %f1452, %f1451;
	ld.shared.f32 	%f1454, [_ZZ22flash_attention_kernelILi32ELi64EEvPKfS1_S1_PfiiifE6V_tile+5404];
	fma.rn.f32 	%f1455, %f826, %f1454, %f1453;
	ld.shared.f32 	%f1456, [_ZZ22flash_attention_kernelILi32ELi64EEvPKfS1_S1_PfiiifE6V_tile+5660];
	fma.rn.f32 	%f1457, %f838, %f1456, %f1455;
	ld.shared.f32 	%f1458, [_ZZ22flash_attention_kernelILi32ELi64EEvPKfS1_S1_PfiiifE6V_tile+5916];
	fma.rn.f32 	%f1459, %f850, %f1458, %f1457;
	ld.shared.f32 	%f1460, [_ZZ22flash_attention_kernelILi32ELi64EEvPKfS1_S1_PfiiifE6V_tile+6172];
	fma.rn.f32 	%f1461, %f866, %f1460, %f1459;
	ld.shared.f32 	%f1462, [_ZZ22flash_attention_kernelILi32ELi64EEvPKfS1_S1_PfiiifE6V_tile+6428];
	fma.rn.f32 	%f1463, %f878, %f1462, %f1461;
	ld.shared.f32 	%f1464, [_ZZ22flash_attention_kernelILi32ELi64EEvPKfS1_S1_PfiiifE6V_tile+6684];
	fma.rn.f32 	%f1465, %f890, %f1464, %f1463;
	ld.shared.f32 	%f1466, [_ZZ22flash_attention_kernelILi32ELi64EEvPKfS1_S1_PfiiifE6V_tile+6940];
	fma.rn.f32 	%f1467, %f902, %f1466, %f1465;
	ld.shared.f32 	%f1468, [_ZZ22flash_attention_kernelILi32ELi64EEvPKfS1_S1_PfiiifE6V_tile+7196];
	fma.rn.f32 	%f1469, %f918, %f1468, %f1467;
	ld.shared.f32 	%f1470, [_ZZ22flash_attention_kernelILi32ELi64EEvPKfS1_S1_PfiiifE6V_tile+7452];
	fma.rn.f32 	%f1471, %f930, %f1470, %f1469;
	ld.shared.f32 	%f1472, [_ZZ22flash_attention_kernelILi32ELi64EEvPKfS1_S1_PfiiifE6V_tile+7708];
	fma.rn.f32 	%f1473, %f942, %f1472, %f1471;
	ld.shared.f32 	%f1474, [_ZZ22flash_attention_kernelILi32ELi64EEvPKfS1_S1_PfiiifE6V_tile+7964];
	fma.rn.f32 	%f1475, %f954, %f1474, %f1473;
	fma.rn.f32 	%f1476, %f956, %f5204, %f1475;
	div.rn.f32 	%f5204, %f1476, %f5212;
	ld.shared.f32 	%f1477, [_ZZ22flash_attention_kernelILi32ELi64EEvPKfS1_S1_PfiiifE6V_tile+32];
	fma.rn.f32 	%f1478, %f554, %f1477, 0f00000000;
	ld.shared.f32 	%f1479, [_ZZ22flash_attention_kernelILi32ELi64EEvPKfS1_S1_PfiiifE6V_tile+288];
	fma.rn.f32 	%f1480, %f566, %f1479, %f1478;
	ld.shared.f32 	%f1481, [_ZZ22flash_attention_kernelILi32ELi64EEvPKfS1_S1_PfiiifE6V_tile+544];
	fma.rn.f32 	%f1482, %f578, %f1481, %f1480;
	ld.shared.f32 	%f1483, [_ZZ22flash_attention_kernelILi32ELi64EEvPKfS1_S1_PfiiifE6V_tile+800];
	fma.rn.f32 	%f1484, %f590, %f1483, %f1482;
	ld.shared.f32 	%f1485, [_ZZ22flash_attention_kernelILi32ELi64EEvPKfS1_S1_PfiiifE6V_tile+1056];
	fma.rn.f32 	%f1486, %f606, %f1485, %f1484;
	ld.shared.f32 	%f1487, [_ZZ22flash_attention_kernelILi32ELi64EEvPKfS1_S1_PfiiifE6V_tile+1312];
	fma.rn.f32 	%f1488, %f618, %f1487, %f1486;
	ld.shared.f32 	%f1489, [_ZZ22flash_attention_kernelILi32ELi64EEvPKfS1_S1_PfiiifE6V_tile+1568];
	fma.rn.f32 	%f1490, %f630, %f1489, %f1488;
	ld.shared.f32 	%f1491, [_ZZ22flash_attention_kernelILi32ELi64EEvPKfS1_S1_PfiiifE6V_tile+1824];
	fma.rn.f32 	%f1492, %f642, %f1491, %f1490;
	ld.shared.f32 	%f1493, [_ZZ22flash_attention_kernelILi32ELi64EEvPKfS1_S1_PfiiifE6V_tile+2080];
	fma.rn.f32 	%f1494, %f658, %f1493, %f1492;
	ld.shared.f32 	%f1495, [_ZZ22flash_attention_kernelILi32ELi64EEvPKfS1_S1_PfiiifE6V_tile+2336];
	fma.rn.f32 	%f1496, %f670, %f1495, %f1494;
	ld.shared.f32 	%f1497, [_ZZ22flash_attention_kernelILi32ELi64EEvPKfS1_S1_PfiiifE6V_tile+2592];
	fma.rn.f32 	%f1498, %f682, %f1497, %f1496;
	ld.shared.f32 	%f1499, [_ZZ22flash_attention_kernelILi32ELi64EEvPKfS1_S1_PfiiifE6V_tile+2848];
	fma.rn.f32 	%f1500, %f694, %f1499, %f1498;
	ld.shared.f32 	%f1501, [_ZZ22flash_attention_kernelILi32ELi64EEvPKfS1_S1_PfiiifE6V_tile+3104];
	fma.rn.f32 	%f1502, %f710, %f1501, %f1500;
	ld.shared.f32 	%f1503, [_ZZ22flash_attention_kernelILi32ELi64EEvPKfS1_S1_PfiiifE6V_tile+3360];
	fma.rn.f32 	%f1504, %f722, %f1503, %f1502;
	ld.shared.f32 	%f1505, [_ZZ22flash_attention_kernelILi32ELi64EEvPKfS1_S1_PfiiifE6V_tile+3616];
	fma.rn.f32 	%f1506, %f734, %f1505, %f1504;
	ld.shared.f32 	%f1507, [_ZZ22flash_attention_kernelILi32ELi64EEvPKfS1_S1_PfiiifE6V_tile+3872];
	fma.rn.f32 	%f1508, %f746, %f1507, %f1506;
	ld.shared.f32 	%f1509, [_ZZ22flash_attention_kernelILi32ELi64EEvPKfS1_S1_PfiiifE6V_tile+4128];
	fma.rn.f32 	%f1510, %f762, %f1509, %f1508;
	ld.shared.f32 	%f1511, [_ZZ22flash_attention_kernelILi32ELi64EEvPKfS1_S1_PfiiifE6V_tile+4384];
	fma.rn.f32 	%f1512, %f774, %f1511, %f1510;
	ld.shared.f32 	%f1513, [_ZZ22flash_attention_kernelILi32ELi64EEvPKfS1_S1_PfiiifE6V_tile+4640];
	fma.rn.f32 	%f1514, %f786, %f1513, %f1512;
	ld.shared.f32 	%f1515, [_ZZ22flash_attention_kernelILi32ELi64EEvPKfS1_S1_PfiiifE6V_tile+4896];
	fma.rn.f32 	%f1516, %f798, %f1515, %f1514;
	ld.shared.f32 	%f1517, [_ZZ22flash_attention_kernelILi32ELi64EEvPKfS1_S1_PfiiifE6V_tile+5152];
	fma.rn.f32 	%f1518, %f814, %f1517, %f1516;
	ld.shared.f32 	%f1519, [_ZZ22flash_attention_kernelILi32ELi64EEvPKfS1_S1_PfiiifE6V_tile+5408];
	fma.rn.f32 	%f1520, %f826, %f1519, %f1518;
	ld.shared.f32 	%f1521, [_ZZ22flash_attention_kernelILi32ELi64EEvPKfS1_S1_PfiiifE6V_tile+5664];
	fma.rn.f32 	%f1522, %f838, %f1521, %f1520;
	ld.shared.f32 	%f1523, [_ZZ22flash_attention_kernelILi32ELi64EEvPKfS1_S1_PfiiifE6V_tile+5920];
	fma.rn.f32 	%f1524, %f850, %f1523, %f1522;
	ld.shared.f32 	%f1525, [_ZZ22flash_attention_kernelILi32ELi64EEvPKfS1_S1_PfiiifE6V_tile+6176];
	fma.rn.f32 	%f1526, %f866, %f1525, %f1524;
	ld.shared.f32 	%f1527, [_ZZ22flash_attention_kernelILi32ELi64EEvPKfS1_S1_PfiiifE6V_tile+6432];
	fma.rn.f32 	%f1528, %f878, %f1527, %f1526;
	ld.shared.f32 	%f1529, [_ZZ22flash_attention_kernelILi32ELi64EEvPKfS1_S1_PfiiifE6V_tile+6688];
	fma.rn.f32 	%f1530, %f890, %f1529, %f1528;
	ld.shared.f32 	%f1531, [_ZZ22flash_attention_kernelILi32ELi64EEvPKfS1_S1_PfiiifE6V_tile+6944];
	fma.rn.f32 	%f1532, %f902, %f1531, %f1530;
	ld.shared.f32 	%f1533, [_ZZ22flash_attention_kernelILi32ELi64EEvPKfS1_S1_PfiiifE6V_tile+7200];
	fma.rn.f32 	%f1534, %f918, %f1533, %f1532;
	ld.shared.f32 	%f1535, [_ZZ22flash_attention_kernelILi32ELi64EEvPKfS1_S1_PfiiifE6V_tile+7456];
	fma.rn.f32 	%f1536, %f930, %f1535, %f1534;
	ld.shared.f32 	%f1537, [_ZZ22flash_attention_kernelILi32ELi64EEvPKfS1_S1_PfiiifE6V_tile+7712];
	fma.rn.f32 	%f1538, %f942, %f1537, %f1536;
	ld.shared.f32 	%f1539, [_ZZ22flash_attention_kernelILi32ELi64EEvPKfS1_S1_PfiiifE6V_tile+7968];
	fma.rn.f32 	%f1540, %f954, %f1539, %f1538;
	fma.rn.f32 	%f1541, %f956, %f5203, %f1540;
	div.rn.f32 	%f5203, %f1541, %f5212;
	ld.shared.f32 	%f1542, [_ZZ22flash_attention_kernelILi32ELi64EEvPKfS1_S1_PfiiifE6V_tile+36];
	fma.rn.f32 	%f1543, %f554, %f1542, 0f00000000;
	ld.shared.f32 	%f1544, [_ZZ22flash_attention_kernelILi32ELi64EEvPKfS1_S1_PfiiifE6V_tile+292];
	fma.rn.f32 	%f1545, %f566, %f1544, %f1543;
	ld.shared.f32 	%f1546, [_ZZ22flash_attention_kernelILi32ELi64EEvPKfS1_S1_PfiiifE6V_tile+548];
	fma.rn.f32 	%f1547, %f578, %f1546, %f1545;
	ld.shared.f32 	%f1548, [_ZZ22flash_attention_kernelILi32ELi64EEvPKfS1_S1_PfiiifE6V_tile+804];
	fma.rn.f32 	%f1549, %f590, %f1548, %f1547;
	ld.shared.f32 	%f1550, [_ZZ22flash_attention_kernelILi32ELi64EEvPKfS1_S1_PfiiifE6V_tile+1060];
	fma.rn.f32 	%f1551, %f606, %f1550, %f1549;
	ld.shared.f32 	%f1552, [_ZZ22flash_attention_kernelILi32ELi64EEvPKfS1_S1_PfiiifE6V_tile+1316];
	fma.rn.f32 	%f1553, %f618, %f1552, %f1551;
	ld.shared.f32 	%f1554, [_ZZ22flash_attention_kernelILi32ELi64EEvPKfS1_S1_PfiiifE6V_tile+1572];
	fma.rn.f32 	%f1555, %f630, %f1554, %f1553;
	ld.shared.f32 	%f1556, [_ZZ22flash_attention_kernelILi32ELi64EEvPKfS1_S1_PfiiifE6V_tile+1828];
	fma.rn.f32 	%f1557, %f642, %f1556, %f1555;
	ld.shared.f32 	%f1558, [_ZZ22flash_attention_kernelILi32ELi64EEvPKfS1_S1_PfiiifE6V_tile+2084];
	fma.rn.f32 	%f1559, %f658, %f1558, %f1557;
	ld.shared.f32 	%f1560, [_ZZ22flash_attention_kernelILi32ELi64EEvPKfS1_S1_PfiiifE6V_tile+2340];
	fma.rn.f32 	%f1561, %f670, %f1560, %f1559;
	ld.shared.f32 	%f1562, [_ZZ22flash_attention_kernelILi32ELi64EEvPKfS1_S1_PfiiifE6V_tile+2596];
	fma.rn.f32 	%f1563, %f682, %f1562, %f1561;
	ld.shared.f32 	%f1564, [_ZZ22flash_attention_kernelILi32ELi64EEvPKfS1_S1_PfiiifE6V_tile+2852];
	fma.rn.f32 	%f1565, %f694, %f1564, %f1563;
	ld.shared.f32 	%f1566, [_ZZ22flash_attention_kernelILi32ELi64EEvPKfS1_S1_PfiiifE6V_tile+3108];
	fma.rn.f32 	%f1567, %f710, %f1566, %f1565;
	ld.shared.f32 	%f1568, [_ZZ22flash_attention_kernelILi32ELi64EEvPKfS1_S1_PfiiifE6V_tile+3364];
	fma.rn.f32 	%f1569, %f722, %f1568, %f1567;
	ld.shared.f32 	%f1570, [_ZZ22flash_attention_kernelILi32ELi64EEvPKfS1_S1_PfiiifE6V_tile+3620];
	fma.rn.f32 	%f1571, %f734, %f1570, %f1569;
	ld.shared.f32 	%f1572, [_ZZ22flash_attention_kernelILi32ELi64EEvPKfS1_S1_PfiiifE6V_tile+3876];
	fma.rn.f32 	%f1573, %f746, %f1572, %f1571;
	ld.shared.f32 	%f1574, [_ZZ22flash_attention_kernelILi32ELi64EEvPKfS1_S1_PfiiifE6V_tile+4132];
	fma.rn.f32 	%f1575, %f762, %f1574, %f1573;
	ld.shared.f32 	%f1576, [_ZZ22flash_attention_kernelILi32ELi64EEvPKfS1_S1_PfiiifE6V_tile+4388];
	fma.rn.f32 	%f1577, %f774, %f1576, %f1575;
	ld.shared.f32 	%f1578, [_ZZ22flash_attention_kernelILi32ELi64EEvPKfS1_S1_PfiiifE6V_tile+4644];
	fma.rn.f32 	%f1579, %f786, %f1578, %f1577;
	ld.shared.f32 	%f1580, [_ZZ22flash_attention_kernelILi32ELi64EEvPKfS1_S1_PfiiifE6V_tile+4900];
	fma.rn.f32 	%f1581, %f798, %f1580, %f1579;
	ld.shared.f32 	%f1582, [_ZZ22flash_attention_kernelILi32ELi64EEvPKfS1_S1_PfiiifE6V_tile+5156];
	fma.rn.f32 	%f1583, %f814, %f1582, %f1581;
	ld.shared.f32 	%f1584, [_ZZ22flash_attention_kernelILi32ELi64EEvPKfS1_S1_PfiiifE6V_tile+5412];
	fma.rn.f32 	%f1585, %f826, %f1584, %f1583;
	ld.shared.f32 	%f1586, [_ZZ22flash_attention_kernelILi32ELi64EEvPKfS1_S1_PfiiifE6V_tile+5668];
	fma.rn.f32 	%f1587, %f838, %f1586, %f1585;
	ld.shared.f32 	%f1588, [_ZZ22flash_attention_kernelILi32ELi64EEvPKfS1_S1_PfiiifE6V_tile+5924];
	fma.rn.f32 	%f1589, %f850, %f1588, %f1587;
	ld.shared.f32 	%f1590, [_ZZ22flash_attention_kernelILi32ELi64EEvPKfS1_S1_PfiiifE6V_tile+6180];
	fma.rn.f32 	%f1591, %f866, %f1590, %f1589;
	ld.shared.f32 	%f1592, [_ZZ22flash_attention_kernelILi32ELi64EEvPKfS1_S1_PfiiifE6V_tile+6436];
	fma.rn.f32 	%f1593, %f878, %f1592, %f1591;
	ld.shared.f32 	%f1594, [_ZZ22flash_attention_kernelILi32ELi64EEvPKfS1_S1_PfiiifE6V_tile+6692];
	fma.rn.f32 	%f1595, %f890, %f1594, %f1593;
	ld.shared.f32 	%f1596, [_ZZ22flash_attention_kernelILi32ELi64EEvPKfS1_S1_PfiiifE6V_tile+6948];
	fma.rn.f32 	%f1597, %f902, %f1596, %f1595;
	ld.shared.f32 	%f1598, [_ZZ22flash_attention_kernelILi32ELi64EEvPKfS1_S1_PfiiifE6V_tile+7204];
	fma.rn.f32 	%f1599, %f918, %f1598, %f1597;
	ld.shared.f32 	%f1600, [_ZZ22flash_attention_kernelILi32ELi64EEvPKfS1_S1_PfiiifE6V_tile+7460];
	fma.rn.f32 	%f1601, %f930, %f1600, %f1599;
	ld.shared.f32 	%f1602, [_ZZ22flash_attention_kernelILi32ELi64EEvPKfS1_S1_PfiiifE6V_tile+7716];
	fma.rn.f32 	%f1603, %f942, %f1602, %f1601;
	ld.shared.f32 	%f1604, [_ZZ22flash_attention_kernelILi32ELi64EEvPKfS1_S1_PfiiifE6V_tile+7972];
	fma.rn.f32 	%f1605, %f954, %f1604, %f1603;
	fma.rn.f32 	%f1606, %f956, %f5202, %f1605;
	div.rn.f32 	%f5202, %f1606, %f5212;
	ld.shared.f32 	%f1607, [_ZZ22flash_attention_kernelILi32ELi64EEvPKfS1_S1_PfiiifE6V_tile+40];
	fma.rn.f32 	%f1608, %f554, %f1607, 0f00000000;
	ld.shared.f32 	%f1609, [_ZZ22flash_attention_kernelILi32ELi64EEvPKfS1_S1_PfiiifE6V_tile+296];
	fma.rn.f32 	%f1610, %f566, %f1609, %f1608;
	ld.shared.f32 	%f1611, [_ZZ22flash_attention_kernelILi32ELi64EEvPKfS1_S1_PfiiifE6V_tile+552];
	fma.rn.f32 	%f1612, %f578, %f1611, %f1610;
	ld.shared.f32 	%f1613, [_ZZ22flash_attention_kernelILi32ELi64EEvPKfS1_S1_PfiiifE6V_tile+808];
	fma.rn.f32 	%f1614, %f590, %f1613, %f1612;
	ld.shared.f32 	%f1615, [_ZZ22flash_attention_kernelILi32ELi64EEvPKfS1_S1_PfiiifE6V_tile+1064];
	fma.rn.f32 	%f1616, %f606, %f1615, %f1614;
	ld.shared.f32 	%f1617, [_ZZ22flash_attention_kernelILi32ELi64EEvPKfS1_S1_PfiiifE6V_tile+1320];
	fma.rn.f32 	%f1618, %f618, %f1617, %f1616;
	ld.shared.f32 	%f1619, [_ZZ22flash_attention_kernelILi32ELi64EEvPKfS1_S1_PfiiifE6V_tile+1576];
	fma.rn.f32 	%f1620, %f630, %f1619, %f1618;
	ld.shared.f32 	%f1621, [_ZZ22flash_attention_kernelILi32ELi64EEvPKfS1_S1_PfiiifE6V_tile+1832];
	fma.rn.f32 	%f1622, %f642, %f1621, %f1620;
	ld.shared.f32 	%f1623, [_ZZ22flash_attention_kernelILi32ELi64EEvPKfS1_S1_PfiiifE6V_tile+2088];
	fma.rn.f32 	%f1624, %f658, %f1623, %f1622;
	ld.shared.f32 	%f1625, [_ZZ22flash_attention_kernelILi32ELi64EEvPKfS1_S1_PfiiifE6V_tile+2344];
	fma.rn.f32 	%f1626, %f670, %f1625, %f1624;
	ld.shared.f32 	%f1627, [_ZZ22flash_attention_kernelILi32ELi64EEvPKfS1_S1_PfiiifE6V_tile+2600];
	fma.rn.f32 	%f1628, %f682, %f1627, %f1626;
	ld.shared.f32 	%f1629, [_ZZ22flash_attention_kernelILi32ELi64EEvPKfS1_S1_PfiiifE6V_tile+2856];
	fma.rn.f32 	%f1630, %f694, %f1629, %f1628;
	ld.shared.f32 	%f1631, [_ZZ22flash_attention_kernelILi32ELi64EEvPKfS1_S1_PfiiifE6V_tile+3112];
	fma.rn.f32 	%f1632, %f710, %f1631, %f1630;
	ld.shared.f32 	%f1633, [_ZZ22flash_attention_kernelILi32ELi64EEvPKfS1_S1_PfiiifE6V_tile+3368];
	fma.rn.f32 	%f1634, %f722, %f1633, %f1632;
	ld.shared.f32 	%f1635, [_ZZ22flash_attention_kernelILi32ELi64EEvPKfS1_S1_PfiiifE6V_tile+3624];
	fma.rn.f32 	%f1636, %f734, %f1635, %f1634;
	ld.shared.f32 	%f1637, [_ZZ22flash_attention_kernelILi32ELi64EEvPKfS1_S1_PfiiifE6V_tile+3880];
	fma.rn.f32 	%f1638, %f746, %f1637, %f1636;
	ld.shared.f32 	%f1639, [_ZZ22flash_attention_kernelILi32ELi64EEvPKfS1_S1_PfiiifE6V_tile+4136];
	fma.rn.f32 	%f1640, %f762, %f1639, %f1638;
	ld.shared.f32 	%f1641, [_ZZ22flash_attention_kernelILi32ELi64EEvPKfS1_S1_PfiiifE6V_tile+4392];
	fma.rn.f32 	%f1642, %f774, %f1641, %f1640;
	ld.shared.f32 	%f1643, [_ZZ22flash_attention_kernelILi32ELi64EEvPKfS1_S1_PfiiifE6V_tile+4648];
	fma.rn.f32 	%f1644, %f786, %f1643, %f1642;
	ld.shared.f32 	%f1645, [_ZZ22flash_attention_kernelILi32ELi64EEvPKfS1_S1_PfiiifE6V_tile+4904];
	fma.rn.f32 	%f1646, %f798, %f1645, %f1644;
	ld.shared.f32 	%f1647, [_ZZ22flash_attention_kernelILi32ELi64EEvPKfS1_S1_PfiiifE6V_tile+5160];
	fma.rn.f32 	%f1648, %f814, %f1647, %f1646;
	ld.shared.f32 	%f1649, [_ZZ22flash_attention_kernelILi32ELi64EEvPKfS1_S1_PfiiifE6V_tile+5416];
	fma.rn.f32 	%f1650, %f826, %f1649, %f1648;
	ld.shared.f32 	%f1651, [_ZZ22flash_attention_kernelILi32ELi64EEvPKfS1_S1_PfiiifE6V_tile+5672];
	fma.rn.f32 	%f1652, %f838, %f1651, %f1650;
	ld.shared.f32 	%f1653, [_ZZ22flash_attention_kernelILi32ELi64EEvPKfS1_S1_PfiiifE6V_tile+5928];
	fma.rn.f32 	%f1654, %f850, %f1653, %f1652;
	ld.shared.f32 	%f1655, [_ZZ22flash_attention_kernelILi32ELi64EEvPKfS1_S1_PfiiifE6V_tile+6184];
	fma.rn.f32 	%f1656, %f866, %f1655, %f1654;
	ld.shared.f32 	%f1657, [_ZZ22flash_attention_kernelILi32ELi64EEvPKfS1_S1_PfiiifE6V_tile+6440];
	fma.rn.f32 	%f1658, %f878, %f1657, %f1656;
	ld.shared.f32 	%f1659, [_ZZ22flash_attention_kernelILi32ELi64EEvPKfS1_S1_PfiiifE6V_tile+6696];
	fma.rn.f32 	%f1660, %f890, %f1659, %f1658;
	ld.shared.f32 	%f1661, [_ZZ22flash_attention_kernelILi32ELi64EEvPKfS1_S1_PfiiifE6V_tile+6952];
	fma.rn.f32 	%f1662, %f902, %f1661, %f1660;
	ld.shared.f32 	%f1663, [_ZZ22flash_attention_kernelILi32ELi64EEvPKfS1_S1_PfiiifE6V_tile+7208];
	fma.rn.f32 	%f1664, %f918, %f1663, %f1662;
	ld.shared.f32 	%f1665, [_ZZ22flash_attention_kernelILi32ELi64EEvPKfS1_S1_PfiiifE6V_tile+7464];
	fma.rn.f32 	%f1666, %f930, %f1665, %f1664;
	ld.shared.f32 	%f1667, [_ZZ22flash_attention_kernelILi32ELi64EEvPKfS1_S1_PfiiifE6V_tile+7720];
	fma.rn.f32 	%f1668, %f942, %f1667, %f1666;
	ld.shared.f32 	%f1669, [_ZZ22flash_attention_kernelILi32ELi64EEvPKfS1_S1_PfiiifE6V_tile+7976];
	fma.rn.f32 	%f1670, %f954, %f1669, %f1668;
	fma.rn.f32 	%f1671, %f956, %f5201, %f1670;
	div.rn.f32 	%f5201, %f1671, %f5212;
	ld.shared.f32 	%f1672, [_ZZ22flash_attention_kernelILi32ELi64EEvPKfS1_S1_PfiiifE6V_tile+44];
	fma.rn.f32 	%f1673, %f554, %f1672, 0f00000000;
	ld.shared.f32 	%f1674, [_ZZ22flash_attention_kernelILi32ELi64EEvPKfS1_S1_PfiiifE6V_tile+300];
	fma.rn.f32 	%f1675, %f566, %f1674, %f1673;
	ld.shared.f32 	%f1676, [_ZZ22flash_attention_kernelILi32ELi64EEvPKfS1_S1_PfiiifE6V_tile+556];
	fma.rn.f32 	%f1677, %f578, %f1676, %f1675;
	ld.shared.f32 	%f1678, [_ZZ22flash_attention_kernelILi32ELi64EEvPKfS1_S1_PfiiifE6V_tile+812];
	fma.rn.f32 	%f1679, %f590, %f1678, %f1677;
	ld.shared.f32 	%f1680, [_ZZ22flash_attention_kernelILi32ELi64EEvPKfS1_S1_PfiiifE6V_tile+1068];
	fma.rn.f32 	%f1681, %f606, %f1680, %f1679;
	ld.shared.f32 	%f1682, [_ZZ22flash_attention_kernelILi32ELi64EEvPKfS1_S1_PfiiifE6V_tile+1324];
	fma.rn.f32 	%f1683, %f618, %f1682, %f1681;
	ld.shared.f32 	%f1684, [_ZZ22flash_attention_kernelILi32ELi64EEvPKfS1_S1_PfiiifE6V_tile+1580];
	fma.rn.f32 	%f1685, %f630, %f1684, %f1683;
	ld.shared.f32 	%f1686, [_ZZ22flash_attention_kernelILi32ELi64EEvPKfS1_S1_PfiiifE6V_tile+1836];
	fma.rn.f32 	%f1687, %f642, %f1686, %f1685;
	ld.shared.f32 	%f1688, [_ZZ22flash_attention_kernelILi32ELi64EEvPKfS1_S1_PfiiifE6V_tile+2092];
	fma.rn.f32 	%f1689, %f658, %f1688, %f1687;
	ld.shared.f32 	%f1690, [_ZZ22flash_attention_kernelILi32ELi64EEvPKfS1_S1_PfiiifE6V_tile+2348];
	fma.rn.f32 	%f1691, %f670, %f1690, %f1689;
	ld.shared.f32 	%f1692, [_ZZ22flash_attention_kernelILi32ELi64EEvPKfS1_S1_PfiiifE6V_tile+2604];
	fma.rn.f32 	%f1693, %f682, %f1692, %f1691;
	ld.shared.f32 	%f1694, [_ZZ22flash_attention_kernelILi32ELi64EEvPKfS1_S1_PfiiifE6V_tile+2860];
	fma.rn.f32 	%f1695, %f694, %f1694, %f1693;
	ld.shared.f32 	%f1696, [_ZZ22flash_attention_kernelILi32ELi64EEvPKfS1_S1_PfiiifE6V_tile+3116];
	fma.rn.f32 	%f1697, %f710, %f1696, %f1695;
	ld.shared.f32 	%f1698, [_ZZ22flash_attention_kernelILi32ELi64EEvPKfS1_S1_PfiiifE6V_tile+3372];
	fma.rn.f32 	%f1699, %f722, %f1698, %f1697;
	ld.shared.f32 	%f1700, [_ZZ22flash_attention_kernelILi32ELi64EEvPKfS1_S1_PfiiifE6V_tile+3628];
	fma.rn.f32 	%f1701, %f734, %f1700, %f1699;
	ld.shared.f32 	%f1702, [_ZZ22flash_attention_kernelILi32ELi64EEvPKfS1_S1_PfiiifE6V_tile+3884];
	fma.rn.f32 	%f1703, %f746, %f1702, %f1701;
	ld.shared.f32 	%f1704, [_ZZ22flash_attention_kernelILi32ELi64EEvPKfS1_S1_PfiiifE6V_tile+4140];
	fma.rn.f32 	%f1705, %f762, %f1704, %f1703;
	ld.shared.f32 	%f1706, [_ZZ22flash_attention_kernelILi32ELi64EEvPKfS1_S1_PfiiifE6V_tile+4396];
	fma.rn.f32 	%f1707, %f774, %f1706, %f1705;
	ld.shared.f32 	%f1708, [_ZZ22flash_attention_kernelILi32ELi64EEvPKfS1_S1_PfiiifE6V_tile+4652];
	fma.rn.f32 	%f1709, %f786, %f1708, %f1707;
	ld.shared.f32 	%f1710, [_ZZ22flash_attention_kernelILi32ELi64EEvPKfS1_S1_PfiiifE6V_tile+4908];
	fma.rn.f32 	%f1711, %f798, %f1710, %f1709;
	ld.shared.f32 	%f1712, [_ZZ22flash_attention_kernelILi32ELi64EEvPKfS1_S1_PfiiifE6V_tile+5164];
	fma.rn.f32 	%f1713, %f814, %f1712, %f1711;
	ld.shared.f32 	%f1714, [_ZZ22flash_attention_kernelILi32ELi64EEvPKfS1_S1_PfiiifE6V_tile+5420];
	fma.rn.f32 	%f1715, %f826, %f1714, %f1713;
	ld.shared.f32 	%f1716, [_ZZ22flash_attention_kernelILi32ELi64EEvPKfS1_S1_PfiiifE6V_tile+5676];
	fma.rn.f32 	%f1717, %f838, %f1716, %f1715;
	ld.shared.f32 	%f1718, [_ZZ22flash_attention_kernelILi32ELi64EEvPKfS1_S1_PfiiifE6V_tile+5932];
	fma.rn.f32 	%f1719, %f850, %f1718, %f1717;
	ld.shared.f32 	%f1720, [_ZZ22flash_attention_kernelILi32ELi64EEvPKfS1_S1_PfiiifE6V_tile+6188];
	fma.rn.f32 	%f1721, %f866, %f1720, %f1719;
	ld.shared.f32 	%f1722, [_ZZ22flash_attention_kernelILi32ELi64EEvPKfS1_S1_PfiiifE6V_tile+6444];
	fma.rn.f32 	%f1723, %f878, %f1722, %f1721;
	ld.shared.f32 	%f1724, [_ZZ22flash_attention_kernelILi32ELi64EEvPKfS1_S1_PfiiifE6V_tile+6700];
	fma.rn.f32 	%f1725, %f890, %f1724, %f1723;
	ld.shared.f32 	%f1726, [_ZZ22flash_attention_kernelILi32ELi64EEvPKfS1_S1_PfiiifE6V_tile+6956];
	fma.rn.f32 	%f1727, %f902, %f1726, %f1725;
	ld.shared.f32 	%f1728, [_ZZ22flash_attention_kernelILi32ELi64EEvPKfS1_S1_PfiiifE6V_tile+7212];
	fma.rn.f32 	%f1729, %f918, %f1728, %f1727;
	ld.shared.f32 	%f1730, [_ZZ22flash_attention_kernelILi32ELi64EEvPKfS1_S1_PfiiifE6V_tile+7468];
	fma.rn.f32 	%f1731, %f930, %f1730, %f1729;
	ld.shared.f32 	%f1732, [_ZZ22flash_attention_kernelILi32ELi64EEvPKfS1_S1_PfiiifE6V_tile+7724];
	fma.rn.f32 	%f1733, %f942, %f1732, %f1731;
	ld.shared.f32 	%f1734, [_ZZ22flash_attention_kernelILi32ELi64EEvPKfS1_S1_PfiiifE6V_tile+7980];
	fma.rn.f32 	%f1735, %f954, %f1734, %f1733;
	fma.rn.f32 	%f1736, %f956, %f5200, %f1735;
	div.rn.f32 	%f5200, %f1736, %f5212;
	ld.shared.f32 	%f1737, [_ZZ22flash_attention_kernelILi32ELi64EEvPKfS1_S1_PfiiifE6V_tile+48];
	fma.rn.f32 	%f1738, %f554, %f1737, 0f00000000;
	ld.shared.f32 	%f1739, [_ZZ22flash_attention_kernelILi32ELi64EEvPKfS1_S1_PfiiifE6V_tile+304];
	fma.rn.f32 	%f1740, %f566, %f1739, %f1738;
	ld.shared.f32 	%f1741, [_ZZ22flash_attention_kernelILi32ELi64EEvPKfS1_S1_PfiiifE6V_tile+560];
	fma.rn.f32 	%f1742, %f578, %f1741, %f1740;
	ld.shared.f32 	%f1743, [_ZZ22flash_attention_kernelILi32ELi64EEvPKfS1_S1_PfiiifE6V_tile+816];
	fma.rn.f32 	%f1744, %f590, %f1743, %f1742;
	ld.shared.f32 	%f1745, [_ZZ22flash_attention_kernelILi32ELi64EEvPKfS1_S1_PfiiifE6V_tile+1072];
	fma.rn.f32 	%f1746, %f606, %f1745, %f1744;
	ld.shared.f32 	%f1747, [_ZZ22flash_attention_kernelILi32ELi64EEvPKfS1_S1_PfiiifE6V_tile+1328];
	fma.rn.f32 	%f1748, %f618, %f1747, %f1746;
	ld.shared.f32 	%f1749, [_ZZ22flash_attention_kernelILi32ELi64EEvPKfS1_S1_PfiiifE6V_tile+1584];
	fma.rn.f32 	%f1750, %f630, %f1749, %f1748;
	ld.shared.f32 	%f1751, [_ZZ22flash_attention_kernelILi32ELi64EEvPKfS1_S1_PfiiifE6V_tile+1840];
	fma.rn.f32 	%f1752, %f642, %f1751, %f1750;
	ld.shared.f32 	%f1753, [_ZZ22flash_attention_kernelILi32ELi64EEvPKfS1_S1_PfiiifE6V_tile+2096];
	fma.rn.f32 	%f1754, %f658, %f1753, %f1752;
	ld.shared.f32 	%f1755, [_ZZ22flash_attention_kernelILi32ELi64EEvPKfS1_S1_PfiiifE6V_tile+2352];
	fma.rn.f32 	%f1756, %f670, %f1755, %f1754;
	ld.shared.f32 	%f1757, [_ZZ22flash_attention_kernelILi32ELi64EEvPKfS1_S1_PfiiifE6V_tile+2608];
	fma.rn.f32 	%f1758, %f682, %f1757, %f1756;
	ld.shared.f32 	%f1759, [_ZZ22flash_attention_kernelILi32ELi64EEvPKfS1_S1_PfiiifE6V_tile+2864];
	fma.rn.f32 	%f1760, %f694, %f1759, %f1758;
	ld.shared.f32 	%f1761, [_ZZ22flash_attention_kernelILi32ELi64EEvPKfS1_S1_PfiiifE6V_tile+3120];
	fma.rn.f32 	%f1762, %f710, %f1761, %f1760;
	ld.shared.f32 	%f1763, [_ZZ22flash_attention_kernelILi32ELi64EEvPKfS1_S1_PfiiifE6V_tile+3376];
	fma.rn.f32 	%f1764, %f722, %f1763, %f1762;
	ld.shared.f32 	%f1765, [_ZZ22flash_attention_kernelILi32ELi64EEvPKfS1_S1_PfiiifE6V_tile+3632];
	fma.rn.f32 	%f1766, %f734, %f1765, %f1764;
	ld.shared.f32 	%f1767, [_ZZ22flash_attention_kernelILi32ELi64EEvPKfS1_S1_PfiiifE6V_tile+3888];
	fma.rn.f32 	%f1768, %f746, %f1767, %f1766;
	ld.shared.f32 	%f1769, [_ZZ22flash_attention_kernelILi32ELi64EEvPKfS1_S1_PfiiifE6V_tile+4144];
	fma.rn.f32 	%f1770, %f762, %f1769, %f1768;
	ld.shared.f32 	%f1771, [_ZZ22flash_attention_kernelILi32ELi64EEvPKfS1_S1_PfiiifE6V_tile+4400];
	fma.rn.f32 	%f1772, %f774, %f1771, %f1770;
	ld.shared.f32 	%f1773, [_ZZ22flash_attention_kernelILi32ELi64EEvPKfS1_S1_PfiiifE6V_tile+4656];
	fma.rn.f32 	%f1774, %f786, %f1773, %f1772;
	ld.shared.f32 	%f1775, [_ZZ22flash_attention_kernelILi32ELi64EEvPKfS1_S1_PfiiifE6V_tile+4912];
	fma.rn.f32 	%f1776, %f798, %f1775, %f1774;
	ld.shared.f32 	%f1777, [_ZZ22flash_attention_kernelILi32ELi64EEvPKfS1_S1_PfiiifE6V_tile+5168];
	fma.rn.f32 	%f1778, %f814, %f1777, %f1776;
	ld.shared.f32 	%f1779, [_ZZ22flash_attention_kernelILi32ELi64EEvPKfS1_S1_PfiiifE6V_tile+5424];
	fma.rn.f32 	%f1780, %f826, %f1779, %f1778;
	ld.shared.f32 	%f1781, [_ZZ22flash_attention_kernelILi32ELi64EEvPKfS1_S1_PfiiifE6V_tile+5680];
	fma.rn.f32 	%f1782, %f838, %f1781, %f1780;
	ld.shared.f32 	%f1783, [_ZZ22flash_attention_kernelILi32ELi64EEvPKfS1_S1_PfiiifE6V_tile+5936];
	fma.rn.f32 	%f1784, %f850, %f1783, %f1782;
	ld.shared.f32 	%f1785, [_ZZ22flash_attention_kernelILi32ELi64EEvPKfS1_S1_PfiiifE6V_tile+6192];
	fma.rn.f32 	%f1786, %f866, %f1785, %f1784;
	ld.shared.f32 	%f1787, [_ZZ22flash_attention_kernelILi32ELi64EEvPKfS1_S1_PfiiifE6V_tile+6448];
	fma.rn.f32 	%f1788, %f878, %f1787, %f1786;
	ld.shared.f32 	%f1789, [_ZZ22flash_attention_kernelILi32ELi64EEvPKfS1_S1_PfiiifE6V_tile+6704];
	fma.rn.f32 	%f1790, %f890, %f1789, %f1788;
	ld.shared.f32 	%f1791, [_ZZ22flash_attention_kernelILi32ELi64EEvPKfS1_S1_PfiiifE6V_tile+6960];
	fma.rn.f32 	%f1792, %f902, %f1791, %f1790;
	ld.shared.f32 	%f1793, [_ZZ22flash_attention_kernelILi32ELi64EEvPKfS1_S1_PfiiifE6V_tile+7216];
	fma.rn.f32 	%f1794, %f918, %f1793, %f1792;
	ld.shared.f32 	%f1795, [_ZZ22flash_attention_kernelILi32ELi64EEvPKfS1_S1_PfiiifE6V_tile+7472];
	fma.rn.f32 	%f1796, %f930, %f1795, %f1794;
	ld.shared.f32 	%f1797, [_ZZ22flash_attention_kernelILi32ELi64EEvPKfS1_S1_PfiiifE6V_tile+7728];
	fma.rn.f32 	%f1798, %f942, %f1797, %f1796;
	ld.shared.f32 	%f1799, [_ZZ22flash_attention_kernelILi32ELi64EEvPKfS1_S1_PfiiifE6V_tile+7984];
	fma.rn.f32 	%f1800, %f954, %f1799, %f1798;
	fma.rn.f32 	%f1801, %f956, %f5199, %f1800;
	div.rn.f32 	%f5199, %f1801, %f5212;
	ld.shared.f32 	%f1802, [_ZZ22flash_attention_kernelILi32ELi64EEvPKfS1_S1_PfiiifE6V_tile+52];
	fma.rn.f32 	%f1803, %f554, %f1802, 0f00000000;
	ld.shared.f32 	%f1804, [_ZZ22flash_attention_kernelILi32ELi64EEvPKfS1_S1_PfiiifE6V_tile+308];
	fma.rn.f32 	%f1805, %f566, %f1804, %f1803;
	ld.shared.f32 	%f1806, [_ZZ22flash_attention_kernelILi32ELi64EEvPKfS1_S1_PfiiifE6V_tile+564];
	fma.rn.f32 	%f1807, %f578, %f1806, %f1805;
	ld.shared.f32 	%f1808, [_ZZ22flash_attention_kernelILi32ELi64EEvPKfS1_S1_PfiiifE6V_tile+820];
	fma.rn.f32 	%f1809, %f590, %f1808, %f1807;
	ld.shared.f32 	%f1810, [_ZZ22flash_attention_kernelILi32ELi64EEvPKfS1_S1_PfiiifE6V_tile+1076];
	fma.rn.f32 	%f1811, %f606, %f1810, %f1809;
	ld.shared.f32 	%f1812, [_ZZ22flash_attention_kernelILi32ELi64EEvPKfS1_S1_PfiiifE6V_tile+1332];
	fma.rn.f32 	%f1813, %f618, %f1812, %f1811;
	ld.shared.f32 	%f1814, [_ZZ22flash_attention_kernelILi32ELi64EEvPKfS1_S1_PfiiifE6V_tile+1588];
	fma.rn.f32 	%f1815, %f630, %f1814, %f1813;
	ld.shared.f32 	%f1816, [_ZZ22flash_attention_kernelILi32ELi64EEvPKfS1_S1_PfiiifE6V_tile+1844];
	fma.rn.f32 	%f1817, %f642, %f1816, %f1815;
	ld.shared.f32 	%f1818, [_ZZ22flash_attention_kernelILi32ELi64EEvPKfS1_S1_PfiiifE6V_tile+2100];
	fma.rn.f32 	%f1819, %f658, %f1818, %f1817;
	ld.shared.f32 	%f1820, [_ZZ22flash_attention_kernelILi32ELi64EEvPKfS1_S1_PfiiifE6V_tile+2356];
	fma.rn.f32 	%f1821, %f670, %f1820, %f1819;
	ld.shared.f32 	%f1822, [_ZZ22flash_attention_kernelILi32ELi64EEvPKfS1_S1_PfiiifE6V_tile+2612];
	fma.rn.f32 	%f1823, %f682, %f1822, %f1821;
	ld.shared.f32 	%f1824, [_ZZ22flash_attention_kernelILi32ELi64EEvPKfS1_S1_PfiiifE6V_tile+2868];
	fma.rn.f32 	%f1825, %f694, %f1824, %f1823;
	ld.shared.f32 	%f1826, [_ZZ22flash_attention_kernelILi32ELi64EEvPKfS1_S1_PfiiifE6V_tile+3124];
	fma.rn.f32 	%f1827, %f710, %f1826, %f1825;
	ld.shared.f32 	%f1828, [_ZZ22flash_attention_kernelILi32ELi64EEvPKfS1_S1_PfiiifE6V_tile+3380];
	fma.rn.f32 	%f1829, %f722, %f1828, %f1827;
	ld.shared.f32 	%f1830, [_ZZ22flash_attention_kernelILi32ELi64EEvPKfS1_S1_PfiiifE6V_tile+3636];
	fma.rn.f32 	%f1831, %f734, %f1830, %f1829;
	ld.shared.f32 	%f1832, [_ZZ22flash_attention_kernelILi32ELi64EEvPKfS1_S1_PfiiifE6V_tile+3892];
	fma.rn.f32 	%f1833, %f746, %f1832, %f1831;
	ld.shared.f32 	%f1834, [_ZZ22flash_attention_kernelILi32ELi64EEvPKfS1_S1_PfiiifE6V_tile+4148];
	fma.rn.f32 	%f1835, %f762, %f1834, %f1833;
	ld.shared.f32 	%f1836, [_ZZ22flash_attention_kernelILi32ELi64EEvPKfS1_S1_PfiiifE6V_tile+4404];
	fma.rn.f32 	%f1837, %f774, %f1836, %f1835;
	ld.shared.f32 	%f1838, [_ZZ22flash_attention_kernelILi32ELi64EEvPKfS1_S1_PfiiifE6V_tile+4660];
	fma.rn.f32 	%f1839, %f786, %f1838, %f1837;
	ld.shared.f32 	%f1840, [_ZZ22flash_attention_kernelILi32ELi64EEvPKfS1_S1_PfiiifE6V_tile+4916];
	fma.rn.f32 	%f1841, %f798, %f1840, %f1839;
	ld.shared.f32 	%f1842, [_ZZ22flash_attention_kernelILi32ELi64EEvPKfS1_S1_PfiiifE6V_tile+5172];
	fma.rn.f32 	%f1843, %f814, %f1842, %f1841;
	ld.shared.f32 	%f1844, [_ZZ22flash_attention_kernelILi32ELi64EEvPKfS1_S1_PfiiifE6V_tile+5428];
	fma.rn.f32 	%f1845, %f826, %f1844, %f1843;
	ld.shared.f32 	%f1846, [_ZZ22flash_attention_kernelILi32ELi64EEvPKfS1_S1_PfiiifE6V_tile+5684];
	fma.rn.f32 	%f1847, %f838, %f1846, %f1845;
	ld.shared.f32 	%f1848, [_ZZ22flash_attention_kernelILi32ELi64EEvPKfS1_S1_PfiiifE6V_tile+5940];
	fma.rn.f32 	%f1849, %f850, %f1848, %f1847;
	ld.shared.f32 	%f1850, [_ZZ22flash_attention_kernelILi32ELi64EEvPKfS1_S1_PfiiifE6V_tile+6196];
	fma.rn.f32 	%f1851, %f866, %f1850, %f1849;
	ld.shared.f32 	%f1852, [_ZZ22flash_attention_kernelILi32ELi64EEvPKfS1_S1_PfiiifE6V_tile+6452];
	fma.rn.f32 	%f1853, %f878, %f1852, %f1851;
	ld.shared.f32 	%f1854, [_ZZ22flash_attention_kernelILi32ELi64EEvPKfS1_S1_PfiiifE6V_tile+6708];
	fma.rn.f32 	%f1855, %f890, %f1854, %f1853;
	ld.shared.f32 	%f1856, [_ZZ22flash_attention_kernelILi32ELi64EEvPKfS1_S1_PfiiifE6V_tile+6964];
	fma.rn.f32 	%f1857, %f902, %f1856, %f1855;
	ld.shared.f32 	%f1858, [_ZZ22flash_attention_kernelILi32ELi64EEvPKfS1_S1_PfiiifE6V_tile+7220];
	fma.rn.f32 	%f1859, %f918, %f1858, %f1857;
	ld.shared.f32 	%f1860, [_ZZ22flash_attention_kernelILi32ELi64EEvPKfS1_S1_PfiiifE6V_tile+7476];
	fma.rn.f32 	%f1861, %f930, %f1860, %f1859;
	ld.shared.f32 	%f1862, [_ZZ22flash_attention_kernelILi32ELi64EEvPKfS1_S1_PfiiifE6V_tile+7732];
	fma.rn.f32 	%f1863, %f942, %f1862, %f1861;
	ld.shared.f32 	%f1864, [_ZZ22flash_attention_kernelILi32ELi64EEvPKfS1_S1_PfiiifE6V_tile+7988];
	fma.rn.f32 	%f1865, %f954, %f1864, %f1863;
	fma.rn.f32 	%f1866, %f956, %f5198, %f1865;
	div.rn.f32 	%f5198, %f1866, %f5212;
	ld.shared.f32 	%f1867, [_ZZ22flash_attention_kernelILi32ELi64EEvPKfS1_S1_PfiiifE6V_tile+56];
	fma.rn.f32 	%f1868, %f554, %f1867, 0f00000000;
	ld.shared.f32 	%f1869, [_ZZ22flash_attention_kernelILi32ELi64EEvPKfS1_S1_PfiiifE6V_tile+312];
	fma.rn.f32 	%f1870, %f566, %f1869, %f1868;
	ld.shared.f32 	%f1871, [_ZZ22flash_attention_kernelILi32ELi64EEvPKfS1_S1_PfiiifE6V_tile+568];
	fma.rn.f32 	%f1872, %f578, %f1871, %f1870;
	ld.shared.f32 	%f1873, [_ZZ22flash_attention_kernelILi32ELi64EEvPKfS1_S1_PfiiifE6V_tile+824];
	fma.rn.f32 	%f1874, %f590, %f1873, %f1872;
	ld.shared.f32 	%f1875, [_ZZ22flash_attention_kernelILi32ELi64EEvPKfS1_S1_PfiiifE6V_tile+1080];
	fma.rn.f32 	%f1876, %f606, %f1875, %f1874;
	ld.shared.f32 	%f1877, [_ZZ22flash_attention_kernelILi32ELi64EEvPKfS1_S1_PfiiifE6V_tile+1336];
	fma.rn.f32 	%f1878, %f618, %f1877, %f1876;
	ld.shared.f32 	%f1879, [_ZZ22flash_attention_kernelILi32ELi64EEvPKfS1_S1_PfiiifE6V_tile+1592];
	fma.rn.f32 	%f1880, %f630, %f1879, %f1878;
	ld.shared.f32 	%f1881, [_ZZ22flash_attention_kernelILi32ELi64EEvPKfS1_S1_PfiiifE6V_tile+1848];
	fma.rn.f32 	%f1882, %f642, %f1881, %f1880;
	ld.shared.f32 	%f1883, [_ZZ22flash_attention_kernelILi32ELi64EEvPKfS1_S1_PfiiifE6V_tile+2104];
	fma.rn.f32 	%f1884, %f658, %f1883, %f1882;
	ld.shared.f32 	%f1885, [_ZZ22flash_attention_kernelILi32ELi64EEvPKfS1_S1_PfiiifE6V_tile+2360];
	fma.rn.f32 	%f1886, %f670, %f1885, %f1884;
	ld.shared.f32 	%f1887, [_ZZ22flash_attention_kernelILi32ELi64EEvPKfS1_S1_PfiiifE6V_tile+2616];
	fma.rn.f32 	%f1888, %f682, %f1887, %f1886;
	ld.shared.f32 	%f1889, [_ZZ22flash_attention_kernelILi32ELi64EEvPKfS1_S1_PfiiifE6V_tile+2872];
	fma.rn.f32 	%f1890, %f694, %f1889, %f1888;
	ld.shared.f32 	%f1891, [_ZZ22flash_attention_kernelILi32ELi64EEvPKfS1_S1_PfiiifE6V_tile+3128];
	fma.rn.f32 	%f1892, %f710, %f1891, %f1890;
	ld.shared.f32 	%f1893, [_ZZ22flash_attention_kernelILi32ELi64EEvPKfS1_S1_PfiiifE6V_tile+3384];
	fma.rn.f32 	%f1894, %f722, %f1893, %f1892;
	ld.shared.f32 	%f1895, [_ZZ22flash_attention_kernelILi32ELi64EEvPKfS1_S1_PfiiifE6V_tile+3640];
	fma.rn.f32 	%f1896, %f734, %f1895, %f1894;
	ld.shared.f32 	%f1897, [_ZZ22flash_attention_kernelILi32ELi64EEvPKfS1_S1_PfiiifE6V_tile+3896];
	fma.rn.f32 	%f1898, %f746, %f1897, %f1896;
	ld.shared.f32 	%f1899, [_ZZ22flash_attention_kernelILi32ELi64EEvPKfS1_S1_PfiiifE6V_tile+4152];
	fma.rn.f32 	%f1900, %f762, %f1899, %f1898;
	ld.shared.f32 	%f1901, [_ZZ22flash_attention_kernelILi32ELi64EEvPKfS1_S1_PfiiifE6V_tile+4408];
	fma.rn.f32 	%f1902, %f774, %f1901, %f1900;
	ld.shared.f32 	%f1903, [_ZZ22flash_attention_kernelILi32ELi64EEvPKfS1_S1_PfiiifE6V_tile+4664];
	fma.rn.f32 	%f1904, %f786, %f1903, %f1902;
	ld.shared.f32 	%f1905, [_ZZ22flash_attention_kernelILi32ELi64EEvPKfS1_S1_PfiiifE6V_tile+4920];
	fma.rn.f32 	%f1906, %f798, %f1905, %f1904;
	ld.shared.f32 	%f1907, [_ZZ22flash_attention_kernelILi32ELi64EEvPKfS1_S1_PfiiifE6V_tile+5176];
	fma.rn.f32 	%f1908, %f814, %f1907, %f1906;
	ld.shared.f32 	%f1909, [_ZZ22flash_attention_kernelILi32ELi64EEvPKfS1_S1_PfiiifE6V_tile+5432];
	fma.rn.f32 	%f1910, %f826, %f1909, %f1908;
	ld.shared.f32 	%f1911, [_ZZ22flash_attention_kernelILi32ELi64EEvPKfS1_S1_PfiiifE6V_tile+5688];
	fma.rn.f32 	%f1912, %f838, %f1911, %f1910;
	ld.shared.f32 	%f1913, [_ZZ22flash_attention_kernelILi32ELi64EEvPKfS1_S1_PfiiifE6V_tile+5944];
	fma.rn.f32 	%f1914, %f850, %f1913, %f1912;
	ld.shared.f32 	%f1915, [_ZZ22flash_attention_kernelILi32ELi64EEvPKfS1_S1_PfiiifE6V_tile+6200];
	fma.rn.f32 	%f1916, %f866, %f1915, %f1914;
	ld.shared.f32 	%f1917, [_ZZ22flash_attention_kernelILi32ELi64EEvPKfS1_S1_PfiiifE6V_tile+6456];
	fma.rn.f32 	%f1918, %f878, %f1917, %f1916;
	ld.shared.f32 	%f1919, [_ZZ22flash_attention_kernelILi32ELi64EEvPKfS1_S1_PfiiifE6V_tile+6712];
	fma.rn.f32 	%f1920, %f890, %f1919, %f1918;
	ld.shared.f32 	%f1921, [_ZZ22flash_attention_kernelILi32ELi64EEvPKfS1_S1_PfiiifE6V_tile+6968];
	fma.rn.f32 	%f1922, %f902, %f1921, %f1920;
	ld.shared.f32 	%f1923, [_ZZ22flash_attention_kernelILi32ELi64EEvPKfS1_S1_PfiiifE6V_tile+7224];
	fma.rn.f32 	%f1924, %f918, %f1923, %f1922;
	ld.shared.f32 	%f1925, [_ZZ22flash_attention_kernelILi32ELi64EEvPKfS1_S1_PfiiifE6V_tile+7480];
	fma.rn.f32 	%f1926, %f930, %f1925, %f1924;
	ld.shared.f32 	%f1927, [_ZZ22flash_attention_kernelILi32ELi64EEvPKfS1_S1_PfiiifE6V_tile+7736];
	fma.rn.f32 	%f1928, %f942, %f1927, %f1926;
	ld.shared.f32 	%f1929, [_ZZ22flash_attention_kernelILi32ELi64EEvPKfS1_S1_PfiiifE6V_tile+7992];
	fma.rn.f32 	%f1930, %f954, %f1929, %f1928;
	fma.rn.f32 	%f1931, %f956, %f5197, %f1930;
	div.rn.f32 	%f5197, %f1931, %f5212;
	ld.shared.f32 	%f1932, [_ZZ22flash_attention_kernelILi32ELi64EEvPKfS1_S1_PfiiifE6V_tile+60];
	fma.rn.f32 	%f1933, %f554, %f1932, 0f00000000;
	ld.shared.f32 	%f1934, [_ZZ22flash_attention_kernelILi32ELi64EEvPKfS1_S1_PfiiifE6V_tile+316];
	fma.rn.f32 	%f1935, %f566, %f1934, %f1933;
	ld.shared.f32 	%f1936, [_ZZ22flash_attention_kernelILi32ELi64EEvPKfS1_S1_PfiiifE6V_tile+572];
	fma.rn.f32 	%f1937, %f578, %f1936, %f1935;
	ld.shared.f32 	%f1938, [_ZZ22flash_attention_kernelILi32ELi64EEvPKfS1_S1_PfiiifE6V_tile+828];
	fma.rn.f32 	%f1939, %f590, %f1938, %f1937;
	ld.shared.f32 	%f1940, [_ZZ22flash_attention_kernelILi32ELi64EEvPKfS1_S1_PfiiifE6V_tile+1084];
	fma.rn.f32 	%f1941, %f606, %f1940, %f1939;
	ld.shared.f32 	%f1942, [_ZZ22flash_attention_kernelILi32ELi64EEvPKfS1_S1_PfiiifE6V_tile+1340];
	fma.rn.f32 	%f1943, %f618, %f1942, %f1941;
	ld.shared.f32 	%f1944, [_ZZ22flash_attention_kernelILi32ELi64EEvPKfS1_S1_PfiiifE6V_tile+1596];
	fma.rn.f32 	%f1945, %f630, %f1944, %f1943;
	ld.shared.f32 	%f1946, [_ZZ22flash_attention_kernelILi32ELi64EEvPKfS1_S1_PfiiifE6V_tile+1852];
	fma.rn.f32 	%f1947, %f642, %f1946, %f1945;
	ld.shared.f32 	%f1948, [_ZZ22flash_attention_kernelILi32ELi64EEvPKfS1_S1_PfiiifE6V_tile+2108];
	fma.rn.f32 	%f1949, %f658, %f1948, %f1947;
	ld.shared.f32 	%f1950, [_ZZ22flash_attention_kernelILi32ELi64EEvPKfS1_S1_PfiiifE6V_tile+2364];
	fma.rn.f32 	%f1951, %f670, %f1950, %f1949;
	ld.shared.f32 	%f1952, [_ZZ22flash_attention_kernelILi32ELi64EEvPKfS1_S1_PfiiifE6V_tile+2620];
	fma.rn.f32 	%f1953, %f682, %f1952, %f1951;
	ld.shared.f32 	%f1954, [_ZZ22flash_attention_kernelILi32ELi64EEvPKfS1_S1_PfiiifE6V_tile+2876];
	fma.rn.f32 	%f1955, %f694, %f1954, %f1953;
	ld.shared.f32 	%f1956, [_ZZ22flash_attention_kernelILi32ELi64EEvPKfS1_S1_PfiiifE6V_tile+3132];
	fma.rn.f32 	%f1957, %f710, %f1956, %f1955;
	ld.shared.f32 	%f1958, [_ZZ22flash_attention_kernelILi32ELi64EEvPKfS1_S1_PfiiifE6V_tile+3388];
	fma.rn.f32 	%f1959, %f722, %f1958, %f1957;
	ld.shared.f32 	%f1960, [_ZZ22flash_attention_kernelILi32ELi64EEvPKfS1_S1_PfiiifE6V_tile+3644];
	fma.rn.f32 	%f1961, %f734, %f1960, %f1959;
	ld.shared.f32 	%f1962, [_ZZ22flash_attention_kernelILi32ELi64EEvPKfS1_S1_PfiiifE6V_tile+3900];
	fma.rn.f32 	%f1963, %f746, %f1962, %f1961;
	ld.shared.f32 	%f1964, [_ZZ22flash_attention_kernelILi32ELi64EEvPKfS1_S1_PfiiifE6V_tile+4156];
	fma.rn.f32 	%f1965, %f762, %f1964, %f1963;
	ld.shared.f32 	%f1966, [_ZZ22flash_attention_kernelILi32ELi64EEvPKfS1_S1_PfiiifE6V_tile+4412];
	fma.rn.f32 	%f1967, %f774, %f1966, %f1965;
	ld.shared.f32 	%f1968, [_ZZ22flash_attention_kernelILi32ELi64EEvPKfS1_S1_PfiiifE6V_tile+4668];
	fma.rn.f32 	%f1969, %f786, %f1968, %f1967;
	ld.shared.f32 	%f1970, [_ZZ22flash_attention_kernelILi32ELi64EEvPKfS1_S1_PfiiifE6V_tile+4924];
	fma.rn.f32 	%f1971, %f798, %f1970, %f1969;
	ld.shared.f32 	%f1972, [_ZZ22flash_attention_kernelILi32ELi64EEvPKfS1_S1_PfiiifE6V_tile+5180];
	fma.rn.f32 	%f1973, %f814, %f1972, %f1971;
	ld.shared.f32 	%f1974, [_ZZ22flash_attention_kernelILi32ELi64EEvPKfS1_S1_PfiiifE6V_tile+5436];
	fma.rn.f32 	%f1975, %f826, %f1974, %f1973;
	ld.shared.f32 	%f1976, [_ZZ22flash_attention_kernelILi32ELi64EEvPKfS1_S1_PfiiifE6V_tile+5692];
	fma.rn.f32 	%f1977, %f838, %f1976, %f1975;
	ld.shared.f32 	%f1978, [_ZZ22flash_attention_kernelILi32ELi64EEvPKfS1_S1_PfiiifE6V_tile+5948];
	fma.rn.f32 	%f1979, %f850, %f1978, %f1977;
	ld.shared.f32 	%f1980, [_ZZ22flash_attention_kernelILi32ELi64EEvPKfS1_S1_PfiiifE6V_tile+6204];
	fma.rn.f32 	%f1981, %f866, %f1980, %f1979;
	ld.shared.f32 	%f1982, [_ZZ22flash_attention_kernelILi32ELi64EEvPKfS1_S1_PfiiifE6V_tile+6460];
	fma.rn.f32 	%f1983, %f878, %f1982, %f1981;
	ld.shared.f32 	%f1984, [_ZZ22flash_attention_kernelILi32ELi64EEvPKfS1_S1_PfiiifE6V_tile+6716];
	fma.rn.f32 	%f1985, %f890, %f1984, %f1983;
	ld.shared.f32 	%f1986, [_ZZ22flash_attention_kernelILi32ELi64EEvPKfS1_S1_PfiiifE6V_tile+6972];
	fma.rn.f32 	%f1987, %f902, %f1986, %f1985;
	ld.shared.f32 	%f1988, [_ZZ22flash_attention_kernelILi32ELi64EEvPKfS1_S1_PfiiifE6V_tile+7228];
	fma.rn.f32 	%f1989, %f918, %f1988, %f1987;
	ld.shared.f32 	%f1990, [_ZZ22flash_attention_kernelILi32ELi64EEvPKfS1_S1_PfiiifE6V_tile+7484];
	fma.rn.f32 	%f1991, %f930, %f1990, %f1989;
	ld.shared.f32 	%f1992, [_ZZ22flash_attention_kernelILi32ELi64EEvPKfS1_S1_PfiiifE6V_tile+7740];
	fma.rn.f32 	%f1993, %f942, %f1992, %f1991;
	ld.shared.f32 	%f1994, [_ZZ22flash_attention_kernelILi32ELi64EEvPKfS1_S1_PfiiifE6V_tile+7996];
	fma.rn.f32 	%f1995, %f954, %f1994, %f1993;
	fma.rn.f32 	%f1996, %f956, %f5196, %f1995;
	div.rn.f32 	%f5196, %f1996, %f5212;
	ld.shared.f32 	%f1997, [_ZZ22flash_attention_kernelILi32ELi64EEvPKfS1_S1_PfiiifE6V_tile+64];
	fma.rn.f32 	%f1998, %f554, %f1997, 0f00000000;
	ld.shared.f32 	%f1999, [_ZZ22flash_attention_kernelILi32ELi64EEvPKfS1_S1_PfiiifE6V_tile+320];
	fma.rn.f32 	%f2000, %f566, %f1999, %f1998;
	ld.shared.f32 	%f2001, [_ZZ22flash_attention_kernelILi32ELi64EEvPKfS1_S1_PfiiifE6V_tile+576];
	fma.rn.f32 	%f2002, %f578, %f2001, %f2000;
	ld.shared.f32 	%f2003, [_ZZ22flash_attention_kernelILi32ELi64EEvPKfS1_S1_PfiiifE6V_tile+832];
	fma.rn.f32 	%f2004, %f590, %f2003, %f2002;
	ld.shared.f32 	%f2005, [_ZZ22flash_attention_kernelILi32ELi64EEvPKfS1_S1_PfiiifE6V_tile+1088];
	fma.rn.f32 	%f2006, %f606, %f2005, %f2004;
	ld.shared.f32 	%f2007, [_ZZ22flash_attention_kernelILi32ELi64EEvPKfS1_S1_PfiiifE6V_tile+1344];
	fma.rn.f32 	%f2008, %f618, %f2007, %f2006;
	ld.shared.f32 	%f2009, [_ZZ22flash_attention_kernelILi32ELi64EEvPKfS1_S1_PfiiifE6V_tile+1600];
	fma.rn.f32 	%f2010, %f630, %f2009, %f2008;
	ld.shared.f32 	%f2011, [_ZZ22flash_attention_kernelILi32ELi64EEvPKfS1_S1_PfiiifE6V_tile+1856];
	fma.rn.f32 	%f2012, %f642, %f2011, %f2010;
	ld.shared.f32 	%f2013, [_ZZ22flash_attention_kernelILi32ELi64EEvPKfS1_S1_PfiiifE6V_tile+2112];
	fma.rn.f32 	%f2014, %f658, %f2013, %f2012;
	ld.shared.f32 	%f2015, [_ZZ22flash_attention_kernelILi32ELi64EEvPKfS1_S1_PfiiifE6V_tile+2368];
	fma.rn.f32 	%f2016, %f670, %f2015, %f2014;
	ld.shared.f32 	%f2017, [_ZZ22flash_attention_kernelILi32ELi64EEvPKfS1_S1_PfiiifE6V_tile+2624];
	fma.rn.f32 	%f2018, %f682, %f2017, %f2016;
	ld.shared.f32 	%f2019, [_ZZ22flash_attention_kernelILi32ELi64EEvPKfS1_S1_PfiiifE6V_tile+2880];
	fma.rn.f32 	%f2020, %f694, %f2019, %f2018;
	ld.shared.f32 	%f2021, [_ZZ22flash_attention_kernelILi32ELi64EEvPKfS1_S1_PfiiifE6V_tile+3136];
	fma.rn.f32 	%f2022, %f710, %f2021, %f2020;
	ld.shared.f32 	%f2023, [_ZZ22flash_attention_kernelILi32ELi64EEvPKfS1_S1_PfiiifE6V_tile+3392];
	fma.rn.f32 	%f2024, %f722, %f2023, %f2022;
	ld.shared.f32 	%f2025, [_ZZ22flash_attention_kernelILi32ELi64EEvPKfS1_S1_PfiiifE6V_tile+3648];
	fma.rn.f32 	%f2026, %f734, %f2025, %f2024;
	ld.shared.f32 	%f2027, [_ZZ22flash_attention_kernelILi32ELi64EEvPKfS1_S1_PfiiifE6V_tile+3904];
	fma.rn.f32 	%f2028, %f746, %f2027, %f2026;
	ld.shared.f32 	%f2029, [_ZZ22flash_attention_kernelILi32ELi64EEvPKfS1_S1_PfiiifE6V_tile+4160];
	fma.rn.f32 	%f2030, %f762, %f2029, %f2028;
	ld.shared.f32 	%f2031, [_ZZ22flash_attention_kernelILi32ELi64EEvPKfS1_S1_PfiiifE6V_tile+4416];
	fma.rn.f32 	%f2032, %f774, %f2031, %f2030;
	ld.shared.f32 	%f2033, [_ZZ22flash_attention_kernelILi32ELi64EEvPKfS1_S1_PfiiifE6V_tile+4672];
	fma.rn.f32 	%f2034, %f786, %f2033, %f2032;
	ld.shared.f32 	%f2035, [_ZZ22flash_attention_kernelILi32ELi64EEvPKfS1_S1_PfiiifE6V_tile+4928];
	fma.rn.f32 	%f2036, %f798, %f2035, %f2034;
	ld.shared.f32 	%f2037, [_ZZ22flash_attention_kernelILi32ELi64EEvPKfS1_S1_PfiiifE6V_tile+5184];
	fma.rn.f32 	%f2038, %f814, %f2037, %f2036;
	ld.shared.f32 	%f2039, [_ZZ22flash_attention_kernelILi32ELi64EEvPKfS1_S1_PfiiifE6V_tile+5440];
	fma.rn.f32 	%f2040, %f826, %f2039, %f2038;
	ld.shared.f32 	%f2041, [_ZZ22flash_attention_kernelILi32ELi64EEvPKfS1_S1_PfiiifE6V_tile+5696];
	fma.rn.f32 	%f2042, %f838, %f2041, %f2040;
	ld.shared.f32 	%f2043, [_ZZ22flash_attention_kernelILi32ELi64EEvPKfS1_S1_PfiiifE6V_tile+5952];
	fma.rn.f32 	%f2044, %f850, %f2043, %f2042;
	ld.shared.f32 	%f2045, [_ZZ22flash_attention_kernelILi32ELi64EEvPKfS1_S1_PfiiifE6V_tile+6208];
	fma.rn.f32 	%f2046, %f866, %f2045, %f2044;
	ld.shared.f32 	%f2047, [_ZZ22flash_attention_kernelILi32ELi64EEvPKfS1_S1_PfiiifE6V_tile+6464];
	fma.rn.f32 	%f2048, %f878, %f2047, %f2046;
	ld.shared.f32 	%f2049, [_ZZ22flash_attention_kernelILi32ELi64EEvPKfS1_S1_PfiiifE6V_tile+6720];
	fma.rn.f32 	%f2050, %f890, %f2049, %f2048;
	ld.shared.f32 	%f2051, [_ZZ22flash_attention_kernelILi32ELi64EEvPKfS1_S1_PfiiifE6V_tile+6976];
	fma.rn.f32 	%f2052, %f902, %f2051, %f2050;
	ld.shared.f32 	%f2053, [_ZZ22flash_attention_kernelILi32ELi64EEvPKfS1_S1_PfiiifE6V_tile+7232];
	fma.rn.f32 	%f2054, %f918, %f2053, %f2052;
	ld.shared.f32 	%f2055, [_ZZ22flash_attention_kernelILi32ELi64EEvPKfS1_S1_PfiiifE6V_tile+7488];
	fma.rn.f32 	%f2056, %f930, %f2055, %f2054;
	ld.shared.f32 	%f2057, [_ZZ22flash_attention_kernelILi32ELi64EEvPKfS1_S1_PfiiifE6V_tile+7744];
	fma.rn.f32 	%f2058, %f942, %f2057, %f2056;
	ld.shared.f32 	%f2059, [_ZZ22flash_attention_kernelILi32ELi64EEvPKfS1_S1_PfiiifE6V_tile+8000];
	fma.rn.f32 	%f2060, %f954, %f2059, %f2058;
	fma.rn.f32 	%f2061, %f956, %f5195, %f2060;
	div.rn.f32 	%f5195, %f2061, %f5212;
	ld.shared.f32 	%f2062, [_ZZ22flash_attention_kernelILi32ELi64EEvPKfS1_S1_PfiiifE6V_tile+68];
	fma.rn.f32 	%f2063, %f554, %f2062, 0f00000000;
	ld.shared.f32 	%f2064, [_ZZ22flash_attention_kernelILi32ELi64EEvPKfS1_S1_PfiiifE6V_tile+324];
	fma.rn.f32 	%f2065, %f566, %f2064, %f2063;
	ld.shared.f32 	%f2066, [_ZZ22flash_attention_kernelILi32ELi64EEvPKfS1_S1_PfiiifE6V_tile+580];
	fma.rn.f32 	%f2067, %f578, %f2066, %f2065;
	ld.shared.f32 	%f2068, [_ZZ22flash_attention_kernelILi32ELi64EEvPKfS1_S1_PfiiifE6V_tile+836];
	fma.rn.f32 	%f2069, %f590, %f2068, %f2067;
	ld.shared.f32 	%f2070, [_ZZ22flash_attention_kernelILi32ELi64EEvPKfS1_S1_PfiiifE6V_tile+1092];
	fma.rn.f32 	%f2071, %f606, %f2070, %f2069;
	ld.shared.f32 	%f2072, [_ZZ22flash_attention_kernelILi32ELi64EEvPKfS1_S1_PfiiifE6V_tile+1348];
	fma.rn.f32 	%f2073, %f618, %f2072, %f2071;
	ld.shared.f32 	%f2074, [_ZZ22flash_attention_kernelILi32ELi64EEvPKfS1_S1_PfiiifE6V_tile+1604];
	fma.rn.f32 	%f2075, %f630, %f2074, %f2073;
	ld.shared.f32 	%f2076, [_ZZ22flash_attention_kernelILi32ELi64EEvPKfS1_S1_PfiiifE6V_tile+1860];
	fma.rn.f32 	%f2077, %f642, %f2076, %f2075;
	ld.shared.f32 	%f2078, [_ZZ22flash_attention_kernelILi32ELi64EEvPKfS1_S1_PfiiifE6V_tile+2116];
	fma.rn.f32 	%f2079, %f658, %f2078, %f2077;
	ld.shared.f32 	%f2080, [_ZZ22flash_attention_kernelILi32ELi64EEvPKfS1_S1_PfiiifE6V_tile+2372];
	fma.rn.f32 	%f2081, %f670, %f2080, %f2079;
	ld.shared.f32 	%f2082, [_ZZ22flash_attention_kernelILi32ELi64EEvPKfS1_S1_PfiiifE6V_tile+2628];
	fma.rn.f32 	%f2083, %f682, %f2082, %f2081;
	ld.shared.f32 	%f2084, [_ZZ22flash_attention_kernelILi32ELi64EEvPKfS1_S1_PfiiifE6V_tile+2884];
	fma.rn.f32 	%f2085, %f694, %f2084, %f2083;
	ld.shared.f32 	%f2086, [_ZZ22flash_attention_kernelILi32ELi64EEvPKfS1_S1_PfiiifE6V_tile+3140];
	fma.rn.f32 	%f2087, %f710, %f2086, %f2085;
	ld.shared.f32 	%f2088, [_ZZ22flash_attention_kernelILi32ELi64EEvPKfS1_S1_PfiiifE6V_tile+3396];
	fma.rn.f32 	%f2089, %f722, %f2088, %f2087;
	ld.shared.f32 	%f2090, [_ZZ22flash_attention_kernelILi32ELi64EEvPKfS1_S1_PfiiifE6V_tile+3652];
	fma.rn.f32 	%f2091, %f734, %f2090, %f2089;
	ld.shared.f32 	%f2092, [_ZZ22flash_attention_kernelILi32ELi64EEvPKfS1_S1_PfiiifE6V_tile+3908];
	fma.rn.f32 	%f2093, %f746, %f2092, %f2091;
	ld.shared.f32 	%f2094, [_ZZ22flash_attention_kernelILi32ELi64EEvPKfS1_S1_PfiiifE6V_tile+4164];
	fma.rn.f32 	%f2095, %f762, %f2094, %f2093;
	ld.shared.f32 	%f2096, [_ZZ22flash_attention_kernelILi32ELi64EEvPKfS1_S1_PfiiifE6V_tile+4420];
	fma.rn.f32 	%f2097, %f774, %f2096, %f2095;
	ld.shared.f32 	%f2098, [_ZZ22flash_attention_kernelILi32ELi64EEvPKfS1_S1_PfiiifE6V_tile+4676];
	fma.rn.f32 	%f2099, %f786, %f2098, %f2097;
	ld.shared.f32 	%f2100, [_ZZ22flash_attention_kernelILi32ELi64EEvPKfS1_S1_PfiiifE6V_tile+4932];
	fma.rn.f32 	%f2101, %f798, %f2100, %f2099;
	ld.shared.f32 	%f2102, [_ZZ22flash_attention_kernelILi32ELi64EEvPKfS1_S1_PfiiifE6V_tile+5188];
	fma.rn.f32 	%f2103, %f814, %f2102, %f2101;
	ld.shared.f32 	%f2104, [_ZZ22flash_attention_kernelILi32ELi64EEvPKfS1_S1_PfiiifE6V_tile+5444];
	fma.rn.f32 	%f2105, %f826, %f2104, %f2103;
	ld.shared.f32 	%f2106, [_ZZ22flash_attention_kernelILi32ELi64EEvPKfS1_S1_PfiiifE6V_tile+5700];
	fma.rn.f32 	%f2107, %f838, %f2106, %f2105;
	ld.shared.f32 	%f2108, [_ZZ22flash_attention_kernelILi32ELi64EEvPKfS1_S1_PfiiifE6V_tile+5956];
	fma.rn.f32 	%f2109, %f850, %f2108, %f2107;
	ld.shared.f32 	%f2110, [_ZZ22flash_attention_kernelILi32ELi64EEvPKfS1_S1_PfiiifE6V_tile+6212];
	fma.rn.f32 	%f2111, %f866, %f2110, %f2109;
	ld.shared.f32 	%f2112, [_ZZ22flash_attention_kernelILi32ELi64EEvPKfS1_S1_PfiiifE6V_tile+6468];
	fma.rn.f32 	%f2113, %f878, %f2112, %f2111;
	ld.shared.f32 	%f2114, [_ZZ22flash_attention_kernelILi32ELi64EEvPKfS1_S1_PfiiifE6V_tile+6724];
	fma.rn.f32 	%f2115, %f890, %f2114, %f2113;
	ld.shared.f32 	%f2116, [_ZZ22flash_attention_kernelILi32ELi64EEvPKfS1_S1_PfiiifE6V_tile+6980];
	fma.rn.f32 	%f2117, %f902, %f2116, %f2115;
	ld.shared.f32 	%f2118, [_ZZ22flash_attention_kernelILi32ELi64EEvPKfS1_S1_PfiiifE6V_tile+7236];
	fma.rn.f32 	%f2119, %f918, %f2118, %f2117;
	ld.shared.f32 	%f2120, [_ZZ22flash_attention_kernelILi32ELi64EEvPKfS1_S1_PfiiifE6V_tile+7492];
	fma.rn.f32 	%f2121, %f930, %f2120, %f2119;
	ld.shared.f32 	%f2122, [_ZZ22flash_attention_kernelILi32ELi64EEvPKfS1_S1_PfiiifE6V_tile+7748];
	fma.rn.f32 	%f2123, %f942, %f2122, %f2121;
	ld.shared.f32 	%f2124, [_ZZ22flash_attention_kernelILi32ELi64EEvPKfS1_S1_PfiiifE6V_tile+8004];
	fma.rn.f32 	%f2125, %f954, %f2124, %f2123;
	fma.rn.f32 	%f2126, %f956, %f5194, %f2125;
	div.rn.f32 	%f5194, %f2126, %f5212;
	ld.shared.f32 	%f2127, [_ZZ22flash_attention_kernelILi32ELi64EEvPKfS1_S1_PfiiifE6V_tile+72];
	fma.rn.f32 	%f2128, %f554, %f2127, 0f00000000;
	ld.shared.f32 	%f2129, [_ZZ22flash_attention_kernelILi32ELi64EEvPKfS1_S1_PfiiifE6V_tile+328];
	fma.rn.f32 	%f2130, %f566, %f2129, %f2128;
	ld.shared.f32 	%f2131, [_ZZ22flash_attention_kernelILi32ELi64EEvPKfS1_S1_PfiiifE6V_tile+584];
	fma.rn.f32 	%f2132, %f578, %f2131, %f2130;
	ld.shared.f32 	%f2133, [_ZZ22flash_attention_kernelILi32ELi64EEvPKfS1_S1_PfiiifE6V_tile+840];
	fma.rn.f32 	%f2134, %f590, %f2133, %f2132;
	ld.shared.f32 	%f2135, [_ZZ22flash_attention_kernelILi32ELi64EEvPKfS1_S1_PfiiifE6V_tile+1096];
	fma.rn.f32 	%f2136, %f606, %f2135, %f2134;
	ld.shared.f32 	%f2137, [_ZZ22flash_attention_kernelILi32ELi64EEvPKfS1_S1_PfiiifE6V_tile+1352];
	fma.rn.f32 	%f2138, %f618, %f2137, %f2136;
	ld.shared.f32 	%f2139, [_ZZ22flash_attention_kernelILi32ELi64EEvPKfS1_S1_PfiiifE6V_tile+1608];
	fma.rn.f32 	%f2140, %f630, %f2139, %f2138;
	ld.shared.f32 	%f2141, [_ZZ22flash_attention_kernelILi32ELi64EEvPKfS1_S1_PfiiifE6V_tile+1864];
	fma.rn.f32 	%f2142, %f642, %f2141, %f2140;
	ld.shared.f32 	%f2143, [_ZZ22flash_attention_kernelILi32ELi64EEvPKfS1_S1_PfiiifE6V_tile+2120];
	fma.rn.f32 	%f2144, %f658, %f2143, %f2142;
	ld.shared.f32 	%f2145, [_ZZ22flash_attention_kernelILi32ELi64EEvPKfS1_S1_PfiiifE6V_tile+2376];
	fma.rn.f32 	%f2146, %f670, %f2145, %f2144;
	ld.shared.f32 	%f2147, [_ZZ22flash_attention_kernelILi32ELi64EEvPKfS1_S1_PfiiifE6V_tile+2632];
	fma.rn.f32 	%f2148, %f682, %f2147, %f2146;
	ld.shared.f32 	%f2149, [_ZZ22flash_attention_kernelILi32ELi64EEvPKfS1_S1_PfiiifE6V_tile+2888];
	fma.rn.f32 	%f2150, %f694, %f2149, %f2148;
	ld.shared.f32 	%f2151, [_ZZ22flash_attention_kernelILi32ELi64EEvPKfS1_S1_PfiiifE6V_tile+3144];
	fma.rn.f32 	%f2152, %f710, %f2151, %f2150;
	ld.shared.f32 	%f2153, [_ZZ22flash_attention_kernelILi32ELi64EEvPKfS1_S1_PfiiifE6V_tile+3400];
	fma.rn.f32 	%f2154, %f722, %f2153, %f2152;
	ld.shared.f32 	%f2155, [_ZZ22flash_attention_kernelILi32ELi64EEvPKfS1_S1_PfiiifE6V_tile+3656];
	fma.rn.f32 	%f2156, %f734, %f2155, %f2154;
	ld.shared.f32 	%f2157, [_ZZ22flash_attention_kernelILi32ELi64EEvPKfS1_S1_PfiiifE6V_tile+3912];
	fma.rn.f32 	%f2158, %f746, %f2157, %f2156;
	ld.shared.f32 	%f2159, [_ZZ22flash_attention_kernelILi32ELi64EEvPKfS1_S1_PfiiifE6V_tile+4168];
	fma.rn.f32 	%f2160, %f762, %f2159, %f2158;
	ld.shared.f32 	%f2161, [_ZZ22flash_attention_kernelILi32ELi64EEvPKfS1_S1_PfiiifE6V_tile+4424];
	fma.rn.f32 	%f2162, %f774, %f2161, %f2160;
	ld.shared.f32 	%f2163, [_ZZ22flash_attention_kernelILi32ELi64EEvPKfS1_S1_PfiiifE6V_tile+4680];
	fma.rn.f32 	%f2164, %f786, %f2163, %f2162;
	ld.shared.f32 	%f2165, [_ZZ22flash_attention_kernelILi32ELi64EEvPKfS1_S1_PfiiifE6V_tile+4936];
	fma.rn.f32 	%f2166, %f798, %f2165, %f2164;
	ld.shared.f32 	%f2167, [_ZZ22flash_attention_kernelILi32ELi64EEvPKfS1_S1_PfiiifE6V_tile+5192];
	fma.rn.f32 	%f2168, %f814, %f2167, %f2166;
	ld.shared.f32 	%f2169, [_ZZ22flash_attention_kernelILi32ELi64EEvPKfS1_S1_PfiiifE6V_tile+5448];
	fma.rn.f32 	%f2170, %f826, %f2169, %f2168;
	ld.shared.f32 	%f2171, [_ZZ22flash_attention_kernelILi32ELi64EEvPKfS1_S1_PfiiifE6V_tile+5704];
	fma.rn.f32 	%f2172, %f838, %f2171, %f2170;
	ld.shared.f32 	%f2173, [_ZZ22flash_attention_kernelILi32ELi64EEvPKfS1_S1_PfiiifE6V_tile+5960];
	fma.rn.f32 	%f2174, %f850, %f2173, %f2172;
	ld.shared.f32 	%f2175, [_ZZ22flash_attention_kernelILi32ELi64EEvPKfS1_S1_PfiiifE6V_tile+6216];
	fma.rn.f32 	%f2176, %f866, %f2175, %f2174;
	ld.shared.f32 	%f2177, [_ZZ22flash_attention_kernelILi32ELi64EEvPKfS1_S1_PfiiifE6V_tile+6472];
	fma.rn.f32 	%f2178, %f878, %f2177, %f2176;
	ld.shared.f32 	%f2179, [_ZZ22flash_attention_kernelILi32ELi64EEvPKfS1_S1_PfiiifE6V_tile+6728];
	fma.rn.f32 	%f2180, %f890, %f2179, %f2178;
	ld.shared.f32 	%f2181, [_ZZ22flash_attention_kernelILi32ELi64EEvPKfS1_S1_PfiiifE6V_tile+6984];
	fma.rn.f32 	%f2182, %f902, %f2181, %f2180;
	ld.shared.f32 	%f2183, [_ZZ22flash_attention_kernelILi32ELi64EEvPKfS1_S1_PfiiifE6V_tile+7240];
	fma.rn.f32 	%f2184, %f918, %f2183, %f2182;
	ld.shared.f32 	%f2185, [_ZZ22flash_attention_kernelILi32ELi64EEvPKfS1_S1_PfiiifE6V_tile+7496];
	fma.rn.f32 	%f2186, %f930, %f2185, %f2184;
	ld.shared.f32 	%f2187, [_ZZ22flash_attention_kernelILi32ELi64EEvPKfS1_S1_PfiiifE6V_tile+7752];
	fma.rn.f32 	%f2188, %f942, %f2187, %f2186;
	ld.shared.f32 	%f2189, [_ZZ22flash_attention_kernelILi32ELi64EEvPKfS1_S1_PfiiifE6V_tile+8008];
	fma.rn.f32 	%f2190, %f954, %f2189, %f2188;
	fma.rn.f32 	%f2191, %f956, %f5193, %f2190;
	div.rn.f32 	%f5193, %f2191, %f5212;
	ld.shared.f32 	%f2192, [_ZZ22flash_attention_kernelILi32ELi64EEvPKfS1_S1_PfiiifE6V_tile+76];
	fma.rn.f32 	%f2193, %f554, %f2192, 0f00000000;
	ld.shared.f32 	%f2194, [_ZZ22flash_attention_kernelILi32ELi64EEvPKfS1_S1_PfiiifE6V_tile+332];
	fma.rn.f32 	%f2195, %f566, %f2194, %f2193;
	ld.shared.f32 	%f2196, [_ZZ22flash_attention_kernelILi32ELi64EEvPKfS1_S1_PfiiifE6V_tile+588];
	fma.rn.f32 	%f2197, %f578, %f2196, %f2195;
	ld.shared.f32 	%f2198, [_ZZ22flash_attention_kernelILi32ELi64EEvPKfS1_S1_PfiiifE6V_tile+844];
	fma.rn.f32 	%f2199, %f590, %f2198, %f2197;
	ld.shared.f32 	%f2200, [_ZZ22flash_attention_kernelILi32ELi64EEvPKfS1_S1_PfiiifE6V_tile+1100];
	fma.rn.f32 	%f2201, %f606, %f2200, %f2199;
	ld.shared.f32 	%f2202, [_ZZ22flash_attention_kernelILi32ELi64EEvPKfS1_S1_PfiiifE6V_tile+1356];
	fma.rn.f32 	%f2203, %f618, %f2202, %f2201;
	ld.shared.f32 	%f2204, [_ZZ22flash_attention_kernelILi32ELi64EEvPKfS1_S1_PfiiifE6V_tile+1612];
	fma.rn.f32 	%f2205, %f630, %f2204, %f2203;
	ld.shared.f32 	%f2206, [_ZZ22flash_attention_kernelILi32ELi64EEvPKfS1_S1_PfiiifE6V_tile+1868];
	fma.rn.f32 	%f2207, %f642, %f2206, %f2205;
	ld.shared.f32 	%f2208, [_ZZ22flash_attention_kernelILi32ELi64EEvPKfS1_S1_PfiiifE6V_tile+2124];
	fma.rn.f32 	%f2209, %f658, %f2208, %f2207;
	ld.shared.f32 	%f2210, [_ZZ22flash_attention_kernelILi32ELi64EEvPKfS1_S1_PfiiifE6V_tile+2380];
	fma.rn.f32 	%f2211, %f670, %f2210, %f2209;
	ld.shared.f32 	%f2212, [_ZZ22flash_attention_kernelILi32ELi64EEvPKfS1_S1_PfiiifE6V_tile+2636];
	fma.rn.f32 	%f2213, %f682, %f2212, %f2211;
	ld.shared.f32 	%f2214, [_ZZ22flash_attention_kernelILi32ELi64EEvPKfS1_S1_PfiiifE6V_tile+2892];
	fma.rn.f32 	%f2215, %f694, %f2214, %f2213;
	ld.shared.f32 	%f2216, [_ZZ22flash_attention_kernelILi32ELi64EEvPKfS1_S1_PfiiifE6V_tile+3148];
	fma.rn.f32 	%f2217, %f710, %f2216, %f2215;
	ld.shared.f32 	%f2218, [_ZZ22flash_attention_kernelILi32ELi64EEvPKfS1_S1_PfiiifE6V_tile+3404];
	fma.rn.f32 	%f2219, %f722, %f2218, %f2217;
	ld.shared.f32 	%f2220, [_ZZ22flash_attention_kernelILi32ELi64EEvPKfS1_S1_PfiiifE6V_tile+3660];
	fma.rn.f32 	%f2221, %f734, %f2220, %f2219;
	ld.shared.f32 	%f2222, [_ZZ22flash_attention_kernelILi32ELi64EEvPKfS1_S1_PfiiifE6V_tile+3916];
	fma.rn.f32 	%f2223, %f746, %f2222, %f2221;
	ld.shared.f32 	%f2224, [_ZZ22flash_attention_kernelILi32ELi64EEvPKfS1_S1_PfiiifE6V_tile+4172];
	fma.rn.f32 	%f2225, %f762, %f2224, %f2223;
	ld.shared.f32 	%f2226, [_ZZ22flash_attention_kernelILi32ELi64EEvPKfS1_S1_PfiiifE6V_tile+4428];
	fma.rn.f32 	%f2227, %f774, %f2226, %f2225;
	ld.shared.f32 	%f2228, [_ZZ22flash_attention_kernelILi32ELi64EEvPKfS1_S1_PfiiifE6V_tile+4684];
	fma.rn.f32 	%f2229, %f786, %f2228, %f2227;
	ld.shared.f32 	%f2230, [_ZZ22flash_attention_kernelILi32ELi64EEvPKfS1_S1_PfiiifE6V_tile+4940];
	fma.rn.f32 	%f2231, %f798, %f2230, %f2229;
	ld.shared.f32 	%f2232, [_ZZ22flash_attention_kernelILi32ELi64EEvPKfS1_S1_PfiiifE6V_tile+5196];
	fma.rn.f32 	%f2233, %f814, %f2232, %f2231;
	ld.shared.f32 	%f2234, [_ZZ22flash_attention_kernelILi32ELi64EEvPKfS1_S1_PfiiifE6V_tile+5452];
	fma.rn.f32 	%f2235, %f826, %f2234, %f2233;
	ld.shared.f32 	%f2236, [_ZZ22flash_attention_kernelILi32ELi64EEvPKfS1_S1_PfiiifE6V_tile+5708];
	fma.rn.f32 	%f2237, %f838, %f2236, %f2235;
	ld.shared.f32 	%f2238, [_ZZ22flash_attention_kernelILi32ELi64EEvPKfS1_S1_PfiiifE6V_tile+5964];
	fma.rn.f32 	%f2239, %f850, %f2238, %f2237;
	ld.shared.f32 	%f2240, [_ZZ22flash_attention_kernelILi32ELi64EEvPKfS1_S1_PfiiifE6V_tile+6220];
	fma.rn.f32 	%f2241, %f866, %f2240, %f2239;
	ld.shared.f32 	%f2242, [_ZZ22flash_attention_kernelILi32ELi64EEvPKfS1_S1_PfiiifE6V_tile+6476];
	fma.rn.f32 	%f2243, %f878, %f2242, %f2241;
	ld.shared.f32 	%f2244, [_ZZ22flash_attention_kernelILi32ELi64EEvPKfS1_S1_PfiiifE6V_tile+6732];
	fma.rn.f32 	%f2245, %f890, %f2244, %f2243;
	ld.shared.f32 	%f2246, [_ZZ22flash_attention_kernelILi32ELi64EEvPKfS1_S1_PfiiifE6V_tile+6988];
	fma.rn.f32 	%f2247, %f902, %f2246, %f2245;
	ld.shared.f32 	%f2248, [_ZZ22flash_attention_kernelILi32ELi64EEvPKfS1_S1_PfiiifE6V_tile+7244];
	fma.rn.f32 	%f2249, %f918, %f2248, %f2247;
	ld.shared.f32 	%f2250, [_ZZ22flash_attention_kernelILi32ELi64EEvPKfS1_S1_PfiiifE6V_tile+7500];
	fma.rn.f32 	%f2251, %f930, %f2250, %f2249;
	ld.shared.f32 	%f2252, [_ZZ22flash_attention_kernelILi32ELi64EEvPKfS1_S1_PfiiifE6V_tile+7756];
	fma.rn.f32 	%f2253, %f942, %f2252, %f2251;
	ld.shared.f32 	%f2254, [_ZZ22flash_attention_kernelILi32ELi64EEvPKfS1_S1_PfiiifE6V_tile+8012];
	fma.rn.f32 	%f2255, %f954, %f2254, %f2253;
	fma.rn.f32 	%f2256, %f956, %f5192, %f2255;
	div.rn.f32 	%f5192, %f2256, %f5212;
	ld.shared.f32 	%f2257, [_ZZ22flash_attention_kernelILi32ELi64EEvPKfS1_S1_PfiiifE6V_tile+80];
	fma.rn.f32 	%f2258, %f554, %f2257, 0f00000000;
	ld.shared.f32 	%f2259, [_ZZ22flash_attention_kernelILi32ELi64EEvPKfS1_S1_PfiiifE6V_tile+336];
	fma.rn.f32 	%f2260, %f566, %f2259, %f2258;
	ld.shared.f32 	%f2261, [_ZZ22flash_attention_kernelILi32ELi64EEvPKfS1_S1_PfiiifE6V_tile+592];
	fma.rn.f32 	%f2262, %f578, %f2261, %f2260;
	ld.shared.f32 	%f2263, [_ZZ22flash_attention_kernelILi32ELi64EEvPKfS1_S1_PfiiifE6V_tile+848];
	fma.rn.f32 	%f2264, %f590, %f2263, %f2262;
	ld.shared.f32 	%f2265, [_ZZ22flash_attention_kernelILi32ELi64EEvPKfS1_S1_PfiiifE6V_tile+1104];
	fma.rn.f32 	%f2266, %f606, %f2265, %f2264;
	ld.shared.f32 	%f2267, [_ZZ22flash_attention_kernelILi32ELi64EEvPKfS1_S1_PfiiifE6V_tile+1360];
	fma.rn.f32 	%f2268, %f618, %f2267, %f2266;
	ld.shared.f32 	%f2269, [_ZZ22flash_attention_kernelILi32ELi64EEvPKfS1_S1_PfiiifE6V_tile+1616];
	fma.rn.f32 	%f2270, %f630, %f2269, %f2268;
	ld.shared.f32 	%f2271, [_ZZ22flash_attention_kernelILi32ELi64EEvPKfS1_S1_PfiiifE6V_tile+1872];
	fma.rn.f32 	%f2272, %f642, %f2271, %f2270;
	ld.shared.f32 	%f2273, [_ZZ22flash_attention_kernelILi32ELi64EEvPKfS1_S1_PfiiifE6V_tile+2128];
	fma.rn.f32 	%f2274, %f658, %f2273, %f2272;
	ld.shared.f32 	%f2275, [_ZZ22flash_attention_kernelILi32ELi64EEvPKfS1_S1_PfiiifE6V_tile+2384];
	fma.rn.f32 	%f2276, %f670, %f2275, %f2274;
	ld.shared.f32 	%f2277, [_ZZ22flash_attention_kernelILi32ELi64EEvPKfS1_S1_PfiiifE6V_tile+2640];
	fma.rn.f32 	%f2278, %f682, %f2277, %f2276;
	ld.shared.f32 	%f2279, [_ZZ22flash_attention_kernelILi32ELi64EEvPKfS1_S1_PfiiifE6V_tile+2896];
	fma.rn.f32 	%f2280, %f694, %f2279, %f2278;
	ld.shared.f32 	%f2281, [_ZZ22flash_attention_kernelILi32ELi64EEvPKfS1_S1_PfiiifE6V_tile+3152];
	fma.rn.f32 	%f2282, %f710, %f2281, %f2280;
	ld.shared.f32 	%f2283, [_ZZ22flash_attention_kernelILi32ELi64EEvPKfS1_S1_PfiiifE6V_tile+3408];
	fma.rn.f32 	%f2284, %f722, %f2283, %f2282;
	ld.shared.f32 	%f2285, [_ZZ22flash_attention_kernelILi32ELi64EEvPKfS1_S1_PfiiifE6V_tile+3664];
	fma.rn.f32 	%f2286, %f734, %f2285, %f2284;
	ld.shared.f32 	%f2287, [_ZZ22flash_attention_kernelILi32ELi64EEvPKfS1_S1_PfiiifE6V_tile+3920];
	fma.rn.f32 	%f2288, %f746, %f2287, %f2286;
	ld.shared.f32 	%f2289, [_ZZ22flash_attention_kernelILi32ELi64EEvPKfS1_S1_PfiiifE6V_tile+4176];
	fma.rn.f32 	%f2290, %f762, %f2289, %f2288;
	ld.shared.f32 	%f2291, [_ZZ22flash_attention_kernelILi32ELi64EEvPKfS1_S1_PfiiifE6V_tile+4432];
	fma.rn.f32 	%f2292, %f774, %f2291, %f2290;
	ld.shared.f32 	%f2293, [_ZZ22flash_attention_kernelILi32ELi64EEvPKfS1_S1_PfiiifE6V_tile+4688];
	fma.rn.f32 	%f2294, %f786, %f2293, %f2292;
	ld.shared.f32 	%f2295, [_ZZ22flash_attention_kernelILi32ELi64EEvPKfS1_S1_PfiiifE6V_tile+4944];
	fma.rn.f32 	%f2296, %f798, %f2295, %f2294;
	ld.shared.f32 	%f2297, [_ZZ22flash_attention_kernelILi32ELi64EEvPKfS1_S1_PfiiifE6V_tile+5200];
	fma.rn.f32 	%f2298, %f814, %f2297, %f2296;
	ld.shared.f32 	%f2299, [_ZZ22flash_attention_kernelILi32ELi64EEvPKfS1_S1_PfiiifE6V_tile+5456];
	fma.rn.f32 	%f2300, %f826, %f2299, %f2298;
	ld.shared.f32 	%f2301, [_ZZ22flash_attention_kernelILi32ELi64EEvPKfS1_S1_PfiiifE6V_tile+5712];
	fma.rn.f32 	%f2302, %f838, %f2301, %f2300;
	ld.shared.f32 	%f2303, [_ZZ22flash_attention_kernelILi32ELi64EEvPKfS1_S1_PfiiifE6V_tile+5968];
	fma.rn.f32 	%f2304, %f850, %f2303, %f2302;
	ld.shared.f32 	%f2305, [_ZZ22flash_attention_kernelILi32ELi64EEvPKfS1_S1_PfiiifE6V_tile+6224];
	fma.rn.f32 	%f2306, %f866, %f2305, %f2304;
	ld.shared.f32 	%f2307, [_ZZ22flash_attention_kernelILi32ELi64EEvPKfS1_S1_PfiiifE6V_tile+6480];
	fma.rn.f32 	%f2308, %f878, %f2307, %f2306;
	ld.shared.f32 	%f2309, [_ZZ22flash_attention_kernelILi32ELi64EEvPKfS1_S1_PfiiifE6V_tile+6736];
	fma.rn.f32 	%f2310, %f890, %f2309, %f2308;
	ld.shared.f32 	%f2311, [_ZZ22flash_attention_kernelILi32ELi64EEvPKfS1_S1_PfiiifE6V_tile+6992];
	fma.rn.f32 	%f2312, %f902, %f2311, %f2310;
	ld.shared.f32 	%f2313, [_ZZ22flash_attention_kernelILi32ELi64EEvPKfS1_S1_PfiiifE6V_tile+7248];
	fma.rn.f32 	%f2314, %f918, %f2313, %f2312;
	ld.shared.f32 	%f2315, [_ZZ22flash_attention_kernelILi32ELi64EEvPKfS1_S1_PfiiifE6V_tile+7504];
	fma.rn.f32 	%f2316, %f930, %f2315, %f2314;
	ld.shared.f32 	%f2317, [_ZZ22flash_attention_kernelILi32ELi64EEvPKfS1_S1_PfiiifE6V_tile+7760];
	fma.rn.f32 	%f2318, %f942, %f2317, %f2316;
	ld.shared.f32 	%f2319, [_ZZ22flash_attention_kernelILi32ELi64EEvPKfS1_S1_PfiiifE6V_tile+8016];
	fma.rn.f32 	%f2320, %f954, %f2319, %f2318;
	fma.rn.f32 	%f2321, %f956, %f5191, %f2320;
	div.rn.f32 	%f5191, %f2321, %f5212;
	ld.shared.f32 	%f2322, [_ZZ22flash_attention_kernelILi32ELi64EEvPKfS1_S1_PfiiifE6V_tile+84];
	fma.rn.f32 	%f2323, %f554, %f2322, 0f00000000;
	ld.shared.f32 	%f2324, [_ZZ22flash_attention_kernelILi32ELi64EEvPKfS1_S1_PfiiifE6V_tile+340];
	fma.rn.f32 	%f2325, %f566, %f2324, %f2323;
	ld.shared.f32 	%f2326, [_ZZ22flash_attention_kernelILi32ELi64EEvPKfS1_S1_PfiiifE6V_tile+596];
	fma.rn.f32 	%f2327, %f578, %f2326, %f2325;
	ld.shared.f32 	%f2328, [_ZZ22flash_attention_kernelILi32ELi64EEvPKfS1_S1_PfiiifE6V_tile+852];
	fma.rn.f32 	%f2329, %f590, %f2328, %f2327;
	ld.shared.f32 	%f2330, [_ZZ22flash_attention_kernelILi32ELi64EEvPKfS1_S1_PfiiifE6V_tile+1108];
	fma.rn.f32 	%f2331, %f606, %f2330, %f2329;
	ld.shared.f32 	%f2332, [_ZZ22flash_attention_kernelILi32ELi64EEvPKfS1_S1_PfiiifE6V_tile+1364];
	fma.rn.f32 	%f2333, %f618, %f2332, %f2331;
	ld.shared.f32 	%f2334, [_ZZ22flash_attention_kernelILi32ELi64EEvPKfS1_S1_PfiiifE6V_tile+1620];
	fma.rn.f32 	%f2335, %f630, %f2334, %f2333;
	ld.shared.f32 	%f2336, [_ZZ22flash_attention_kernelILi32ELi64EEvPKfS1_S1_PfiiifE6V_tile+1876];
	fma.rn.f32 	%f2337, %f642, %f2336, %f2335;
	ld.shared.f32 	%f2338, [_ZZ22flash_attention_kernelILi32ELi64EEvPKfS1_S1_PfiiifE6V_tile+2132];
	fma.rn.f32 	%f2339, %f658, %f2338, %f2337;
	ld.shared.f32 	%f2340, [_ZZ22flash_attention_kernelILi32ELi64EEvPKfS1_S1_PfiiifE6V_tile+2388];
	fma.rn.f32 	%f2341, %f670, %f2340, %f2339;
	ld.shared.f32 	%f2342, [_ZZ22flash_attention_kernelILi32ELi64EEvPKfS1_S1_PfiiifE6V_tile+2644];
	fma.rn.f32 	%f2343, %f682, %f2342, %f2341;
	ld.shared.f32 	%f2344, [_ZZ22flash_attention_kernelILi32ELi64EEvPKfS1_S1_PfiiifE6V_tile+2900];
	fma.rn.f32 	%f2345, %f694, %f2344, %f2343;
	ld.shared.f32 	%f2346, [_ZZ22flash_attention_kernelILi32ELi64EEvPKfS1_S1_PfiiifE6V_tile+3156];
	fma.rn.f32 	%f2347, %f710, %f2346, %f2345;
	ld.shared.f32 	%f2348, [_ZZ22flash_attention_kernelILi32ELi64EEvPKfS1_S1_PfiiifE6V_tile+3412];
	fma.rn.f32 	%f2349, %f722, %f2348, %f2347;
	ld.shared.f32 	%f2350, [_ZZ22flash_attention_kernelILi32ELi64EEvPKfS1_S1_PfiiifE6V_tile+3668];
	fma.rn.f32 	%f2351, %f734, %f2350, %f2349;
	ld.shared.f32 	%f2352, [_ZZ22flash_attention_kernelILi32ELi64EEvPKfS1_S1_PfiiifE6V_tile+3924];
	fma.rn.f32 	%f2353, %f746, %f2352, %f2351;
	ld.shared.f32 	%f2354, [_ZZ22flash_attention_kernelILi32ELi64EEvPKfS1_S1_PfiiifE6V_tile+4180];
	fma.rn.f32 	%f2355, %f762, %f2354, %f2353;
	ld.shared.f32 	%f2356, [_ZZ22flash_attention_kernelILi32ELi64EEvPKfS1_S1_PfiiifE6V_tile+4436];
	fma.rn.f32 	%f2357, %f774, %f2356, %f2355;
	ld.shared.f32 	%f2358, [_ZZ22flash_attention_kernelILi32ELi64EEvPKfS1_S1_PfiiifE6V_tile+4692];
	fma.rn.f32 	%f2359, %f786, %f2358, %f2357;
	ld.shared.f32 	%f2360, [_ZZ22flash_attention_kernelILi32ELi64EEvPKfS1_S1_PfiiifE6V_tile+4948];
	fma.rn.f32 	%f2361, %f798, %f2360, %f2359;
	ld.shared.f32 	%f2362, [_ZZ22flash_attention_kernelILi32ELi64EEvPKfS1_S1_PfiiifE6V_tile+5204];
	fma.rn.f32 	%f2363, %f814, %f2362, %f2361;
	ld.shared.f32 	%f2364, [_ZZ22flash_attention_kernelILi32ELi64EEvPKfS1_S1_PfiiifE6V_tile+5460];
	fma.rn.f32 	%f2365, %f826, %f2364, %f2363;
	ld.shared.f32 	%f2366, [_ZZ22flash_attention_kernelILi32ELi64EEvPKfS1_S1_PfiiifE6V_tile+5716];
	fma.rn.f32 	%f2367, %f838, %f2366, %f2365;
	ld.shared.f32 	%f2368, [_ZZ22flash_attention_kernelILi32ELi64EEvPKfS1_S1_PfiiifE6V_tile+5972];
	fma.rn.f32 	%f2369, %f850, %f2368, %f2367;
	ld.shared.f32 	%f2370, [_ZZ22flash_attention_kernelILi32ELi64EEvPKfS1_S1_PfiiifE6V_tile+6228];
	fma.rn.f32 	%f2371, %f866, %f2370, %f2369;
	ld.shared.f32 	%f2372, [_ZZ22flash_attention_kernelILi32ELi64EEvPKfS1_S1_PfiiifE6V_tile+6484];
	fma.rn.f32 	%f2373, %f878, %f2372, %f2371;
	ld.shared.f32 	%f2374, [_ZZ22flash_attention_kernelILi32ELi64EEvPKfS1_S1_PfiiifE6V_tile+6740];
	fma.rn.f32 	%f2375, %f890, %f2374, %f2373;
	ld.shared.f32 	%f2376, [_ZZ22flash_attention_kernelILi32ELi64EEvPKfS1_S1_PfiiifE6V_tile+6996];
	fma.rn.f32 	%f2377, %f902, %f2376, %f2375;
	ld.shared.f32 	%f2378, [_ZZ22flash_attention_kernelILi32ELi64EEvPKfS1_S1_PfiiifE6V_tile+7252];
	fma.rn.f32 	%f2379, %f918, %f2378, %f2377;
	ld.shared.f32 	%f2380, [_ZZ22flash_attention_kernelILi32ELi64EEvPKfS1_S1_PfiiifE6V_tile+7508];
	fma.rn.f32 	%f2381, %f930, %f2380, %f2379;
	ld.shared.f32 	%f2382, [_ZZ22flash_attention_kernelILi32ELi64EEvPKfS1_S1_PfiiifE6V_tile+7764];
	fma.rn.f32 	%f2383, %f942, %f2382, %f2381;
	ld.shared.f32 	%f2384, [_ZZ22flash_attention_kernelILi32ELi64EEvPKfS1_S1_PfiiifE6V_tile+8020];
	fma.rn.f32 	%f2385, %f954, %f2384, %f2383;
	fma.rn.f32 	%f2386, %f956, %f5190, %f2385;
	div.rn.f32 	%f5190, %f2386, %f5212;
	ld.shared.f32 	%f2387, [_ZZ22flash_attention_kernelILi32ELi64EEvPKfS1_S1_PfiiifE6V_tile+88];
	fma.rn.f32 	%f2388, %f554, %f2387, 0f00000000;
	ld.shared.f32 	%f2389, [_ZZ22flash_attention_kernelILi32ELi64EEvPKfS1_S1_PfiiifE6V_tile+344];
	fma.rn.f32 	%f2390, %f566, %f2389, %f2388;
	ld.shared.f32 	%f2391, [_ZZ22flash_attention_kernelILi32ELi64EEvPKfS1_S1_PfiiifE6V_tile+600];
	fma.rn.f32 	%f2392, %f578, %f2391, %f2390;
	ld.shared.f32 	%f2393, [_ZZ22flash_attention_kernelILi32ELi64EEvPKfS1_S1_PfiiifE6V_tile+856];
	fma.rn.f32 	%f2394, %f590, %f2393, %f2392;
	ld.shared.f32 	%f2395, [_ZZ22flash_attention_kernelILi32ELi64EEvPKfS1_S1_PfiiifE6V_tile+1112];
	fma.rn.f32 	%f2396, %f606, %f2395, %f2394;
	ld.shared.f32 	%f2397, [_ZZ22flash_attention_kernelILi32ELi64EEvPKfS1_S1_PfiiifE6V_tile+1368];
	fma.rn.f32 	%f2398, %f618, %f2397, %f2396;
	ld.shared.f32 	%f2399, [_ZZ22flash_attention_kernelILi32ELi64EEvPKfS1_S1_PfiiifE6V_tile+1624];
	fma.rn.f32 	%f2400, %f630, %f2399, %f2398;
	ld.shared.f32 	%f2401, [_ZZ22flash_attention_kernelILi32ELi64EEvPKfS1_S1_PfiiifE6V_tile+1880];
	fma.rn.f32 	%f2402, %f642, %f2401, %f2400;
	ld.shared.f32 	%f2403, [_ZZ22flash_attention_kernelILi32ELi64EEvPKfS1_S1_PfiiifE6V_tile+2136];
	fma.rn.f32 	%f2404, %f658, %f2403, %f2402;
	ld.shared.f32 	%f2405, [_ZZ22flash_attention_kernelILi32ELi64EEvPKfS1_S1_PfiiifE6V_tile+2392];
	fma.rn.f32 	%f2406, %f670, %f2405, %f2404;
	ld.shared.f32 	%f2407, [_ZZ22flash_attention_kernelILi32ELi64EEvPKfS1_S1_PfiiifE6V_tile+2648];
	fma.rn.f32 	%f2408, %f682, %f2407, %f2406;
	ld.shared.f32 	%f2409, [_ZZ22flash_attention_kernelILi32ELi64EEvPKfS1_S1_PfiiifE6V_tile+2904];
	fma.rn.f32 	%f2410, %f694, %f2409, %f2408;
	ld.shared.f32 	%f2411, [_ZZ22flash_attention_kernelILi32ELi64EEvPKfS1_S1_PfiiifE6V_tile+3160];
	fma.rn.f32 	%f2412, %f710, %f2411, %f2410;
	ld.shared.f32 	%f2413, [_ZZ22flash_attention_kernelILi32ELi64EEvPKfS1_S1_PfiiifE6V_tile+3416];
	fma.rn.f32 	%f2414, %f722, %f2413, %f2412;
	ld.shared.f32 	%f2415, [_ZZ22flash_attention_kernelILi32ELi64EEvPKfS1_S1_PfiiifE6V_tile+3672];
	fma.rn.f32 	%f2416, %f734, %f2415, %f2414;
	ld.shared.f32 	%f2417, [_ZZ22flash_attention_kernelILi32ELi64EEvPKfS1_S1_PfiiifE6V_tile+3928];
	fma.rn.f32 	%f2418, %f746, %f2417, %f2416;
	ld.shared.f32 	%f2419, [_ZZ22flash_attention_kernelILi32ELi64EEvPKfS1_S1_PfiiifE6V_tile+4184];
	fma.rn.f32 	%f2420, %f762, %f2419, %f2418;
	ld.shared.f32 	%f2421, [_ZZ22flash_attention_kernelILi32ELi64EEvPKfS1_S1_PfiiifE6V_tile+4440];
	fma.rn.f32 	%f2422, %f774, %f2421, %f2420;
	ld.shared.f32 	%f2423, [_ZZ22flash_attention_kernelILi32ELi64EEvPKfS1_S1_PfiiifE6V_tile+4696];
	fma.rn.f32 	%f2424, %f786, %f2423, %f2422;
	ld.shared.f32 	%f2425, [_ZZ22flash_attention_kernelILi32ELi64EEvPKfS1_S1_PfiiifE6V_tile+4952];
	fma.rn.f32 	%f2426, %f798, %f2425, %f2424;
	ld.shared.f32 	%f2427, [_ZZ22flash_attention_kernelILi32ELi64EEvPKfS1_S1_PfiiifE6V_tile+5208];
	fma.rn.f32 	%f2428, %f814, %f2427, %f2426;
	ld.shared.f32 	%f2429, [_ZZ22flash_attention_kernelILi32ELi64EEvPKfS1_S1_PfiiifE6V_tile+5464];
	fma.rn.f32 	%f2430, %f826, %f2429, %f2428;
	ld.shared.f32 	%f2431, [_ZZ22flash_attention_kernelILi32ELi64EEvPKfS1_S1_PfiiifE6V_tile+5720];
	fma.rn.f32 	%f2432, %f838, %f2431, %f2430;
	ld.shared.f32 	%f2433, [_ZZ22flash_attention_kernelILi32ELi64EEvPKfS1_S1_PfiiifE6V_tile+5976];
	fma.rn.f32 	%f2434, %f850, %f2433, %f2432;
	ld.shared.f32 	%f2435, [_ZZ22flash_attention_kernelILi32ELi64EEvPKfS1_S1_PfiiifE6V_tile+6232];
	fma.rn.f32 	%f2436, %f866, %f2435, %f2434;
	ld.shared.f32 	%f2437, [_ZZ22flash_attention_kernelILi32ELi64EEvPKfS1_S1_PfiiifE6V_tile+6488];
	fma.rn.f32 	%f2438, %f878, %f2437, %f2436;
	ld.shared.f32 	%f2439, [_ZZ22flash_attention_kernelILi32ELi64EEvPKfS1_S1_PfiiifE6V_tile+6744];
	fma.rn.f32 	%f2440, %f890, %f2439, %f2438;
	ld.shared.f32 	%f2441, [_ZZ22flash_attention_kernelILi32ELi64EEvPKfS1_S1_PfiiifE6V_tile+7000];
	fma.rn.f32 	%f2442, %f902, %f2441, %f2440;
	ld.shared.f32 	%f2443, [_ZZ22flash_attention_kernelILi32ELi64EEvPKfS1_S1_PfiiifE6V_tile+7256];
	fma.rn.f32 	%f2444, %f918, %f2443, %f2442;
	ld.shared.f32 	%f2445, [_ZZ22flash_attention_kernelILi32ELi64EEvPKfS1_S1_PfiiifE6V_tile+7512];
	fma.rn.f32 	%f2446, %f930, %f2445, %f2444;
	ld.shared.f32 	%f2447, [_ZZ22flash_attention_kernelILi32ELi64EEvPKfS1_S1_PfiiifE6V_tile+7768];
	fma.rn.f32 	%f2448, %f942, %f2447, %f2446;
	ld.shared.f32 	%f2449, [_ZZ22flash_attention_kernelILi32ELi64EEvPKfS1_S1_PfiiifE6V_tile+8024];
	fma.rn.f32 	%f2450, %f954, %f2449, %f2448;
	fma.rn.f32 	%f2451, %f956, %f5189, %f2450;
	div.rn.f32 	%f5189, %f2451, %f5212;
	ld.shared.f32 	%f2452, [_ZZ22flash_attention_kernelILi32ELi64EEvPKfS1_S1_PfiiifE6V_tile+92];
	fma.rn.f32 	%f2453, %f554, %f2452, 0f00000000;
	ld.shared.f32 	%f2454, [_ZZ22flash_attention_kernelILi32ELi64EEvPKfS1_S1_PfiiifE6V_tile+348];
	fma.rn.f32 	%f2455, %f566, %f2454, %f2453;
	ld.shared.f32 	%f2456, [_ZZ22flash_attention_kernelILi32ELi64EEvPKfS1_S1_PfiiifE6V_tile+604];
	fma.rn.f32 	%f2457, %f578, %f2456, %f2455;
	ld.shared.f32 	%f2458, [_ZZ22flash_attention_kernelILi32ELi64EEvPKfS1_S1_PfiiifE6V_tile+860];
	fma.rn.f32 	%f2459, %f590, %f2458, %f2457;
	ld.shared.f32 	%f2460, [_ZZ22flash_attention_kernelILi32ELi64EEvPKfS1_S1_PfiiifE6V_tile+1116];
	fma.rn.f32 	%f2461, %f606, %f2460, %f2459;
	ld.shared.f32 	%f2462, [_ZZ22flash_attention_kernelILi32ELi64EEvPKfS1_S1_PfiiifE6V_tile+1372];
	fma.rn.f32 	%f2463, %f618, %f2462, %f2461;
	ld.shared.f32 	%f2464, [_ZZ22flash_attention_kernelILi32ELi64EEvPKfS1_S1_PfiiifE6V_tile+1628];
	fma.rn.f32 	%f2465, %f630, %f2464, %f2463;
	ld.shared.f32 	%f2466, [_ZZ22flash_attention_kernelILi32ELi64EEvPKfS1_S1_PfiiifE6V_tile+1884];
	fma.rn.f32 	%f2467, %f642, %f2466, %f2465;
	ld.shared.f32 	%f2468, [_ZZ22flash_attention_kernelILi32ELi64EEvPKfS1_S1_PfiiifE6V_tile+2140];
	fma.rn.f32 	%f2469, %f658, %f2468, %f2467;
	ld.shared.f32 	%f2470, [_ZZ22flash_attention_kernelILi32ELi64EEvPKfS1_S1_PfiiifE6V_tile+2396];
	fma.rn.f32 	%f2471, %f670, %f2470, %f2469;
	ld.shared.f32 	%f2472, [_ZZ22flash_attention_kernelILi32ELi64EEvPKfS1_S1_PfiiifE6V_tile+2652];
	fma.rn.f32 	%f2473, %f682, %f2472, %f2471;
	ld.shared.f32 	%f2474, [_ZZ22flash_attention_kernelILi32ELi64EEvPKfS1_S1_PfiiifE6V_tile+2908];
	fma.rn.f32 	%f2475, %f694, %f2474, %f2473;
	ld.shared.f32 	%f2476, [_ZZ22flash_attention_kernelILi32ELi64EEvPKfS1_S1_PfiiifE6V_tile+3164];
	fma.rn.f32 	%f2477, %f710, %f2476, %f2475;
	ld.shared.f32 	%f2478, [_ZZ22flash_attention_kernelILi32ELi64EEvPKfS1_S1_PfiiifE6V_tile+3420];
	fma.rn.f32 	%f2479, %f722, %f2478, %f2477;
	ld.shared.f32 	%f2480, [_ZZ22flash_attention_kernelILi32ELi64EEvPKfS1_S1_PfiiifE6V_tile+3676];
	fma.rn.f32 	%f2481, %f734, %f2480, %f2479;
	ld.shared.f32 	%f2482, [_ZZ22flash_attention_kernelILi32ELi64EEvPKfS1_S1_PfiiifE6V_tile+3932];
	fma.rn.f32 	%f2483, %f746, %f2482, %f2481;
	ld.shared.f32 	%f2484, [_ZZ22flash_attention_kernelILi32ELi64EEvPKfS1_S1_PfiiifE6V_tile+4188];
	fma.rn.f32 	%f2485, %f762, %f2484, %f2483;
	ld.shared.f32 	%f2486, [_ZZ22flash_attention_kernelILi32ELi64EEvPKfS1_S1_PfiiifE6V_tile+4444];
	fma.rn.f32 	%f2487, %f774, %f2486, %f2485;
	ld.shared.f32 	%f2488, [_ZZ22flash_attention_kernelILi32ELi64EEvPKfS1_S1_PfiiifE6V_tile+4700];
	fma.rn.f32 	%f2489, %f786, %f2488, %f2487;
	ld.shared.f32 	%f2490, [_ZZ22flash_attention_kernelILi32ELi64EEvPKfS1_S1_PfiiifE6V_tile+4956];
	fma.rn.f32 	%f2491, %f798, %f2490, %f2489;
	ld.shared.f32 	%f2492, [_ZZ22flash_attention_kernelILi32ELi64EEvPKfS1_S1_PfiiifE6V_tile+5212];
	fma.rn.f32 	%f2493, %f814, %f2492, %f2491;
	ld.shared.f32 	%f2494, [_ZZ22flash_attention_kernelILi32ELi64EEvPKfS1_S1_PfiiifE6V_tile+5468];
	fma.rn.f32 	%f2495, %f826, %f2494, %f2493;
	ld.shared.f32 	%f2496, [_ZZ22flash_attention_kernelILi32ELi64EEvPKfS1_S1_PfiiifE6V_tile+5724];
	fma.rn.f32 	%f2497, %f838, %f2496, %f2495;
	ld.shared.f32 	%f2498, [_ZZ22flash_attention_kernelILi32ELi64EEvPKfS1_S1_PfiiifE6V_tile+5980];
	fma.rn.f32 	%f2499, %f850, %f2498, %f2497;
	ld.shared.f32 	%f2500, [_ZZ22flash_attention_kernelILi32ELi64EEvPKfS1_S1_PfiiifE6V_tile+6236];
	fma.rn.f32 	%f2501, %f866, %f2500, %f2499;
	ld.shared.f32 	%f2502, [_ZZ22flash_attention_kernelILi32ELi64EEvPKfS1_S1_PfiiifE6V_tile+6492];
	fma.rn.f32 	%f2503, %f878, %f2502, %f2501;
	ld.shared.f32 	%f2504, [_ZZ22flash_attention_kernelILi32ELi64EEvPKfS1_S1_PfiiifE6V_tile+6748];
	fma.rn.f32 	%f2505, %f890, %f2504, %f2503;
	ld.shared.f32 	%f2506, [_ZZ22flash_attention_kernelILi32ELi64EEvPKfS1_S1_PfiiifE6V_tile+7004];
	fma.rn.f32 	%f2507, %f902, %f2506, %f2505;
	ld.shared.f32 	%f2508, [_ZZ22flash_attention_kernelILi32ELi64EEvPKfS1_S1_PfiiifE6V_tile+7260];
	fma.rn.f32 	%f2509, %f918, %f2508, %f2507;
	ld.shared.f32 	%f2510, [_ZZ22flash_attention_kernelILi32ELi64EEvPKfS1_S1_PfiiifE6V_tile+7516];
	fma.rn.f32 	%f2511, %f930, %f2510, %f2509;
	ld.shared.f32 	%f2512, [_ZZ22flash_attention_kernelILi32ELi64EEvPKfS1_S1_PfiiifE6V_tile+7772];
	fma.rn.f32 	%f2513, %f942, %f2512, %f2511;
	ld.shared.f32 	%f2514, [_ZZ22flash_attention_kernelILi32ELi64EEvPKfS1_S1_PfiiifE6V_tile+8028];
	fma.rn.f32 	%f2515, %f954, %f2514, %f2513;
	fma.rn.f32 	%f2516, %f956, %f5188, %f2515;
	div.rn.f32 	%f5188, %f2516, %f5212;
	ld.shared.f32 	%f2517, [_ZZ22flash_attention_kernelILi32ELi64EEvPKfS1_S1_PfiiifE6V_tile+96];
	fma.rn.f32 	%f2518, %f554, %f2517, 0f00000000;
	ld.shared.f32 	%f2519, [_ZZ22flash_attention_kernelILi32ELi64EEvPKfS1_S1_PfiiifE6V_tile+352];
	fma.rn.f32 	%f2520, %f566, %f2519, %f2518;
	ld.shared.f32 	%f2521, [_ZZ22flash_attention_kernelILi32ELi64EEvPKfS1_S1_PfiiifE6V_tile+608];
	fma.rn.f32 	%f2522, %f578, %f2521, %f2520;
	ld.shared.f32 	%f2523, [_ZZ22flash_attention_kernelILi32ELi64EEvPKfS1_S1_PfiiifE6V_tile+864];
	fma.rn.f32 	%f2524, %f590, %f2523, %f2522;
	ld.shared.f32 	%f2525, [_ZZ22flash_attention_kernelILi32ELi64EEvPKfS1_S1_PfiiifE6V_tile+1120];
	fma.rn.f32 	%f2526, %f606, %f2525, %f2524;
	ld.shared.f32 	%f2527, [_ZZ22flash_attention_kernelILi32ELi64EEvPKfS1_S1_PfiiifE6V_tile+1376];
	fma.rn.f32 	%f2528, %f618, %f2527, %f2526;
	ld.shared.f32 	%f2529, [_ZZ22flash_attention_kernelILi32ELi64EEvPKfS1_S1_PfiiifE6V_tile+1632];
	fma.rn.f32 	%f2530, %f630, %f2529, %f2528;
	ld.shared.f32 	%f2531, [_ZZ22flash_attention_kernelILi32ELi64EEvPKfS1_S1_PfiiifE6V_tile+1888];
	fma.rn.f32 	%f2532, %f642, %f2531, %f2530;
	ld.shared.f32 	%f2533, [_ZZ22flash_attention_kernelILi32ELi64EEvPKfS1_S1_PfiiifE6V_tile+2144];
	fma.rn.f32 	%f2534, %f658, %f2533, %f2532;
	ld.shared.f32 	%f2535, [_ZZ22flash_attention_kernelILi32ELi64EEvPKfS1_S1_PfiiifE6V_tile+2400];
	fma.rn.f32 	%f2536, %f670, %f2535, %f2534;
	ld.shared.f32 	%f2537, [_ZZ22flash_attention_kernelILi32ELi64EEvPKfS1_S1_PfiiifE6V_tile+2656];
	fma.rn.f32 	%f2538, %f682, %f2537, %f2536;
	ld.shared.f32 	%f2539, [_ZZ22flash_attention_kernelILi32ELi64EEvPKfS1_S1_PfiiifE6V_tile+2912];
	fma.rn.f32 	%f2540, %f694, %f2539, %f2538;
	ld.shared.f32 	%f2541, [_ZZ22flash_attention_kernelILi32ELi64EEvPKfS1_S1_PfiiifE6V_tile+3168];
	fma.rn.f32 	%f2542, %f710, %f2541, %f2540;
	ld.shared.f32 	%f2543, [_ZZ22flash_attention_kernelILi32ELi64EEvPKfS1_S1_PfiiifE6V_tile+3424];
	fma.rn.f32 	%f2544, %f722, %f2543, %f2542;
	ld.shared.f32 	%f2545, [_ZZ22flash_attention_kernelILi32ELi64EEvPKfS1_S1_PfiiifE6V_tile+3680];
	fma.rn.f32 	%f2546, %f734, %f2545, %f2544;
	ld.shared.f32 	%f2547, [_ZZ22flash_attention_kernelILi32ELi64EEvPKfS1_S1_PfiiifE6V_tile+3936];
	fma.rn.f32 	%f2548, %f746, %f2547, %f2546;
	ld.shared.f32 	%f2549, [_ZZ22flash_attention_kernelILi32ELi64EEvPKfS1_S1_PfiiifE6V_tile+4192];
	fma.rn.f32 	%f2550, %f762, %f2549, %f2548;
	ld.shared.f32 	%f2551, [_ZZ22flash_attention_kernelILi32ELi64EEvPKfS1_S1_PfiiifE6V_tile+4448];
	fma.rn.f32 	%f2552, %f774, %f2551, %f2550;
	ld.shared.f32 	%f2553, [_ZZ22flash_attention_kernelILi32ELi64EEvPKfS1_S1_PfiiifE6V_tile+4704];
	fma.rn.f32 	%f2554, %f786, %f2553, %f2552;
	ld.shared.f32 	%f2555, [_ZZ22flash_attention_kernelILi32ELi64EEvPKfS1_S1_PfiiifE6V_tile+4960];
	fma.rn.f32 	%f2556, %f798, %f2555, %f2554;
	ld.shared.f32 	%f2557, [_ZZ22flash_attention_kernelILi32ELi64EEvPKfS1_S1_PfiiifE6V_tile+5216];
	fma.rn.f32 	%f2558, %f814, %f2557, %f2556;
	ld.shared.f32 	%f2559, [_ZZ22flash_attention_kernelILi32ELi64EEvPKfS1_S1_PfiiifE6V_tile+5472];
	fma.rn.f32 	%f2560, %f826, %f2559, %f2558;
	ld.shared.f32 	%f2561, [_ZZ22flash_attention_kernelILi32ELi64EEvPKfS1_S1_PfiiifE6V_tile+5728];
	fma.rn.f32 	%f2562, %f838, %f2561, %f2560;
	ld.shared.f32 	%f2563, [_ZZ22flash_attention_kernelILi32ELi64EEvPKfS1_S1_PfiiifE6V_tile+5984];
	fma.rn.f32 	%f2564, %f850, %f2563, %f2562;
	ld.shared.f32 	%f2565, [_ZZ22flash_attention_kernelILi32ELi64EEvPKfS1_S1_PfiiifE6V_tile+6240];
	fma.rn.f32 	%f2566, %f866, %f2565, %f2564;
	ld.shared.f32 	%f2567, [_ZZ22flash_attention_kernelILi32ELi64EEvPKfS1_S1_PfiiifE6V_tile+6496];
	fma.rn.f32 	%f2568, %f878, %f2567, %f2566;
	ld.shared.f32 	%f2569, [_ZZ22flash_attention_kernelILi32ELi64EEvPKfS1_S1_PfiiifE6V_tile+6752];
	fma.rn.f32 	%f2570, %f890, %f2569, %f2568;
	ld.shared.f32 	%f2571, [_ZZ22flash_attention_kernelILi32ELi64EEvPKfS1_S1_PfiiifE6V_tile+7008];
	fma.rn.f32 	%f2572, %f902, %f2571, %f2570;
	ld.shared.f32 	%f2573, [_ZZ22flash_attention_kernelILi32ELi64EEvPKfS1_S1_PfiiifE6V_tile+7264];
	fma.rn.f32 	%f2574, %f918, %f2573, %f2572;
	ld.shared.f32 	%f2575, [_ZZ22flash_attention_kernelILi32ELi64EEvPKfS1_S1_PfiiifE6V_tile+7520];
	fma.rn.f32 	%f2576, %f930, %f2575, %f2574;
	ld.shared.f32 	%f2577, [_ZZ22flash_attention_kernelILi32ELi64EEvPKfS1_S1_PfiiifE6V_tile+7776];
	fma.rn.f32 	%f2578, %f942, %f2577, %f2576;
	ld.shared.f32 	%f2579, [_ZZ22flash_attention_kernelILi32ELi64EEvPKfS1_S1_PfiiifE6V_tile+8032];
	fma.rn.f32 	%f2580, %f954, %f2579, %f2578;
	fma.rn.f32 	%f2581, %f956, %f5187, %f2580;
	div.rn.f32 	%f5187, %f2581, %f5212;
	ld.shared.f32 	%f2582, [_ZZ22flash_attention_kernelILi32ELi64EEvPKfS1_S1_PfiiifE6V_tile+100];
	fma.rn.f32 	%f2583, %f554, %f2582, 0f00000000;
	ld.shared.f32 	%f2584, [_ZZ22flash_attention_kernelILi32ELi64EEvPKfS1_S1_PfiiifE6V_tile+356];
	fma.rn.f32 	%f2585, %f566, %f2584, %f2583;
	ld.shared.f32 	%f2586, [_ZZ22flash_attention_kernelILi32ELi64EEvPKfS1_S1_PfiiifE6V_tile+612];
	fma.rn.f32 	%f2587, %f578, %f2586, %f2585;
	ld.shared.f32 	%f2588, [_ZZ22flash_attention_kernelILi32ELi64EEvPKfS1_S1_PfiiifE6V_tile+868];
	fma.rn.f32 	%f2589, %f590, %f2588, %f2587;
	ld.shared.f32 	%f2590, [_ZZ22flash_attention_kernelILi32ELi64EEvPKfS1_S1_PfiiifE6V_tile+1124];
	fma.rn.f32 	%f2591, %f606, %f2590, %f2589;
	ld.shared.f32 	%f2592, [_ZZ22flash_attention_kernelILi32ELi64EEvPKfS1_S1_PfiiifE6V_tile+1380];
	fma.rn.f32 	%f2593, %f618, %f2592, %f2591;
	ld.shared.f32 	%f2594, [_ZZ22flash_attention_kernelILi32ELi64EEvPKfS1_S1_PfiiifE6V_tile+1636];
	fma.rn.f32 	%f2595, %f630, %f2594, %f2593;
	ld.shared.f32 	%f2596, [_ZZ22flash_attention_kernelILi32ELi64EEvPKfS1_S1_PfiiifE6V_tile+1892];
	fma.rn.f32 	%f2597, %f642, %f2596, %f2595;
	ld.shared.f32 	%f2598, [_ZZ22flash_attention_kernelILi32ELi64EEvPKfS1_S1_PfiiifE6V_tile+2148];
	fma.rn.f32 	%f2599, %f658, %f2598, %f2597;
	ld.shared.f32 	%f2600, [_ZZ22flash_attention_kernelILi32ELi64EEvPKfS1_S1_PfiiifE6V_tile+2404];
	fma.rn.f32 	%f2601, %f670, %f2600, %f2599;
	ld.shared.f32 	%f2602, [_ZZ22flash_attention_kernelILi32ELi64EEvPKfS1_S1_PfiiifE6V_tile+2660];
	fma.rn.f32 	%f2603, %f682, %f2602, %f2601;
	ld.shared.f32 	%f2604, [_ZZ22flash_attention_kernelILi32ELi64EEvPKfS1_S1_PfiiifE6V_tile+2916];
	fma.rn.f32 	%f2605, %f694, %f2604, %f2603;
	ld.shared.f32 	%f2606, [_ZZ22flash_attention_kernelILi32ELi64EEvPKfS1_S1_PfiiifE6V_tile+3172];
	fma.rn.f32 	%f2607, %f710, %f2606, %f2605;
	ld.shared.f32 	%f2608, [_ZZ22flash_attention_kernelILi32ELi64EEvPKfS1_S1_PfiiifE6V_tile+3428];
	fma.rn.f32 	%f2609, %f722, %f2608, %f2607;
	ld.shared.f32 	%f2610, [_ZZ22flash_attention_kernelILi32ELi64EEvPKfS1_S1_PfiiifE6V_tile+3684];
	fma.rn.f32 	%f2611, %f734, %f2610, %f2609;
	ld.shared.f32 	%f2612, [_ZZ22flash_attention_kernelILi32ELi64EEvPKfS1_S1_PfiiifE6V_tile+3940];
	fma.rn.f32 	%f2613, %f746, %f2612, %f2611;
	ld.shared.f32 	%f2614, [_ZZ22flash_attention_kernelILi32ELi64EEvPKfS1_S1_PfiiifE6V_tile+4196];
	fma.rn.f32 	%f2615, %f762, %f2614, %f2613;
	ld.shared.f32 	%f2616, [_ZZ22flash_attention_kernelILi32ELi64EEvPKfS1_S1_PfiiifE6V_tile+4452];
	fma.rn.f32 	%f2617, %f774, %f2616, %f2615;
	ld.shared.f32 	%f2618, [_ZZ22flash_attention_kernelILi32ELi64EEvPKfS1_S1_PfiiifE6V_tile+4708];
	fma.rn.f32 	%f2619, %f786, %f2618, %f2617;
	ld.shared.f32 	%f2620, [_ZZ22flash_attention_kernelILi32ELi64EEvPKfS1_S1_PfiiifE6V_tile+4964];
	fma.rn.f32 	%f2621, %f798, %f2620, %f2619;
	ld.shared.f32 	%f2622, [_ZZ22flash_attention_kernelILi32ELi64EEvPKfS1_S1_PfiiifE6V_tile+5220];
	fma.rn.f32 	%f2623, %f814, %f2622, %f2621;
	ld.shared.f32 	%f2624, [_ZZ22flash_attention_kernelILi32ELi64EEvPKfS1_S1_PfiiifE6V_tile+5476];
	fma.rn.f32 	%f2625, %f826, %f2624, %f2623;
	ld.shared.f32 	%f2626, [_ZZ22flash_attention_kernelILi32ELi64EEvPKfS1_S1_PfiiifE6V_tile+5732];
	fma.rn.f32 	%f2627, %f838, %f2626, %f2625;
	ld.shared.f32 	%f2628, [_ZZ22flash_attention_kernelILi32ELi64EEvPKfS1_S1_PfiiifE6V_tile+5988];
	fma.rn.f32 	%f2629, %f850, %f2628, %f2627;
	ld.shared.f32 	%f2630, [_ZZ22flash_attention_kernelILi32ELi64EEvPKfS1_S1_PfiiifE6V_tile+6244];
	fma.rn.f32 	%f2631, %f866, %f2630, %f2629;
	ld.shared.f32 	%f2632, [_ZZ22flash_attention_kernelILi32ELi64EEvPKfS1_S1_PfiiifE6V_tile+6500];
	fma.rn.f32 	%f2633, %f878, %f2632, %f2631;
	ld.shared.f32 	%f2634, [_ZZ22flash_attention_kernelILi32ELi64EEvPKfS1_S1_PfiiifE6V_tile+6756];
	fma.rn.f32 	%f2635, %f890, %f2634, %f2633;
	ld.shared.f32 	%f2636, [_ZZ22flash_attention_kernelILi32ELi64EEvPKfS1_S1_PfiiifE6V_tile+7012];
	fma.rn.f32 	%f2637, %f902, %f2636, %f2635;
	ld.shared.f32 	%f2638, [_ZZ22flash_attention_kernelILi32ELi64EEvPKfS1_S1_PfiiifE6V_tile+7268];
	fma.rn.f32 	%f2639, %f918, %f2638, %f2637;
	ld.shared.f32 	%f2640, [_ZZ22flash_attention_kernelILi32ELi64EEvPKfS1_S1_PfiiifE6V_tile+7524];
	fma.rn.f32 	%f2641, %f930, %f2640, %f2639;
	ld.shared.f32 	%f2642, [_ZZ22flash_attention_kernelILi32ELi64EEvPKfS1_S1_PfiiifE6V_tile+7780];
	fma.rn.f32 	%f2643, %f942, %f2642, %f2641;
	ld.shared.f32 	%f2644, [_ZZ22flash_attention_kernelILi32ELi64EEvPKfS1_S1_PfiiifE6V_tile+8036];
	fma.rn.f32 	%f2645, %f954, %f2644, %f2643;
	fma.rn.f32 	%f2646, %f956, %f5186, %f2645;
	div.rn.f32 	%f5186, %f2646, %f5212;
	ld.shared.f32 	%f2647, [_ZZ22flash_attention_kernelILi32ELi64EEvPKfS1_S1_PfiiifE6V_tile+104];
	fma.rn.f32 	%f2648, %f554, %f2647, 0f00000000;
	ld.shared.f32 	%f2649, [_ZZ22flash_attention_kernelILi32ELi64EEvPKfS1_S1_PfiiifE6V_tile+360];
	fma.rn.f32 	%f2650, %f566, %f2649, %f2648;
	ld.shared.f32 	%f2651, [_ZZ22flash_attention_kernelILi32ELi64EEvPKfS1_S1_PfiiifE6V_tile+616];
	fma.rn.f32 	%f2652, %f578, %f2651, %f2650;
	ld.shared.f32 	%f2653, [_ZZ22flash_attention_kernelILi32ELi64EEvPKfS1_S1_PfiiifE6V_tile+872];
	fma.rn.f32 	%f2654, %f590, %f2653, %f2652;
	ld.shared.f32 	%f2655, [_ZZ22flash_attention_kernelILi32ELi64EEvPKfS1_S1_PfiiifE6V_tile+1128];
	fma.rn.f32 	%f2656, %f606, %f2655, %f2654;
	ld.shared.f32 	%f2657, [_ZZ22flash_attention_kernelILi32ELi64EEvPKfS1_S1_PfiiifE6V_tile+1384];
	fma.rn.f32 	%f2658, %f618, %f2657, %f2656;
	ld.shared.f32 	%f2659, [_ZZ22flash_attention_kernelILi32ELi64EEvPKfS1_S1_PfiiifE6V_tile+1640];
	fma.rn.f32 	%f2660, %f630, %f2659, %f2658;
	ld.shared.f32 	%f2661, [_ZZ22flash_attention_kernelILi32ELi64EEvPKfS1_S1_PfiiifE6V_tile+1896];
	fma.rn.f32 	%f2662, %f642, %f2661, %f2660;
	ld.shared.f32 	%f2663, [_ZZ22flash_attention_kernelILi32ELi64EEvPKfS1_S1_PfiiifE6V_tile+2152];
	fma.rn.f32 	%f2664, %f658, %f2663, %f2662;
	ld.shared.f32 	%f2665, [_ZZ22flash_attention_kernelILi32ELi64EEvPKfS1_S1_PfiiifE6V_tile+2408];
	fma.rn.f32 	%f2666, %f670, %f2665, %f2664;
	ld.shared.f32 	%f2667, [_ZZ22flash_attention_kernelILi32ELi64EEvPKfS1_S1_PfiiifE6V_tile+2664];
	fma.rn.f32 	%f2668, %f682, %f2667, %f2666;
	ld.shared.f32 	%f2669, [_ZZ22flash_attention_kernelILi32ELi64EEvPKfS1_S1_PfiiifE6V_tile+2920];
	fma.rn.f32 	%f2670, %f694, %f2669, %f2668;
	ld.shared.f32 	%f2671, [_ZZ22flash_attention_kernelILi32ELi64EEvPKfS1_S1_PfiiifE6V_tile+3176];
	fma.rn.f32 	%f2672, %f710, %f2671, %f2670;
	ld.shared.f32 	%f2673, [_ZZ22flash_attention_kernelILi32ELi64EEvPKfS1_S1_PfiiifE6V_tile+3432];
	fma.rn.f32 	%f2674, %f722, %f2673, %f2672;
	ld.shared.f32 	%f2675, [_ZZ22flash_attention_kernelILi32ELi64EEvPKfS1_S1_PfiiifE6V_tile+3688];
	fma.rn.f32 	%f2676, %f734, %f2675, %f2674;
	ld.shared.f32 	%f2677, [_ZZ22flash_attention_kernelILi32ELi64EEvPKfS1_S1_PfiiifE6V_tile+3944];
	fma.rn.f32 	%f2678, %f746, %f2677, %f2676;
	ld.shared.f32 	%f2679, [_ZZ22flash_attention_kernelILi32ELi64EEvPKfS1_S1_PfiiifE6V_tile+4200];
	fma.rn.f32 	%f2680, %f762, %f2679, %f2678;
	ld.shared.f32 	%f2681, [_ZZ22flash_attention_kernelILi32ELi64EEvPKfS1_S1_PfiiifE6V_tile+4456];
	fma.rn.f32 	%f2682, %f774, %f2681, %f2680;
	ld.shared.f32 	%f2683, [_ZZ22flash_attention_kernelILi32ELi64EEvPKfS1_S1_PfiiifE6V_tile+4712];
	fma.rn.f32 	%f2684, %f786, %f2683, %f2682;
	ld.shared.f32 	%f2685, [_ZZ22flash_attention_kernelILi32ELi64EEvPKfS1_S1_PfiiifE6V_tile+4968];
	fma.rn.f32 	%f2686, %f798, %f2685, %f2684;
	ld.shared.f32 	%f2687, [_ZZ22flash_attention_kernelILi32ELi64EEvPKfS1_S1_PfiiifE6V_tile+5224];
	fma.rn.f32 	%f2688, %f814, %f2687, %f2686;
	ld.shared.f32 	%f2689, [_ZZ22flash_attention_kernelILi32ELi64EEvPKfS1_S1_PfiiifE6V_tile+5480];
	fma.rn.f32 	%f2690, %f826, %f2689, %f2688;
	ld.shared.f32 	%f2691, [_ZZ22flash_attention_kernelILi32ELi64EEvPKfS1_S1_PfiiifE6V_tile+5736];
	fma.rn.f32 	%f2692, %f838, %f2691, %f2690;
	ld.shared.f32 	%f2693, [_ZZ22flash_attention_kernelILi32ELi64EEvPKfS1_S1_PfiiifE6V_tile+5992];
	fma.rn.f32 	%f2694, %f850, %f2693, %f2692;
	ld.shared.f32 	%f2695, [_ZZ22flash_attention_kernelILi32ELi64EEvPKfS1_S1_PfiiifE6V_tile+6248];
	fma.rn.f32 	%f2696, %f866, %f2695, %f2694;
	ld.shared.f32 	%f2697, [_ZZ22flash_attention_kernelILi32ELi64EEvPKfS1_S1_PfiiifE6V_tile+6504];
	fma.rn.f32 	%f2698, %f878, %f2697, %f2696;
	ld.shared.f32 	%f2699, [_ZZ22flash_attention_kernelILi32ELi64EEvPKfS1_S1_PfiiifE6V_tile+6760];
	fma.rn.f32 	%f2700, %f890, %f2699, %f2698;
	ld.shared.f32 	%f2701, [_ZZ22flash_attention_kernelILi32ELi64EEvPKfS1_S1_PfiiifE6V_tile+7016];
	fma.rn.f32 	%f2702, %f902, %f2701, %f2700;
	ld.shared.f32 	%f2703, [_ZZ22flash_attention_kernelILi32ELi64EEvPKfS1_S1_PfiiifE6V_tile+7272];
	fma.rn.f32 	%f2704, %f918, %f2703, %f2702;
	ld.shared.f32 	%f2705, [_ZZ22flash_attention_kernelILi32ELi64EEvPKfS1_S1_PfiiifE6V_tile+7528];
	fma.rn.f32 	%f2706, %f930, %f2705, %f2704;
	ld.shared.f32 	%f2707, [_ZZ22flash_attention_kernelILi32ELi64EEvPKfS1_S1_PfiiifE6V_tile+7784];
	fma.rn.f32 	%f2708, %f942, %f2707, %f2706;
	ld.shared.f32 	%f2709, [_ZZ22flash_attention_kernelILi32ELi64EEvPKfS1_S1_PfiiifE6V_tile+8040];
	fma.rn.f32 	%f2710, %f954, %f2709, %f2708;
	fma.rn.f32 	%f2711, %f956, %f5185, %f2710;
	div.rn.f32 	%f5185, %f2711, %f5212;
	ld.shared.f32 	%f2712, [_ZZ22flash_attention_kernelILi32ELi64EEvPKfS1_S1_PfiiifE6V_tile+108];
	fma.rn.f32 	%f2713, %f554, %f2712, 0f00000000;
	ld.shared.f32 	%f2714, [_ZZ22flash_attention_kernelILi32ELi64EEvPKfS1_S1_PfiiifE6V_tile+364];
	fma.rn.f32 	%f2715, %f566, %f2714, %f2713;
	ld.shared.f32 	%f2716, [_ZZ22flash_attention_kernelILi32ELi64EEvPKfS1_S1_PfiiifE6V_tile+620];
	fma.rn.f32 	%f2717, %f578, %f2716, %f2715;
	ld.shared.f32 	%f2718, [_ZZ22flash_attention_kernelILi32ELi64EEvPKfS1_S1_PfiiifE6V_tile+876];
	fma.rn.f32 	%f2719, %f590, %f2718, %f2717;
	ld.shared.f32 	%f2720, [_ZZ22flash_attention_kernelILi32ELi64EEvPKfS1_S1_PfiiifE6V_tile+1132];
	fma.rn.f32 	%f2721, %f606, %f2720, %f2719;
	ld.shared.f32 	%f2722, [_ZZ22flash_attention_kernelILi32ELi64EEvPKfS1_S1_PfiiifE6V_tile+1388];
	fma.rn.f32 	%f2723, %f618, %f2722, %f2721;
	ld.shared.f32 	%f2724, [_ZZ22flash_attention_kernelILi32ELi64EEvPKfS1_S1_PfiiifE6V_tile+1644];
	fma.rn.f32 	%f2725, %f630, %f2724, %f2723;
	ld.shared.f32 	%f2726, [_ZZ22flash_attention_kernelILi32ELi64EEvPKfS1_S1_PfiiifE6V_tile+1900];
	fma.rn.f32 	%f2727, %f642, %f2726, %f2725;
	ld.shared.f32 	%f2728, [_ZZ22flash_attention_kernelILi32ELi64EEvPKfS1_S1_PfiiifE6V_tile+2156];
	fma.rn.f32 	%f2729, %f658, %f2728, %f2727;
	ld.shared.f32 	%f2730, [_ZZ22flash_attention_kernelILi32ELi64EEvPKfS1_S1_PfiiifE6V_tile+2412];
	fma.rn.f32 	%f2731, %f670, %f2730, %f2729;
	ld.shared.f32 	%f2732, [_ZZ22flash_attention_kernelILi32ELi64EEvPKfS1_S1_PfiiifE6V_tile+2668];
	fma.rn.f32 	%f2733, %f682, %f2732, %f2731;
	ld.shared.f32 	%f2734, [_ZZ22flash_attention_kernelILi32ELi64EEvPKfS1_S1_PfiiifE6V_tile+2924];
	fma.rn.f32 	%f2735, %f694, %f2734, %f2733;
	ld.shared.f32 	%f2736, [_ZZ22flash_attention_kernelILi32ELi64EEvPKfS1_S1_PfiiifE6V_tile+3180];
	fma.rn.f32 	%f2737, %f710, %f2736, %f2735;
	ld.shared.f32 	%f2738, [_ZZ22flash_attention_kernelILi32ELi64EEvPKfS1_S1_PfiiifE6V_tile+3436];
	fma.rn.f32 	%f2739, %f722, %f2738, %f2737;
	ld.shared.f32 	%f2740, [_ZZ22flash_attention_kernelILi32ELi64EEvPKfS1_S1_PfiiifE6V_tile+3692];
	fma.rn.f32 	%f2741, %f734, %f2740, %f2739;
	ld.shared.f32 	%f2742, [_ZZ22flash_attention_kernelILi32ELi64EEvPKfS1_S1_PfiiifE6V_tile+3948];
	fma.rn.f32 	%f2743, %f746, %f2742, %f2741;
	ld.shared.f32 	%f2744, [_ZZ22flash_attention_kernelILi32ELi64EEvPKfS1_S1_PfiiifE6V_tile+4204];
	fma.rn.f32 	%f2745, %f762, %f2744, %f2743;
	ld.shared.f32 	%f2746, [_ZZ22flash_attention_kernelILi32ELi64EEvPKfS1_S1_PfiiifE6V_tile+4460];
	fma.rn.f32 	%f2747, %f774, %f2746, %f2745;
	ld.shared.f32 	%f2748, [_ZZ22flash_attention_kernelILi32ELi64EEvPKfS1_S1_PfiiifE6V_tile+4716];
	fma.rn.f32 	%f2749, %f786, %f2748, %f2747;
	ld.shared.f32 	%f2750, [_ZZ22flash_attention_kernelILi32ELi64EEvPKfS1_S1_PfiiifE6V_tile+4972];
	fma.rn.f32 	%f2751, %f798, %f2750, %f2749;
	ld.shared.f32 	%f2752, [_ZZ22flash_attention_kernelILi32ELi64EEvPKfS1_S1_PfiiifE6V_tile+5228];
	fma.rn.f32 	%f2753, %f814, %f2752, %f2751;
	ld.shared.f32 	%f2754, [_ZZ22flash_attention_kernelILi32ELi64EEvPKfS1_S1_PfiiifE6V_tile+5484];
	fma.rn.f32 	%f2755, %f826, %f2754, %f2753;
	ld.shared.f32 	%f2756, [_ZZ22flash_attention_kernelILi32ELi64EEvPKfS1_S1_PfiiifE6V_tile+5740];
	fma.rn.f32 	%f2757, %f838, %f2756, %f2755;
	ld.shared.f32 	%f2758, [_ZZ22flash_attention_kernelILi32ELi64EEvPKfS1_S1_PfiiifE6V_tile+5996];
	fma.rn.f32 	%f2759, %f850, %f2758, %f2757;
	ld.shared.f32 	%f2760, [_ZZ22flash_attention_kernelILi32ELi64EEvPKfS1_S1_PfiiifE6V_tile+6252];
	fma.rn.f32 	%f2761, %f866, %f2760, %f2759;
	ld.shared.f32 	%f2762, [_ZZ22flash_attention_kernelILi32ELi64EEvPKfS1_S1_PfiiifE6V_tile+6508];
	fma.rn.f32 	%f2763, %f878, %f2762, %f2761;
	ld.shared.f32 	%f2764, [_ZZ22flash_attention_kernelILi32ELi64EEvPKfS1_S1_PfiiifE6V_tile+6764];
	fma.rn.f32 	%f2765, %f890, %f2764, %f2763;
	ld.shared.f32 	%f2766, [_ZZ22flash_attention_kernelILi32ELi64EEvPKfS1_S1_PfiiifE6V_tile+7020];
	fma.rn.f32 	%f2767, %f902, %f2766, %f2765;
	ld.shared.f32 	%f2768, [_ZZ22flash_attention_kernelILi32ELi64EEvPKfS1_S1_PfiiifE6V_tile+7276];
	fma.rn.f32 	%f2769, %f918, %f2768, %f2767;
	ld.shared.f32 	%f2770, [_ZZ22flash_attention_kernelILi32ELi64EEvPKfS1_S1_PfiiifE6V_tile+7532];
	fma.rn.f32 	%f2771, %f930, %f2770, %f2769;
	ld.shared.f32 	%f2772, [_ZZ22flash_attention_kernelILi32ELi64EEvPKfS1_S1_PfiiifE6V_tile+7788];
	fma.rn.f32 	%f2773, %f942, %f2772, %f2771;
	ld.shared.f32 	%f2774, [_ZZ22flash_attention_kernelILi32ELi64EEvPKfS1_S1_PfiiifE6V_tile+8044];
	fma.rn.f32 	%f2775, %f954, %f2774, %f2773;
	fma.rn.f32 	%f2776, %f956, %f5184, %f2775;
	div.rn.f32 	%f5184, %f2776, %f5212;
	ld.shared.f32 	%f2777, [_ZZ22flash_attention_kernelILi32ELi64EEvPKfS1_S1_PfiiifE6V_tile+112];
	fma.rn.f32 	%f2778, %f554, %f2777, 0f00000000;
	ld.shared.f32 	%f2779, [_ZZ22flash_attention_kernelILi32ELi64EEvPKfS1_S1_PfiiifE6V_tile+368];
	fma.rn.f32 	%f2780, %f566, %f2779, %f2778;
	cvt.u32.u64 	%r214, %rd18;
	mov.b32 	%f2781, %r214;
	ld.shared.f32 	%f2782, [_ZZ22flash_attention_kernelILi32ELi64EEvPKfS1_S1_PfiiifE6V_tile+624];
	fma.rn.f32 	%f2783, %f2781, %f2782, %f2780;
	ld.shared.f32 	%f2784, [_ZZ22flash_attention_kernelILi32ELi64EEvPKfS1_S1_PfiiifE6V_tile+880];
	fma.rn.f32 	%f2785, %f590, %f2784, %f2783;
	mov.b64 	%rd33, {%r138, %r215};
	cvt.u32.u64 	%r216, %rd33;
	mov.b32 	%f2786, %r216;
	ld.shared.f32 	%f2787, [_ZZ22flash_attention_kernelILi32ELi64EEvPKfS1_S1_PfiiifE6V_tile+1136];
	fma.rn.f32 	%f2788, %f2786, %f2787, %f2785;
	ld.shared.f32 	%f2789, [_ZZ22flash_attention_kernelILi32ELi64EEvPKfS1_S1_PfiiifE6V_tile+1392];
	fma.rn.f32 	%f2790, %f618, %f2789, %f2788;
	cvt.u32.u64 	%r217, %rd20;
	mov.b32 	%f2791, %r217;
	ld.shared.f32 	%f2792, [_ZZ22flash_attention_kernelILi32ELi64EEvPKfS1_S1_PfiiifE6V_tile+1648];
	fma.rn.f32 	%f2793, %f2791, %f2792, %f2790;
	ld.shared.f32 	%f2794, [_ZZ22flash_attention_kernelILi32ELi64EEvPKfS1_S1_PfiiifE6V_tile+1904];
	fma.rn.f32 	%f2795, %f642, %f2794, %f2793;
	ld.shared.f32 	%f2796, [_ZZ22flash_attention_kernelILi32ELi64EEvPKfS1_S1_PfiiifE6V_tile+2160];
	fma.rn.f32 	%f2797, %f658, %f2796, %f2795;
	ld.shared.f32 	%f2798, [_ZZ22flash_attention_kernelILi32ELi64EEvPKfS1_S1_PfiiifE6V_tile+2416];
	fma.rn.f32 	%f2799, %f670, %f2798, %f2797;
	ld.shared.f32 	%f2800, [_ZZ22flash_attention_kernelILi32ELi64EEvPKfS1_S1_PfiiifE6V_tile+2672];
	fma.rn.f32 	%f2801, %f682, %f2800, %f2799;
	ld.shared.f32 	%f2802, [_ZZ22flash_attention_kernelILi32ELi64EEvPKfS1_S1_PfiiifE6V_tile+2928];
	fma.rn.f32 	%f2803, %f694, %f2802, %f2801;
	ld.shared.f32 	%f2804, [_ZZ22flash_attention_kernelILi32ELi64EEvPKfS1_S1_PfiiifE6V_tile+3184];
	fma.rn.f32 	%f2805, %f710, %f2804, %f2803;
	ld.shared.f32 	%f2806, [_ZZ22flash_attention_kernelILi32ELi64EEvPKfS1_S1_PfiiifE6V_tile+3440];
	fma.rn.f32 	%f2807, %f722, %f2806, %f2805;
	ld.shared.f32 	%f2808, [_ZZ22flash_attention_kernelILi32ELi64EEvPKfS1_S1_PfiiifE6V_tile+3696];
	fma.rn.f32 	%f2809, %f734, %f2808, %f2807;
	ld.shared.f32 	%f2810, [_ZZ22flash_attention_kernelILi32ELi64EEvPKfS1_S1_PfiiifE6V_tile+3952];
	fma.rn.f32 	%f2811, %f746, %f2810, %f2809;
	ld.shared.f32 	%f2812, [_ZZ22flash_attention_kernelILi32ELi64EEvPKfS1_S1_PfiiifE6V_tile+4208];
	fma.rn.f32 	%f2813, %f762, %f2812, %f2811;
	ld.shared.f32 	%f2814, [_ZZ22flash_attention_kernelILi32ELi64EEvPKfS1_S1_PfiiifE6V_tile+4464];
	fma.rn.f32 	%f2815, %f774, %f2814, %f2813;
	ld.shared.f32 	%f2816, [_ZZ22flash_attention_kernelILi32ELi64EEvPKfS1_S1_PfiiifE6V_tile+4720];
	fma.rn.f32 	%f2817, %f786, %f2816, %f2815;
	ld.shared.f32 	%f2818, [_ZZ22flash_attention_kernelILi32ELi64EEvPKfS1_S1_PfiiifE6V_tile+4976];
	fma.rn.f32 	%f2819, %f798, %f2818, %f2817;
	ld.shared.f32 	%f2820, [_ZZ22flash_attention_kernelILi32ELi64EEvPKfS1_S1_PfiiifE6V_tile+5232];
	fma.rn.f32 	%f2821, %f814, %f2820, %f2819;
	ld.shared.f32 	%f2822, [_ZZ22flash_attention_kernelILi32ELi64EEvPKfS1_S1_PfiiifE6V_tile+5488];
	fma.rn.f32 	%f2823, %f826, %f2822, %f2821;
	ld.shared.f32 	%f2824, [_ZZ22flash_attention_kernelILi32ELi64EEvPKfS1_S1_PfiiifE6V_tile+5744];
	fma.rn.f32 	%f2825, %f838, %f2824, %f2823;
	ld.shared.f32 	%f2826, [_ZZ22flash_attention_kernelILi32ELi64EEvPKfS1_S1_PfiiifE6V_tile+6000];
	fma.rn.f32 	%f2827, %f850, %f2826, %f2825;
	ld.shared.f32 	%f2828, [_ZZ22flash_attention_kernelILi32ELi64EEvPKfS1_S1_PfiiifE6V_tile+6256];
	fma.rn.f32 	%f2829, %f866, %f2828, %f2827;
	ld.shared.f32 	%f2830, [_ZZ22flash_attention_kernelILi32ELi64EEvPKfS1_S1_PfiiifE6V_tile+6512];
	fma.rn.f32 	%f2831, %f878, %f2830, %f2829;
	ld.shared.f32 	%f2832, [_ZZ22flash_attention_kernelILi32ELi64EEvPKfS1_S1_PfiiifE6V_tile+6768];
	fma.rn.f32 	%f2833, %f890, %f2832, %f2831;
	ld.shared.f32 	%f2834, [_ZZ22flash_attention_kernelILi32ELi64EEvPKfS1_S1_PfiiifE6V_tile+7024];
	fma.rn.f32 	%f2835, %f902, %f2834, %f2833;
	ld.shared.f32 	%f2836, [_ZZ22flash_attention_kernelILi32ELi64EEvPKfS1_S1_PfiiifE6V_tile+7280];
	fma.rn.f32 	%f2837, %f918, %f2836, %f2835;
	ld.shared.f32 	%f2838, [_ZZ22flash_attention_kernelILi32ELi64EEvPKfS1_S1_PfiiifE6V_tile+7536];
	fma.rn.f32 	%f2839, %f930, %f2838, %f2837;
	ld.shared.f32 	%f2840, [_ZZ22flash_attention_kernelILi32ELi64EEvPKfS1_S1_PfiiifE6V_tile+7792];
	fma.rn.f32 	%f2841, %f942, %f2840, %f2839;
	ld.shared.f32 	%f2842, [_ZZ22flash_attention_kernelILi32ELi64EEvPKfS1_S1_PfiiifE6V_tile+8048];
	fma.rn.f32 	%f2843, %f954, %f2842, %f2841;
	fma.rn.f32 	%f2844, %f956, %f5183, %f2843;
	div.rn.f32 	%f5183, %f2844, %f5212;
	ld.shared.f32 	%f2845, [_ZZ22flash_attention_kernelILi32ELi64EEvPKfS1_S1_PfiiifE6V_tile+116];
	fma.rn.f32 	%f2846, %f554, %f2845, 0f00000000;
	ld.shared.f32 	%f2847, [_ZZ22flash_attention_kernelILi32ELi64EEvPKfS1_S1_PfiiifE6V_tile+372];
	fma.rn.f32 	%f2848, %f566, %f2847, %f2846;
	ld.shared.f32 	%f2849, [_ZZ22flash_attention_kernelILi32ELi64EEvPKfS1_S1_PfiiifE6V_tile+628];
	fma.rn.f32 	%f2850, %f2781, %f2849, %f2848;
	ld.shared.f32 	%f2851, [_ZZ22flash_attention_kernelILi32ELi64EEvPKfS1_S1_PfiiifE6V_tile+884];
	fma.rn.f32 	%f2852, %f590, %f2851, %f2850;
	ld.shared.f32 	%f2853, [_ZZ22flash_attention_kernelILi32ELi64EEvPKfS1_S1_PfiiifE6V_tile+1140];
	fma.rn.f32 	%f2854, %f2786, %f2853, %f2852;
	ld.shared.f32 	%f2855, [_ZZ22flash_attention_kernelILi32ELi64EEvPKfS1_S1_PfiiifE6V_tile+1396];
	fma.rn.f32 	%f2856, %f618, %f2855, %f2854;
	ld.shared.f32 	%f2857, [_ZZ22flash_attention_kernelILi32ELi64EEvPKfS1_S1_PfiiifE6V_tile+1652];
	fma.rn.f32 	%f2858, %f2791, %f2857, %f2856;
	ld.shared.f32 	%f2859, [_ZZ22flash_attention_kernelILi32ELi64EEvPKfS1_S1_PfiiifE6V_tile+1908];
	fma.rn.f32 	%f2860, %f642, %f2859, %f2858;
	mov.b64 	%rd34, {%r150, %r218};
	cvt.u32.u64 	%r219, %rd34;
	mov.b32 	%f2861, %r219;
	ld.shared.f32 	%f2862, [_ZZ22flash_attention_kernelILi32ELi64EEvPKfS1_S1_PfiiifE6V_tile+2164];
	fma.rn.f32 	%f2863, %f2861, %f2862, %f2860;
	ld.shared.f32 	%f2864, [_ZZ22flash_attention_kernelILi32ELi64EEvPKfS1_S1_PfiiifE6V_tile+2420];
	fma.rn.f32 	%f2865, %f670, %f2864, %f2863;
	cvt.u32.u64 	%r220, %rd22;
	mov.b32 	%f2866, %r220;
	ld.shared.f32 	%f2867, [_ZZ22flash_attention_kernelILi32ELi64EEvPKfS1_S1_PfiiifE6V_tile+2676];
	fma.rn.f32 	%f2868, %f2866, %f2867, %f2865;
	ld.shared.f32 	%f2869, [_ZZ22flash_attention_kernelILi32ELi64EEvPKfS1_S1_PfiiifE6V_tile+2932];
	fma.rn.f32 	%f2870, %f694, %f2869, %f2868;
	mov.b64 	%rd35, {%r162, %r221};
	cvt.u32.u64 	%r222, %rd35;
	mov.b32 	%f2871, %r222;
	ld.shared.f32 	%f2872, [_ZZ22flash_attention_kernelILi32ELi64EEvPKfS1_S1_PfiiifE6V_tile+3188];
	fma.rn.f32 	%f2873, %f2871, %f2872, %f2870;
	ld.shared.f32 	%f2874, [_ZZ22flash_attention_kernelILi32ELi64EEvPKfS1_S1_PfiiifE6V_tile+3444];
	fma.rn.f32 	%f2875, %f722, %f2874, %f2873;
	cvt.u32.u64 	%r223, %rd24;
	mov.b32 	%f2876, %r223;
	ld.shared.f32 	%f2877, [_ZZ22flash_attention_kernelILi32ELi64EEvPKfS1_S1_PfiiifE6V_tile+3700];
	fma.rn.f32 	%f2878, %f2876, %f2877, %f2875;
	ld.shared.f32 	%f2879, [_ZZ22flash_attention_kernelILi32ELi64EEvPKfS1_S1_PfiiifE6V_tile+3956];
	fma.rn.f32 	%f2880, %f746, %f2879, %f2878;
	ld.shared.f32 	%f2881, [_ZZ22flash_attention_kernelILi32ELi64EEvPKfS1_S1_PfiiifE6V_tile+4212];
	fma.rn.f32 	%f2882, %f762, %f2881, %f2880;
	ld.shared.f32 	%f2883, [_ZZ22flash_attention_kernelILi32ELi64EEvPKfS1_S1_PfiiifE6V_tile+4468];
	fma.rn.f32 	%f2884, %f774, %f2883, %f2882;
	ld.shared.f32 	%f2885, [_ZZ22flash_attention_kernelILi32ELi64EEvPKfS1_S1_PfiiifE6V_tile+4724];
	fma.rn.f32 	%f2886, %f786, %f2885, %f2884;
	ld.shared.f32 	%f2887, [_ZZ22flash_attention_kernelILi32ELi64EEvPKfS1_S1_PfiiifE6V_tile+4980];
	fma.rn.f32 	%f2888, %f798, %f2887, %f2886;
	ld.shared.f32 	%f2889, [_ZZ22flash_attention_kernelILi32ELi64EEvPKfS1_S1_PfiiifE6V_tile+5236];
	fma.rn.f32 	%f2890, %f814, %f2889, %f2888;
	ld.shared.f32 	%f2891, [_ZZ22flash_attention_kernelILi32ELi64EEvPKfS1_S1_PfiiifE6V_tile+5492];
	fma.rn.f32 	%f2892, %f826, %f2891, %f2890;
	ld.shared.f32 	%f2893, [_ZZ22flash_attention_kernelILi32ELi64EEvPKfS1_S1_PfiiifE6V_tile+5748];
	fma.rn.f32 	%f2894, %f838, %f2893, %f2892;
	ld.shared.f32 	%f2895, [_ZZ22flash_attention_kernelILi32ELi64EEvPKfS1_S1_PfiiifE6V_tile+6004];
	fma.rn.f32 	%f2896, %f850, %f2895, %f2894;
	ld.shared.f32 	%f2897, [_ZZ22flash_attention_kernelILi32ELi64EEvPKfS1_S1_PfiiifE6V_tile+6260];
	fma.rn.f32 	%f2898, %f866, %f2897, %f2896;
	ld.shared.f32 	%f2899, [_ZZ22flash_attention_kernelILi32ELi64EEvPKfS1_S1_PfiiifE6V_tile+6516];
	fma.rn.f32 	%f2900, %f878, %f2899, %f2898;
	ld.shared.f32 	%f2901, [_ZZ22flash_attention_kernelILi32ELi64EEvPKfS1_S1_PfiiifE6V_tile+6772];
	fma.rn.f32 	%f2902, %f890, %f2901, %f2900;
	ld.shared.f32 	%f2903, [_ZZ22flash_attention_kernelILi32ELi64EEvPKfS1_S1_PfiiifE6V_tile+7028];
	fma.rn.f32 	%f2904, %f902, %f2903, %f2902;
	ld.shared.f32 	%f2905, [_ZZ22flash_attention_kernelILi32ELi64EEvPKfS1_S1_PfiiifE6V_tile+7284];
	fma.rn.f32 	%f2906, %f918, %f2905, %f2904;
	ld.shared.f32 	%f2907, [_ZZ22flash_attention_kernelILi32ELi64EEvPKfS1_S1_PfiiifE6V_tile+7540];
	fma.rn.f32 	%f2908, %f930, %f2907, %f2906;
	ld.shared.f32 	%f2909, [_ZZ22flash_attention_kernelILi32ELi64EEvPKfS1_S1_PfiiifE6V_tile+7796];
	fma.rn.f32 	%f2910, %f942, %f2909, %f2908;
	ld.shared.f32 	%f2911, [_ZZ22flash_attention_kernelILi32ELi64EEvPKfS1_S1_PfiiifE6V_tile+8052];
	fma.rn.f32 	%f2912, %f954, %f2911, %f2910;
	fma.rn.f32 	%f2913, %f956, %f5182, %f2912;
	div.rn.f32 	%f5182, %f2913, %f5212;
	ld.shared.f32 	%f2914, [_ZZ22flash_attention_kernelILi32ELi64EEvPKfS1_S1_PfiiifE6V_tile+120];
	fma.rn.f32 	%f2915, %f554, %f2914, 0f00000000;
	ld.shared.f32 	%f2916, [_ZZ22flash_attention_kernelILi32ELi64EEvPKfS1_S1_PfiiifE6V_tile+376];
	fma.rn.f32 	%f2917, %f566, %f2916, %f2915;
	ld.shared.f32 	%f2918, [_ZZ22flash_attention_kernelILi32ELi64EEvPKfS1_S1_PfiiifE6V_tile+632];
	fma.rn.f32 	%f2919, %f2781, %f2918, %f2917;
	ld.shared.f32 	%f2920, [_ZZ22flash_attention_kernelILi32ELi64EEvPKfS1_S1_PfiiifE6V_tile+888];
	fma.rn.f32 	%f2921, %f590, %f2920, %f2919;
	ld.shared.f32 	%f2922, [_ZZ22flash_attention_kernelILi32ELi64EEvPKfS1_S1_PfiiifE6V_tile+1144];
	fma.rn.f32 	%f2923, %f2786, %f2922, %f2921;
	ld.shared.f32 	%f2924, [_ZZ22flash_attention_kernelILi32ELi64EEvPKfS1_S1_PfiiifE6V_tile+1400];
	fma.rn.f32 	%f2925, %f618, %f2924, %f2923;
	ld.shared.f32 	%f2926, [_ZZ22flash_attention_kernelILi32ELi64EEvPKfS1_S1_PfiiifE6V_tile+1656];
	fma.rn.f32 	%f2927, %f2791, %f2926, %f2925;
	ld.shared.f32 	%f2928, [_ZZ22flash_attention_kernelILi32ELi64EEvPKfS1_S1_PfiiifE6V_tile+1912];
	fma.rn.f32 	%f2929, %f642, %f2928, %f2927;
	ld.shared.f32 	%f2930, [_ZZ22flash_attention_kernelILi32ELi64EEvPKfS1_S1_PfiiifE6V_tile+2168];
	fma.rn.f32 	%f2931, %f2861, %f2930, %f2929;
	ld.shared.f32 	%f2932, [_ZZ22flash_attention_kernelILi32ELi64EEvPKfS1_S1_PfiiifE6V_tile+2424];
	fma.rn.f32 	%f2933, %f670, %f2932, %f2931;
	ld.shared.f32 	%f2934, [_ZZ22flash_attention_kernelILi32ELi64EEvPKfS1_S1_PfiiifE6V_tile+2680];
	fma.rn.f32 	%f2935, %f2866, %f2934, %f2933;
	ld.shared.f32 	%f2936, [_ZZ22flash_attention_kernelILi32ELi64EEvPKfS1_S1_PfiiifE6V_tile+2936];
	fma.rn.f32 	%f2937, %f694, %f2936, %f2935;
	ld.shared.f32 	%f2938, [_ZZ22flash_attention_kernelILi32ELi64EEvPKfS1_S1_PfiiifE6V_tile+3192];
	fma.rn.f32 	%f2939, %f2871, %f2938, %f2937;
	ld.shared.f32 	%f2940, [_ZZ22flash_attention_kernelILi32ELi64EEvPKfS1_S1_PfiiifE6V_tile+3448];
	fma.rn.f32 	%f2941, %f722, %f2940, %f2939;
	ld.shared.f32 	%f2942, [_ZZ22flash_attention_kernelILi32ELi64EEvPKfS1_S1_PfiiifE6V_tile+3704];
	fma.rn.f32 	%f2943, %f2876, %f2942, %f2941;
	ld.shared.f32 	%f2944, [_ZZ22flash_attention_kernelILi32ELi64EEvPKfS1_S1_PfiiifE6V_tile+3960];
	fma.rn.f32 	%f2945, %f746, %f2944, %f2943;
	mov.b64 	%rd36, {%r174, %r224};
	cvt.u32.u64 	%r225, %rd36;
	mov.b32 	%f2946, %r225;
	ld.shared.f32 	%f2947, [_ZZ22flash_attention_kernelILi32ELi64EEvPKfS1_S1_PfiiifE6V_tile+4216];
	fma.rn.f32 	%f2948, %f2946, %f2947, %f2945;
	ld.shared.f32 	%f2949, [_ZZ22flash_attention_kernelILi32ELi64EEvPKfS1_S1_PfiiifE6V_tile+4472];
	fma.rn.f32 	%f2950, %f774, %f2949, %f2948;
	cvt.u32.u64 	%r226, %rd26;
	mov.b32 	%f2951, %r226;
	ld.shared.f32 	%f2952, [_ZZ22flash_attention_kernelILi32ELi64EEvPKfS1_S1_PfiiifE6V_tile+4728];
	fma.rn.f32 	%f2953, %f2951, %f2952, %f2950;
	ld.shared.f32 	%f2954, [_ZZ22flash_attention_kernelILi32ELi64EEvPKfS1_S1_PfiiifE6V_tile+4984];
	fma.rn.f32 	%f2955, %f798, %f2954, %f2953;
	mov.b64 	%rd37, {%r186, %r227};
	cvt.u32.u64 	%r228, %rd37;
	mov.b32 	%f2956, %r228;
	ld.shared.f32 	%f2957, [_ZZ22flash_attention_kernelILi32ELi64EEvPKfS1_S1_PfiiifE6V_tile+5240];
	fma.rn.f32 	%f2958, %f2956, %f2957, %f2955;
	ld.shared.f32 	%f2959, [_ZZ22flash_attention_kernelILi32ELi64EEvPKfS1_S1_PfiiifE6V_tile+5496];
	fma.rn.f32 	%f2960, %f826, %f2959, %f2958;
	cvt.u32.u64 	%r229, %rd28;
	mov.b32 	%f2961, %r229;
	ld.shared.f32 	%f2962, [_ZZ22flash_attention_kernelILi32ELi64EEvPKfS1_S1_PfiiifE6V_tile+5752];
	fma.rn.f32 	%f2963, %f2961, %f2962, %f2960;
	ld.shared.f32 	%f2964, [_ZZ22flash_attention_kernelILi32ELi64EEvPKfS1_S1_PfiiifE6V_tile+6008];
	fma.rn.f32 	%f2965, %f850, %f2964, %f2963;
	ld.shared.f32 	%f2966, [_ZZ22flash_attention_kernelILi32ELi64EEvPKfS1_S1_PfiiifE6V_tile+6264];
	fma.rn.f32 	%f2967, %f866, %f2966, %f2965;
	ld.shared.f32 	%f2968, [_ZZ22flash_attention_kernelILi32ELi64EEvPKfS1_S1_PfiiifE6V_tile+6520];
	fma.rn.f32 	%f2969, %f878, %f2968, %f2967;
	ld.shared.f32 	%f2970, [_ZZ22flash_attention_kernelILi32ELi64EEvPKfS1_S1_PfiiifE6V_tile+6776];
	fma.rn.f32 	%f2971, %f890, %f2970, %f2969;
	ld.shared.f32 	%f2972, [_ZZ22flash_attention_kernelILi32ELi64EEvPKfS1_S1_PfiiifE6V_tile+7032];
	fma.rn.f32 	%f2973, %f902, %f2972, %f2971;
	ld.shared.f32 	%f2974, [_ZZ22flash_attention_kernelILi32ELi64EEvPKfS1_S1_PfiiifE6V_tile+7288];
	fma.rn.f32 	%f2975, %f918, %f2974, %f2973;
	ld.shared.f32 	%f2976, [_ZZ22flash_attention_kernelILi32ELi64EEvPKfS1_S1_PfiiifE6V_tile+7544];
	fma.rn.f32 	%f2977, %f930, %f2976, %f2975;
	ld.shared.f32 	%f2978, [_ZZ22flash_attention_kernelILi32ELi64EEvPKfS1_S1_PfiiifE6V_tile+7800];
	fma.rn.f32 	%f2979, %f942, %f2978, %f2977;
	ld.shared.f32 	%f2980, [_ZZ22flash_attention_kernelILi32ELi64EEvPKfS1_S1_PfiiifE6V_tile+8056];
	fma.rn.f32 	%f2981, %f954, %f2980, %f2979;
	fma.rn.f32 	%f2982, %f956, %f5181, %f2981;
	div.rn.f32 	%f5181, %f2982, %f5212;
	ld.shared.f32 	%f2983, [_ZZ22flash_attention_kernelILi32ELi64EEvPKfS1_S1_PfiiifE6V_tile+124];
	fma.rn.f32 	%f2984, %f554, %f2983, 0f00000000;
	ld.shared.f32 	%f2985, [_ZZ22flash_attention_kernelILi32ELi64EEvPKfS1_S1_PfiiifE6V_tile+380];
	fma.rn.f32 	%f2986, %f566, %f2985, %f2984;
	ld.shared.f32 	%f2987, [_ZZ22flash_attention_kernelILi32ELi64EEvPKfS1_S1_PfiiifE6V_tile+636];
	fma.rn.f32 	%f2988, %f2781, %f2987, %f2986;
	ld.shared.f32 	%f2989, [_ZZ22flash_attention_kernelILi32ELi64EEvPKfS1_S1_PfiiifE6V_tile+892];
	fma.rn.f32 	%f2990, %f590, %f2989, %f2988;
	ld.shared.f32 	%f2991, [_ZZ22flash_attention_kernelILi32ELi64EEvPKfS1_S1_PfiiifE6V_tile+1148];
	fma.rn.f32 	%f2992, %f2786, %f2991, %f2990;
	ld.shared.f32 	%f2993, [_ZZ22flash_attention_kernelILi32ELi64EEvPKfS1_S1_PfiiifE6V_tile+1404];
	fma.rn.f32 	%f2994, %f618, %f2993, %f2992;
	ld.shared.f32 	%f2995, [_ZZ22flash_attention_kernelILi32ELi64EEvPKfS1_S1_PfiiifE6V_tile+1660];
	fma.rn.f32 	%f2996, %f2791, %f2995, %f2994;
	ld.shared.f32 	%f2997, [_ZZ22flash_attention_kernelILi32ELi64EEvPKfS1_S1_PfiiifE6V_tile+1916];
	fma.rn.f32 	%f2998, %f642, %f2997, %f2996;
	ld.shared.f32 	%f2999, [_ZZ22flash_attention_kernelILi32ELi64EEvPKfS1_S1_PfiiifE6V_tile+2172];
	fma.rn.f32 	%f3000, %f2861, %f2999, %f2998;
	ld.shared.f32 	%f3001, [_ZZ22flash_attention_kernelILi32ELi64EEvPKfS1_S1_PfiiifE6V_tile+2428];
	fma.rn.f32 	%f3002, %f670, %f3001, %f3000;
	ld.shared.f32 	%f3003, [_ZZ22flash_attention_kernelILi32ELi64EEvPKfS1_S1_PfiiifE6V_tile+2684];
	fma.rn.f32 	%f3004, %f2866, %f3003, %f3002;
	ld.shared.f32 	%f3005, [_ZZ22flash_attention_kernelILi32ELi64EEvPKfS1_S1_PfiiifE6V_tile+2940];
	fma.rn.f32 	%f3006, %f694, %f3005, %f3004;
	ld.shared.f32 	%f3007, [_ZZ22flash_attention_kernelILi32ELi64EEvPKfS1_S1_PfiiifE6V_tile+3196];
	fma.rn.f32 	%f3008, %f2871, %f3007, %f3006;
	ld.shared.f32 	%f3009, [_ZZ22flash_attention_kernelILi32ELi64EEvPKfS1_S1_PfiiifE6V_tile+3452];
	fma.rn.f32 	%f3010, %f722, %f3009, %f3008;
	ld.shared.f32 	%f3011, [_ZZ22flash_attention_kernelILi32ELi64EEvPKfS1_S1_PfiiifE6V_tile+3708];
	fma.rn.f32 	%f3012, %f2876, %f3011, %f3010;
	ld.shared.f32 	%f3013, [_ZZ22flash_attention_kernelILi32ELi64EEvPKfS1_S1_PfiiifE6V_tile+3964];
	fma.rn.f32 	%f3014, %f746, %f3013, %f3012;
	ld.shared.f32 	%f3015, [_ZZ22flash_attention_kernelILi32ELi64EEvPKfS1_S1_PfiiifE6V_tile+4220];
	fma.rn.f32 	%f3016, %f2946, %f3015, %f3014;
	ld.shared.f32 	%f3017, [_ZZ22flash_attention_kernelILi32ELi64EEvPKfS1_S1_PfiiifE6V_tile+4476];
	fma.rn.f32 	%f3018, %f774, %f3017, %f3016;
	ld.shared.f32 	%f3019, [_ZZ22flash_attention_kernelILi32ELi64EEvPKfS1_S1_PfiiifE6V_tile+4732];
	fma.rn.f32 	%f3020, %f2951, %f3019, %f3018;
	ld.shared.f32 	%f3021, [_ZZ22flash_attention_kernelILi32ELi64EEvPKfS1_S1_PfiiifE6V_tile+4988];
	fma.rn.f32 	%f3022, %f798, %f3021, %f3020;
	ld.shared.f32 	%f3023, [_ZZ22flash_attention_kernelILi32ELi64EEvPKfS1_S1_PfiiifE6V_tile+5244];
	fma.rn.f32 	%f3024, %f2956, %f3023, %f3022;
	ld.shared.f32 	%f3025, [_ZZ22flash_attention_kernelILi32ELi64EEvPKfS1_S1_PfiiifE6V_tile+5500];
	fma.rn.f32 	%f3026, %f826, %f3025, %f3024;
	ld.shared.f32 	%f3027, [_ZZ22flash_attention_kernelILi32ELi64EEvPKfS1_S1_PfiiifE6V_tile+5756];
	fma.rn.f32 	%f3028, %f2961, %f3027, %f3026;
	ld.shared.f32 	%f3029, [_ZZ22flash_attention_kernelILi32ELi64EEvPKfS1_S1_PfiiifE6V_tile+6012];
	fma.rn.f32 	%f3030, %f850, %f3029, %f3028;
	mov.b64 	%rd38, {%r198, %r230};
	cvt.u32.u64 	%r231, %rd38;
	mov.b32 	%f3031, %r231;
	ld.shared.f32 	%f3032, [_ZZ22flash_attention_kernelILi32ELi64EEvPKfS1_S1_PfiiifE6V_tile+6268];
	fma.rn.f32 	%f3033, %f3031, %f3032, %f3030;
	ld.shared.f32 	%f3034, [_ZZ22flash_attention_kernelILi32ELi64EEvPKfS1_S1_PfiiifE6V_tile+6524];
	fma.rn.f32 	%f3035, %f878, %f3034, %f3033;
	cvt.u32.u64 	%r232, %rd30;
	mov.b32 	%f3036, %r232;
	ld.shared.f32 	%f3037, [_ZZ22flash_attention_kernelILi32ELi64EEvPKfS1_S1_PfiiifE6V_tile+6780];
	fma.rn.f32 	%f3038, %f3036, %f3037, %f3035;
	ld.shared.f32 	%f3039, [_ZZ22flash_attention_kernelILi32ELi64EEvPKfS1_S1_PfiiifE6V_tile+7036];
	fma.rn.f32 	%f3040, %f902, %f3039, %f3038;
	mov.b64 	%rd39, {%r210, %r233};
	cvt.u32.u64 	%r234, %rd39;
	mov.b32 	%f3041, %r234;
	ld.shared.f32 	%f3042, [_ZZ22flash_attention_kernelILi32ELi64EEvPKfS1_S1_PfiiifE6V_tile+7292];
	fma.rn.f32 	%f3043, %f3041, %f3042, %f3040;
	ld.shared.f32 	%f3044, [_ZZ22flash_attention_kernelILi32ELi64EEvPKfS1_S1_PfiiifE6V_tile+7548];
	fma.rn.f32 	%f3045, %f930, %f3044, %f3043;
	cvt.u32.u64 	%r235, %rd32;
	mov.b32 	%f3046, %r235;
	ld.shared.f32 	%f3047, [_ZZ22flash_attention_kernelILi32ELi64EEvPKfS1_S1_PfiiifE6V_tile+7804];
	fma.rn.f32 	%f3048, %f3046, %f3047, %f3045;
	ld.shared.f32 	%f3049, [_ZZ22flash_attention_kernelILi32ELi64EEvPKfS1_S1_PfiiifE6V_tile+8060];
	fma.rn.f32 	%f3050, %f954, %f3049, %f3048;
	fma.rn.f32 	%f3051, %f956, %f5180, %f3050;
	div.rn.f32 	%f5180, %f3051, %f5212;
	ld.shared.f32 	%f3052, [_ZZ22flash_attention_kernelILi32ELi64EEvPKfS1_S1_PfiiifE6V_tile+128];
	fma.rn.f32 	%f3053, %f554, %f3052, 0f00000000;
	ld.shared.f32 	%f3054, [_ZZ22flash_attention_kernelILi32ELi64EEvPKfS1_S1_PfiiifE6V_tile+384];
	fma.rn.f32 	%f3055, %f566, %f3054, %f3053;
	ld.shared.f32 	%f3056, [_ZZ22flash_attention_kernelILi32ELi64EEvPKfS1_S1_PfiiifE6V_tile+640];
	fma.rn.f32 	%f3057, %f2781, %f3056, %f3055;
	ld.shared.f32 	%f3058, [_ZZ22flash_attention_kernelILi32ELi64EEvPKfS1_S1_PfiiifE6V_tile+896];
	fma.rn.f32 	%f3059, %f590, %f3058, %f3057;
	ld.shared.f32 	%f3060, [_ZZ22flash_attention_kernelILi32ELi64EEvPKfS1_S1_PfiiifE6V_tile+1152];
	fma.rn.f32 	%f3061, %f2786, %f3060, %f3059;
	ld.shared.f32 	%f3062, [_ZZ22flash_attention_kernelILi32ELi64EEvPKfS1_S1_PfiiifE6V_tile+1408];
	fma.rn.f32 	%f3063, %f618, %f3062, %f3061;
	ld.shared.f32 	%f3064, [_ZZ22flash_attention_kernelILi32ELi64EEvPKfS1_S1_PfiiifE6V_tile+1664];
	fma.rn.f32 	%f3065, %f2791, %f3064, %f3063;
	ld.shared.f32 	%f3066, [_ZZ22flash_attention_kernelILi32ELi64EEvPKfS1_S1_PfiiifE6V_tile+1920];
	fma.rn.f32 	%f3067, %f642, %f3066, %f3065;
	ld.shared.f32 	%f3068, [_ZZ22flash_attention_kernelILi32ELi64EEvPKfS1_S1_PfiiifE6V_tile+2176];
	fma.rn.f32 	%f3069, %f2861, %f3068, %f3067;
	ld.shared.f32 	%f3070, [_ZZ22flash_attention_kernelILi32ELi64EEvPKfS1_S1_PfiiifE6V_tile+2432];
	fma.rn.f32 	%f3071, %f670, %f3070, %f3069;
	ld.shared.f32 	%f3072, [_ZZ22flash_attention_kernelILi32ELi64EEvPKfS1_S1_PfiiifE6V_tile+2688];
	fma.rn.f32 	%f3073, %f2866, %f3072, %f3071;
	ld.shared.f32 	%f3074, [_ZZ22flash_attention_kernelILi32ELi64EEvPKfS1_S1_PfiiifE6V_tile+2944];
	fma.rn.f32 	%f3075, %f694, %f3074, %f3073;
	ld.shared.f32 	%f3076, [_ZZ22flash_attention_kernelILi32ELi64EEvPKfS1_S1_PfiiifE6V_tile+3200];
	fma.rn.f32 	%f3077, %f2871, %f3076, %f3075;
	ld.shared.f32 	%f3078, [_ZZ22flash_attention_kernelILi32ELi64EEvPKfS1_S1_PfiiifE6V_tile+3456];
	fma.rn.f32 	%f3079, %f722, %f3078, %f3077;
	ld.shared.f32 	%f3080, [_ZZ22flash_attention_kernelILi32ELi64EEvPKfS1_S1_PfiiifE6V_tile+3712];
	fma.rn.f32 	%f3081, %f2876, %f3080, %f3079;
	ld.shared.f32 	%f3082, [_ZZ22flash_attention_kernelILi32ELi64EEvPKfS1_S1_PfiiifE6V_tile+3968];
	fma.rn.f32 	%f3083, %f746, %f3082, %f3081;
	ld.shared.f32 	%f3084, [_ZZ22flash_attention_kernelILi32ELi64EEvPKfS1_S1_PfiiifE6V_tile+4224];
	fma.rn.f32 	%f3085, %f2946, %f3084, %f3083;
	ld.shared.f32 	%f3086, [_ZZ22flash_attention_kernelILi32ELi64EEvPKfS1_S1_PfiiifE6V_tile+4480];
	fma.rn.f32 	%f3087, %f774, %f3086, %f3085;
	ld.shared.f32 	%f3088, [_ZZ22flash_attention_kernelILi32ELi64EEvPKfS1_S1_PfiiifE6V_tile+4736];
	fma.rn.f32 	%f3089, %f2951, %f3088, %f3087;
	ld.shared.f32 	%f3090, [_ZZ22flash_attention_kernelILi32ELi64EEvPKfS1_S1_PfiiifE6V_tile+4992];
	fma.rn.f32 	%f3091, %f798, %f3090, %f3089;
	ld.shared.f32 	%f3092, [_ZZ22flash_attention_kernelILi32ELi64EEvPKfS1_S1_PfiiifE6V_tile+5248];
	fma.rn.f32 	%f3093, %f2956, %f3092, %f3091;
	ld.shared.f32 	%f3094, [_ZZ22flash_attention_kernelILi32ELi64EEvPKfS1_S1_PfiiifE6V_tile+5504];
	fma.rn.f32 	%f3095, %f826, %f3094, %f3093;
	ld.shared.f32 	%f3096, [_ZZ22flash_attention_kernelILi32ELi64EEvPKfS1_S1_PfiiifE6V_tile+5760];
	fma.rn.f32 	%f3097, %f2961, %f3096, %f3095;
	ld.shared.f32 	%f3098, [_ZZ22flash_attention_kernelILi32ELi64EEvPKfS1_S1_PfiiifE6V_tile+6016];
	fma.rn.f32 	%f3099, %f850, %f3098, %f3097;
	ld.shared.f32 	%f3100, [_ZZ22flash_attention_kernelILi32ELi64EEvPKfS1_S1_PfiiifE6V_tile+6272];
	fma.rn.f32 	%f3101, %f3031, %f3100, %f3099;
	ld.shared.f32 	%f3102, [_ZZ22flash_attention_kernelILi32ELi64EEvPKfS1_S1_PfiiifE6V_tile+6528];
	fma.rn.f32 	%f3103, %f878, %f3102, %f3101;
	ld.shared.f32 	%f3104, [_ZZ22flash_attention_kernelILi32ELi64EEvPKfS1_S1_PfiiifE6V_tile+6784];
	fma.rn.f32 	%f3105, %f3036, %f3104, %f3103;
	ld.shared.f32 	%f3106, [_ZZ22flash_attention_kernelILi32ELi64EEvPKfS1_S1_PfiiifE6V_tile+7040];
	fma.rn.f32 	%f3107, %f902, %f3106, %f3105;
	ld.shared.f32 	%f3108, [_ZZ22flash_attention_kernelILi32ELi64EEvPKfS1_S1_PfiiifE6V_tile+7296];
	fma.rn.f32 	%f3109, %f3041, %f3108, %f3107;
	ld.shared.f32 	%f3110, [_ZZ22flash_attention_kernelILi32ELi64EEvPKfS1_S1_PfiiifE6V_tile+7552];
	fma.rn.f32 	%f3111, %f930, %f3110, %f3109;
	ld.shared.f32 	%f3112, [_ZZ22flash_attention_kernelILi32ELi64EEvPKfS1_S1_PfiiifE6V_tile+7808];
	fma.rn.f32 	%f3113, %f3046, %f3112, %f3111;
	ld.shared.f32 	%f3114, [_ZZ22flash_attention_kernelILi32ELi64EEvPKfS1_S1_PfiiifE6V_tile+8064];
	fma.rn.f32 	%f3115, %f954, %f3114, %f3113;
	fma.rn.f32 	%f3116, %f956, %f5179, %f3115;
	div.rn.f32 	%f5179, %f3116, %f5212;
	ld.shared.f32 	%f3117, [_ZZ22flash_attention_kernelILi32ELi64EEvPKfS1_S1_PfiiifE6V_tile+132];
	fma.rn.f32 	%f3118, %f554, %f3117, 0f00000000;
	ld.shared.f32 	%f3119, [_ZZ22flash_attention_kernelILi32ELi64EEvPKfS1_S1_PfiiifE6V_tile+388];
	fma.rn.f32 	%f3120, %f566, %f3119, %f3118;
	ld.shared.f32 	%f3121, [_ZZ22flash_attention_kernelILi32ELi64EEvPKfS1_S1_PfiiifE6V_tile+644];
	fma.rn.f32 	%f3122, %f2781, %f3121, %f3120;
	ld.shared.f32 	%f3123, [_ZZ22flash_attention_kernelILi32ELi64EEvPKfS1_S1_PfiiifE6V_tile+900];
	fma.rn.f32 	%f3124, %f590, %f3123, %f3122;
	ld.shared.f32 	%f3125, [_ZZ22flash_attention_kernelILi32ELi64EEvPKfS1_S1_PfiiifE6V_tile+1156];
	fma.rn.f32 	%f3126, %f2786, %f3125, %f3124;
	ld.shared.f32 	%f3127, [_ZZ22flash_attention_kernelILi32ELi64EEvPKfS1_S1_PfiiifE6V_tile+1412];
	fma.rn.f32 	%f3128, %f618, %f3127, %f3126;
	ld.shared.f32 	%f3129, [_ZZ22flash_attention_kernelILi32ELi64EEvPKfS1_S1_PfiiifE6V_tile+1668];
	fma.rn.f32 	%f3130, %f2791, %f3129, %f3128;
	ld.shared.f32 	%f3131, [_ZZ22flash_attention_kernelILi32ELi64EEvPKfS1_S1_PfiiifE6V_tile+1924];
	fma.rn.f32 	%f3132, %f642, %f3131, %f3130;
	ld.shared.f32 	%f3133, [_ZZ22flash_attention_kernelILi32ELi64EEvPKfS1_S1_PfiiifE6V_tile+2180];
	fma.rn.f32 	%f3134, %f2861, %f3133, %f3132;
	ld.shared.f32 	%f3135, [_ZZ22flash_attention_kernelILi32ELi64EEvPKfS1_S1_PfiiifE6V_tile+2436];
	fma.rn.f32 	%f3136, %f670, %f3135, %f3134;
	ld.shared.f32 	%f3137, [_ZZ22flash_attention_kernelILi32ELi64EEvPKfS1_S1_PfiiifE6V_tile+2692];
	fma.rn.f32 	%f3138, %f2866, %f3137, %f3136;
	ld.shared.f32 	%f3139, [_ZZ22flash_attention_kernelILi32ELi64EEvPKfS1_S1_PfiiifE6V_tile+2948];
	fma.rn.f32 	%f3140, %f694, %f3139, %f3138;
	ld.shared.f32 	%f3141, [_ZZ22flash_attention_kernelILi32ELi64EEvPKfS1_S1_PfiiifE6V_tile+3204];
	fma.rn.f32 	%f3142, %f2871, %f3141, %f3140;
	ld.shared.f32 	%f3143, [_ZZ22flash_attention_kernelILi32ELi64EEvPKfS1_S1_PfiiifE6V_tile+3460];
	fma.rn.f32 	%f3144, %f722, %f3143, %f3142;
	ld.shared.f32 	%f3145, [_ZZ22flash_attention_kernelILi32ELi64EEvPKfS1_S1_PfiiifE6V_tile+3716];
	fma.rn.f32 	%f3146, %f2876, %f3145, %f3144;
	ld.shared.f32 	%f3147, [_ZZ22flash_attention_kernelILi32ELi64EEvPKfS1_S1_PfiiifE6V_tile+3972];
	fma.rn.f32 	%f3148, %f746, %f3147, %f3146;
	ld.shared.f32 	%f3149, [_ZZ22flash_attention_kernelILi32ELi64EEvPKfS1_S1_PfiiifE6V_tile+4228];
	fma.rn.f32 	%f3150, %f2946, %f3149, %f3148;
	ld.shared.f32 	%f3151, [_ZZ22flash_attention_kernelILi32ELi64EEvPKfS1_S1_PfiiifE6V_tile+4484];
	fma.rn.f32 	%f3152, %f774, %f3151, %f3150;
	ld.shared.f32 	%f3153, [_ZZ22flash_attention_kernelILi32ELi64EEvPKfS1_S1_PfiiifE6V_tile+4740];
	fma.rn.f32 	%f3154, %f2951, %f3153, %f3152;
	ld.shared.f32 	%f3155, [_ZZ22flash_attention_kernelILi32ELi64EEvPKfS1_S1_PfiiifE6V_tile+4996];
	fma.rn.f32 	%f3156, %f798, %f3155, %f3154;
	ld.shared.f32 	%f3157, [_ZZ22flash_attention_kernelILi32ELi64EEvPKfS1_S1_PfiiifE6V_tile+5252];
	fma.rn.f32 	%f3158, %f2956, %f3157, %f3156;
	ld.shared.f32 	%f3159, [_ZZ22flash_attention_kernelILi32ELi64EEvPKfS1_S1_PfiiifE6V_tile+5508];
	fma.rn.f32 	%f3160, %f826, %f3159, %f3158;
	ld.shared.f32 	%f3161, [_ZZ22flash_attention_kernelILi32ELi64EEvPKfS1_S1_PfiiifE6V_tile+5764];
	fma.rn.f32 	%f3162, %f2961, %f3161, %f3160;
	ld.shared.f32 	%f3163, [_ZZ22flash_attention_kernelILi32ELi64EEvPKfS1_S1_PfiiifE6V_tile+6020];
	fma.rn.f32 	%f3164, %f850, %f3163, %f3162;
	ld.shared.f32 	%f3165, [_ZZ22flash_attention_kernelILi32ELi64EEvPKfS1_S1_PfiiifE6V_tile+6276];
	fma.rn.f32 	%f3166, %f3031, %f3165, %f3164;
	ld.shared.f32 	%f3167, [_ZZ22flash_attention_kernelILi32ELi64EEvPKfS1_S1_PfiiifE6V_tile+6532];
	fma.rn.f32 	%f3168, %f878, %f3167, %f3166;
	ld.shared.f32 	%f3169, [_ZZ22flash_attention_kernelILi32ELi64EEvPKfS1_S1_PfiiifE6V_tile+6788];
	fma.rn.f32 	%f3170, %f3036, %f3169, %f3168;
	ld.shared.f32 	%f3171, [_ZZ22flash_attention_kernelILi32ELi64EEvPKfS1_S1_PfiiifE6V_tile+7044];
	fma.rn.f32 	%f3172, %f902, %f3171, %f3170;
	ld.shared.f32 	%f3173, [_ZZ22flash_attention_kernelILi32ELi64EEvPKfS1_S1_PfiiifE6V_tile+7300];
	fma.rn.f32 	%f3174, %f3041, %f3173, %f3172;
	ld.shared.f32 	%f3175, [_ZZ22flash_attention_kernelILi32ELi64EEvPKfS1_S1_PfiiifE6V_tile+7556];
	fma.rn.f32 	%f3176, %f930, %f3175, %f3174;
	ld.shared.f32 	%f3177, [_ZZ22flash_attention_kernelILi32ELi64EEvPKfS1_S1_PfiiifE6V_tile+7812];
	fma.rn.f32 	%f3178, %f3046, %f3177, %f3176;
	ld.shared.f32 	%f3179, [_ZZ22flash_attention_kernelILi32ELi64EEvPKfS1_S1_PfiiifE6V_tile+8068];
	fma.rn.f32 	%f3180, %f954, %f3179, %f3178;
	fma.rn.f32 	%f3181, %f956, %f5178, %f3180;
	div.rn.f32 	%f5178, %f3181, %f5212;
	ld.shared.f32 	%f3182, [_ZZ22flash_attention_kernelILi32ELi64EEvPKfS1_S1_PfiiifE6V_tile+136];
	fma.rn.f32 	%f3183, %f554, %f3182, 0f00000000;
	ld.shared.f32 	%f3184, [_ZZ22flash_attention_kernelILi32ELi64EEvPKfS1_S1_PfiiifE6V_tile+392];
	fma.rn.f32 	%f3185, %f566, %f3184, %f3183;
	ld.shared.f32 	%f3186, [_ZZ22flash_attention_kernelILi32ELi64EEvPKfS1_S1_PfiiifE6V_tile+648];
	fma.rn.f32 	%f3187, %f2781, %f3186, %f3185;
	ld.shared.f32 	%f3188, [_ZZ22flash_attention_kernelILi32ELi64EEvPKfS1_S1_PfiiifE6V_tile+904];
	fma.rn.f32 	%f3189, %f590, %f3188, %f3187;
	ld.shared.f32 	%f3190, [_ZZ22flash_attention_kernelILi32ELi64EEvPKfS1_S1_PfiiifE6V_tile+1160];
	fma.rn.f32 	%f3191, %f2786, %f3190, %f3189;
	ld.shared.f32 	%f3192, [_ZZ22flash_attention_kernelILi32ELi64EEvPKfS1_S1_PfiiifE6V_tile+1416];
	fma.rn.f32 	%f3193, %f618, %f3192, %f3191;
	ld.shared.f32 	%f3194, [_ZZ22flash_attention_kernelILi32ELi64EEvPKfS1_S1_PfiiifE6V_tile+1672];
	fma.rn.f32 	%f3195, %f2791, %f3194, %f3193;
	ld.shared.f32 	%f3196, [_ZZ22flash_attention_kernelILi32ELi64EEvPKfS1_S1_PfiiifE6V_tile+1928];
	fma.rn.f32 	%f3197, %f642, %f3196, %f3195;
	ld.shared.f32 	%f3198, [_ZZ22flash_attention_kernelILi32ELi64EEvPKfS1_S1_PfiiifE6V_tile+2184];
	fma.rn.f32 	%f3199, %f2861, %f3198, %f3197;
	ld.shared.f32 	%f3200, [_ZZ22flash_attention_kernelILi32ELi64EEvPKfS1_S1_PfiiifE6V_tile+2440];
	fma.rn.f32 	%f3201, %f670, %f3200, %f3199;
	ld.shared.f32 	%f3202, [_ZZ22flash_attention_kernelILi32ELi64EEvPKfS1_S1_PfiiifE6V_tile+2696];
	fma.rn.f32 	%f3203, %f2866, %f3202, %f3201;
	ld.shared.f32 	%f3204, [_ZZ22flash_attention_kernelILi32ELi64EEvPKfS1_S1_PfiiifE6V_tile+2952];
	fma.rn.f32 	%f3205, %f694, %f3204, %f3203;
	ld.shared.f32 	%f3206, [_ZZ22flash_attention_kernelILi32ELi64EEvPKfS1_S1_PfiiifE6V_tile+3208];
	fma.rn.f32 	%f3207, %f2871, %f3206, %f3205;
	ld.shared.f32 	%f3208, [_ZZ22flash_attention_kernelILi32ELi64EEvPKfS1_S1_PfiiifE6V_tile+3464];
	fma.rn.f32 	%f3209, %f722, %f3208, %f3207;
	ld.shared.f32 	%f3210, [_ZZ22flash_attention_kernelILi32ELi64EEvPKfS1_S1_PfiiifE6V_tile+3720];
	fma.rn.f32 	%f3211, %f2876, %f3210, %f3209;
	ld.shared.f32 	%f3212, [_ZZ22flash_attention_kernelILi32ELi64EEvPKfS1_S1_PfiiifE6V_tile+3976];
	fma.rn.f32 	%f3213, %f746, %f3212, %f3211;
	ld.shared.f32 	%f3214, [_ZZ22flash_attention_kernelILi32ELi64EEvPKfS1_S1_PfiiifE6V_tile+4232];
	fma.rn.f32 	%f3215, %f2946, %f3214, %f3213;
	ld.shared.f32 	%f3216, [_ZZ22flash_attention_kernelILi32ELi64EEvPKfS1_S1_PfiiifE6V_tile+4488];
	fma.rn.f32 	%f3217, %f774, %f3216, %f3215;
	ld.shared.f32 	%f3218, [_ZZ22flash_attention_kernelILi32ELi64EEvPKfS1_S1_PfiiifE6V_tile+4744];
	fma.rn.f32 	%f3219, %f2951, %f3218, %f3217;
	ld.shared.f32 	%f3220, [_ZZ22flash_attention_kernelILi32ELi64EEvPKfS1_S1_PfiiifE6V_tile+5000];
	fma.rn.f32 	%f3221, %f798, %f3220, %f3219;
	ld.shared.f32 	%f3222, [_ZZ22flash_attention_kernelILi32ELi64EEvPKfS1_S1_PfiiifE6V_tile+5256];
	fma.rn.f32 	%f3223, %f2956, %f3222, %f3221;
	ld.shared.f32 	%f3224, [_ZZ22flash_attention_kernelILi32ELi64EEvPKfS1_S1_PfiiifE6V_tile+5512];
	fma.rn.f32 	%f3225, %f826, %f3224, %f3223;
	ld.shared.f32 	%f3226, [_ZZ22flash_attention_kernelILi32ELi64EEvPKfS1_S1_PfiiifE6V_tile+5768];
	fma.rn.f32 	%f3227, %f2961, %f3226, %f3225;
	ld.shared.f32 	%f3228, [_ZZ22flash_attention_kernelILi32ELi64EEvPKfS1_S1_PfiiifE6V_tile+6024];
	fma.rn.f32 	%f3229, %f850, %f3228, %f3227;
	ld.shared.f32 	%f3230, [_ZZ22flash_attention_kernelILi32ELi64EEvPKfS1_S1_PfiiifE6V_tile+6280];
	fma.rn.f32 	%f3231, %f3031, %f3230, %f3229;
	ld.shared.f32 	%f3232, [_ZZ22flash_attention_kernelILi32ELi64EEvPKfS1_S1_PfiiifE6V_tile+6536];
	fma.rn.f32 	%f3233, %f878, %f3232, %f3231;
	ld.shared.f32 	%f3234, [_ZZ22flash_attention_kernelILi32ELi64EEvPKfS1_S1_PfiiifE6V_tile+6792];
	fma.rn.f32 	%f3235, %f3036, %f3234, %f3233;
	ld.shared.f32 	%f3236, [_ZZ22flash_attention_kernelILi32ELi64EEvPKfS1_S1_PfiiifE6V_tile+7048];
	fma.rn.f32 	%f3237, %f902, %f3236, %f3235;
	ld.shared.f32 	%f3238, [_ZZ22flash_attention_kernelILi32ELi64EEvPKfS1_S1_PfiiifE6V_tile+7304];
	fma.rn.f32 	%f3239, %f3041, %f3238, %f3237;
	ld.shared.f32 	%f3240, [_ZZ22flash_attention_kernelILi32ELi64EEvPKfS1_S1_PfiiifE6V_tile+7560];
	fma.rn.f32 	%f3241, %f930, %f3240, %f3239;
	ld.shared.f32 	%f3242, [_ZZ22flash_attention_kernelILi32ELi64EEvPKfS1_S1_PfiiifE6V_tile+7816];
	fma.rn.f32 	%f3243, %f3046, %f3242, %f3241;
	ld.shared.f32 	%f3244, [_ZZ22flash_attention_kernelILi32ELi64EEvPKfS1_S1_PfiiifE6V_tile+8072];
	fma.rn.f32 	%f3245, %f954, %f3244, %f3243;
	fma.rn.f32 	%f3246, %f956, %f5177, %f3245;
	div.rn.f32 	%f5177, %f3246, %f5212;
	ld.shared.f32 	%f3247, [_ZZ22flash_attention_kernelILi32ELi64EEvPKfS1_S1_PfiiifE6V_tile+140];
	fma.rn.f32 	%f3248, %f554, %f3247, 0f00000000;
	ld.shared.f32 	%f3249, [_ZZ22flash_attention_kernelILi32ELi64EEvPKfS1_S1_PfiiifE6V_tile+396];
	fma.rn.f32 	%f3250, %f566, %f3249, %f3248;
	ld.shared.f32 	%f3251, [_ZZ22flash_attention_kernelILi32ELi64EEvPKfS1_S1_PfiiifE6V_tile+652];
	fma.rn.f32 	%f3252, %f2781, %f3251, %f3250;
	ld.shared.f32 	%f3253, [_ZZ22flash_attention_kernelILi32ELi64EEvPKfS1_S1_PfiiifE6V_tile+908];
	fma.rn.f32 	%f3254, %f590, %f3253, %f3252;
	ld.shared.f32 	%f3255, [_ZZ22flash_attention_kernelILi32ELi64EEvPKfS1_S1_PfiiifE6V_tile+1164];
	fma.rn.f32 	%f3256, %f2786, %f3255, %f3254;
	ld.shared.f32 	%f3257, [_ZZ22flash_attention_kernelILi32ELi64EEvPKfS1_S1_PfiiifE6V_tile+1420];
	fma.rn.f32 	%f3258, %f618, %f3257, %f3256;
	ld.shared.f32 	%f3259, [_ZZ22flash_attention_kernelILi32ELi64EEvPKfS1_S1_PfiiifE6V_tile+1676];
	fma.rn.f32 	%f3260, %f2791, %f3259, %f3258;
	ld.shared.f32 	%f3261, [_ZZ22flash_attention_kernelILi32ELi64EEvPKfS1_S1_PfiiifE6V_tile+1932];
	fma.rn.f32 	%f3262, %f642, %f3261, %f3260;
	ld.shared.f32 	%f3263, [_ZZ22flash_attention_kernelILi32ELi64EEvPKfS1_S1_PfiiifE6V_tile+2188];
	fma.rn.f32 	%f3264, %f2861, %f3263, %f3262;
	ld.shared.f32 	%f3265, [_ZZ22flash_attention_kernelILi32ELi64EEvPKfS1_S1_PfiiifE6V_tile+2444];
	fma.rn.f32 	%f3266, %f670, %f3265, %f3264;
	ld.shared.f32 	%f3267, [_ZZ22flash_attention_kernelILi32ELi64EEvPKfS1_S1_PfiiifE6V_tile+2700];
	fma.rn.f32 	%f3268, %f2866, %f3267, %f3266;
	ld.shared.f32 	%f3269, [_ZZ22flash_attention_kernelILi32ELi64EEvPKfS1_S1_PfiiifE6V_tile+2956];
	fma.rn.f32 	%f3270, %f694, %f3269, %f3268;
	ld.shared.f32 	%f3271, [_ZZ22flash_attention_kernelILi32ELi64EEvPKfS1_S1_PfiiifE6V_tile+3212];
	fma.rn.f32 	%f3272, %f2871, %f3271, %f3270;
	ld.shared.f32 	%f3273, [_ZZ22flash_attention_kernelILi32ELi64EEvPKfS1_S1_PfiiifE6V_tile+3468];
	fma.rn.f32 	%f3274, %f722, %f3273, %f3272;
	ld.shared.f32 	%f3275, [_ZZ22flash_attention_kernelILi32ELi64EEvPKfS1_S1_PfiiifE6V_tile+3724];
	fma.rn.f32 	%f3276, %f2876, %f3275, %f3274;
	ld.shared.f32 	%f3277, [_ZZ22flash_attention_kernelILi32ELi64EEvPKfS1_S1_PfiiifE6V_tile+3980];
	fma.rn.f32 	%f3278, %f746, %f3277, %f3276;
	ld.shared.f32 	%f3279, [_ZZ22flash_attention_kernelILi32ELi64EEvPKfS1_S1_PfiiifE6V_tile+4236];
	fma.rn.f32 	%f3280, %f2946, %f3279, %f3278;
	ld.shared.f32 	%f3281, [_ZZ22flash_attention_kernelILi32ELi64EEvPKfS1_S1_PfiiifE6V_tile+4492];
	fma.rn.f32 	%f3282, %f774, %f3281, %f3280;
	ld.shared.f32 	%f3283, [_ZZ22flash_attention_kernelILi32ELi64EEvPKfS1_S1_PfiiifE6V_tile+4748];
	fma.rn.f32 	%f3284, %f2951, %f3283, %f3282;
	ld.shared.f32 	%f3285, [_ZZ22flash_attention_kernelILi32ELi64EEvPKfS1_S1_PfiiifE6V_tile+5004];
	fma.rn.f32 	%f3286, %f798, %f3285, %f3284;
	ld.shared.f32 	%f3287, [_ZZ22flash_attention_kernelILi32ELi64EEvPKfS1_S1_PfiiifE6V_tile+5260];
	fma.rn.f32 	%f3288, %f2956, %f3287, %f3286;
	ld.shared.f32 	%f3289, [_ZZ22flash_attention_kernelILi32ELi64EEvPKfS1_S1_PfiiifE6V_tile+5516];
	fma.rn.f32 	%f3290, %f826, %f3289, %f3288;
	ld.shared.f32 	%f3291, [_ZZ22flash_attention_kernelILi32ELi64EEvPKfS1_S1_PfiiifE6V_tile+5772];
	fma.rn.f32 	%f3292, %f2961, %f3291, %f3290;
	ld.shared.f32 	%f3293, [_ZZ22flash_attention_kernelILi32ELi64EEvPKfS1_S1_PfiiifE6V_tile+6028];
	fma.rn.f32 	%f3294, %f850, %f3293, %f3292;
	ld.shared.f32 	%f3295, [_ZZ22flash_attention_kernelILi32ELi64EEvPKfS1_S1_PfiiifE6V_tile+6284];
	fma.rn.f32 	%f3296, %f3031, %f3295, %f3294;
	ld.shared.f32 	%f3297, [_ZZ22flash_attention_kernelILi32ELi64EEvPKfS1_S1_PfiiifE6V_tile+6540];
	fma.rn.f32 	%f3298, %f878, %f3297, %f3296;
	ld.shared.f32 	%f3299, [_ZZ22flash_attention_kernelILi32ELi64EEvPKfS1_S1_PfiiifE6V_tile+6796];
	fma.rn.f32 	%f3300, %f3036, %f3299, %f3298;
	ld.shared.f32 	%f3301, [_ZZ22flash_attention_kernelILi32ELi64EEvPKfS1_S1_PfiiifE6V_tile+7052];
	fma.rn.f32 	%f3302, %f902, %f3301, %f3300;
	ld.shared.f32 	%f3303, [_ZZ22flash_attention_kernelILi32ELi64EEvPKfS1_S1_PfiiifE6V_tile+7308];
	fma.rn.f32 	%f3304, %f3041, %f3303, %f3302;
	ld.shared.f32 	%f3305, [_ZZ22flash_attention_kernelILi32ELi64EEvPKfS1_S1_PfiiifE6V_tile+7564];
	fma.rn.f32 	%f3306, %f930, %f3305, %f3304;
	ld.shared.f32 	%f3307, [_ZZ22flash_attention_kernelILi32ELi64EEvPKfS1_S1_PfiiifE6V_tile+7820];
	fma.rn.f32 	%f3308, %f3046, %f3307, %f3306;
	ld.shared.f32 	%f3309, [_ZZ22flash_attention_kernelILi32ELi64EEvPKfS1_S1_PfiiifE6V_tile+8076];
	fma.rn.f32 	%f3310, %f954, %f3309, %f3308;
	fma.rn.f32 	%f3311, %f956, %f5176, %f3310;
	div.rn.f32 	%f5176, %f3311, %f5212;
	ld.shared.f32 	%f3312, [_ZZ22flash_attention_kernelILi32ELi64EEvPKfS1_S1_PfiiifE6V_tile+144];
	fma.rn.f32 	%f3313, %f554, %f3312, 0f00000000;
	ld.shared.f32 	%f3314, [_ZZ22flash_attention_kernelILi32ELi64EEvPKfS1_S1_PfiiifE6V_tile+400];
	fma.rn.f32 	%f3315, %f566, %f3314, %f3313;
	ld.shared.f32 	%f3316, [_ZZ22flash_attention_kernelILi32ELi64EEvPKfS1_S1_PfiiifE6V_tile+656];
	fma.rn.f32 	%f3317, %f2781, %f3316, %f3315;
	ld.shared.f32 	%f3318, [_ZZ22flash_attention_kernelILi32ELi64EEvPKfS1_S1_PfiiifE6V_tile+912];
	fma.rn.f32 	%f3319, %f590, %f3318, %f3317;
	ld.shared.f32 	%f3320, [_ZZ22flash_attention_kernelILi32ELi64EEvPKfS1_S1_PfiiifE6V_tile+1168];
	fma.rn.f32 	%f3321, %f2786, %f3320, %f3319;
	ld.shared.f32 	%f3322, [_ZZ22flash_attention_kernelILi32ELi64EEvPKfS1_S1_PfiiifE6V_tile+1424];
	fma.rn.f32 	%f3323, %f618, %f3322, %f3321;
	ld.shared.f32 	%f3324, [_ZZ22flash_attention_kernelILi32ELi64EEvPKfS1_S1_PfiiifE6V_tile+1680];
	fma.rn.f32 	%f3325, %f2791, %f3324, %f3323;
	ld.shared.f32 	%f3326, [_ZZ22flash_attention_kernelILi32ELi64EEvPKfS1_S1_PfiiifE6V_tile+1936];
	fma.rn.f32 	%f3327, %f642, %f3326, %f3325;
	ld.shared.f32 	%f3328, [_ZZ22flash_attention_kernelILi32ELi64EEvPKfS1_S1_PfiiifE6V_tile+2192];
	fma.rn.f32 	%f3329, %f2861, %f3328, %f3327;
	ld.shared.f32 	%f3330, [_ZZ22flash_attention_kernelILi32ELi64EEvPKfS1_S1_PfiiifE6V_tile+2448];
	fma.rn.f32 	%f3331, %f670, %f3330, %f3329;
	ld.shared.f32 	%f3332, [_ZZ22flash_attention_kernelILi32ELi64EEvPKfS1_S1_PfiiifE6V_tile+2704];
	fma.rn.f32 	%f3333, %f2866, %f3332, %f3331;
	ld.shared.f32 	%f3334, [_ZZ22flash_attention_kernelILi32ELi64EEvPKfS1_S1_PfiiifE6V_tile+2960];
	fma.rn.f32 	%f3335, %f694, %f3334, %f3333;
	ld.shared.f32 	%f3336, [_ZZ22flash_attention_kernelILi32ELi64EEvPKfS1_S1_PfiiifE6V_tile+3216];
	fma.rn.f32 	%f3337, %f2871, %f3336, %f3335;
	ld.shared.f32 	%f3338, [_ZZ22flash_attention_kernelILi32ELi64EEvPKfS1_S1_PfiiifE6V_tile+3472];
	fma.rn.f32 	%f3339, %f722, %f3338, %f3337;
	ld.shared.f32 	%f3340, [_ZZ22flash_attention_kernelILi32ELi64EEvPKfS1_S1_PfiiifE6V_tile+3728];
	fma.rn.f32 	%f3341, %f2876, %f3340, %f3339;
	ld.shared.f32 	%f3342, [_ZZ22flash_attention_kernelILi32ELi64EEvPKfS1_S1_PfiiifE6V_tile+3984];
	fma.rn.f32 	%f3343, %f746, %f3342, %f3341;
	ld.shared.f32 	%f3344, [_ZZ22flash_attention_kernelILi32ELi64EEvPKfS1_S1_PfiiifE6V_tile+4240];
	fma.rn.f32 	%f3345, %f2946, %f3344, %f3343;
	ld.shared.f32 	%f3346, [_ZZ22flash_attention_kernelILi32ELi64EEvPKfS1_S1_PfiiifE6V_tile+4496];
	fma.rn.f32 	%f3347, %f774, %f3346, %f3345;
	ld.shared.f32 	%f3348, [_ZZ22flash_attention_kernelILi32ELi64EEvPKfS1_S1_PfiiifE6V_tile+4752];
	fma.rn.f32 	%f3349, %f2951, %f3348, %f3347;
	ld.shared.f32 	%f3350, [_ZZ22flash_attention_kernelILi32ELi64EEvPKfS1_S1_PfiiifE6V_tile+5008];
	fma.rn.f32 	%f3351, %f798, %f3350, %f3349;
	ld.shared.f32 	%f3352, [_ZZ22flash_attention_kernelILi32ELi64EEvPKfS1_S1_PfiiifE6V_tile+5264];
	fma.rn.f32 	%f3353, %f2956, %f3352, %f3351;
	ld.shared.f32 	%f3354, [_ZZ22flash_attention_kernelILi32ELi64EEvPKfS1_S1_PfiiifE6V_tile+5520];
	fma.rn.f32 	%f3355, %f826, %f3354, %f3353;
	ld.shared.f32 	%f3356, [_ZZ22flash_attention_kernelILi32ELi64EEvPKfS1_S1_PfiiifE6V_tile+5776];
	fma.rn.f32 	%f3357, %f2961, %f3356, %f3355;
	ld.shared.f32 	%f3358, [_ZZ22flash_attention_kernelILi32ELi64EEvPKfS1_S1_PfiiifE6V_tile+6032];
	fma.rn.f32 	%f3359, %f850, %f3358, %f3357;
	ld.shared.f32 	%f3360, [_ZZ22flash_attention_kernelILi32ELi64EEvPKfS1_S1_PfiiifE6V_tile+6288];
	fma.rn.f32 	%f3361, %f3031, %f3360, %f3359;
	ld.shared.f32 	%f3362, [_ZZ22flash_attention_kernelILi32ELi64EEvPKfS1_S1_PfiiifE6V_tile+6544];
	fma.rn.f32 	%f3363, %f878, %f3362, %f3361;
	ld.shared.f32 	%f3364, [_ZZ22flash_attention_kernelILi32ELi64EEvPKfS1_S1_PfiiifE6V_tile+6800];
	fma.rn.f32 	%f3365, %f3036, %f3364, %f3363;
	ld.shared.f32 	%f3366, [_ZZ22flash_attention_kernelILi32ELi64EEvPKfS1_S1_PfiiifE6V_tile+7056];
	fma.rn.f32 	%f3367, %f902, %f3366, %f3365;
	ld.shared.f32 	%f3368, [_ZZ22flash_attention_kernelILi32ELi64EEvPKfS1_S1_PfiiifE6V_tile+7312];
	fma.rn.f32 	%f3369, %f3041, %f3368, %f3367;
	ld.shared.f32 	%f3370, [_ZZ22flash_attention_kernelILi32ELi64EEvPKfS1_S1_PfiiifE6V_tile+7568];
	fma.rn.f32 	%f3371, %f930, %f3370, %f3369;
	ld.shared.f32 	%f3372, [_ZZ22flash_attention_kernelILi32ELi64EEvPKfS1_S1_PfiiifE6V_tile+7824];
	fma.rn.f32 	%f3373, %f3046, %f3372, %f3371;
	ld.shared.f32 	%f3374, [_ZZ22flash_attention_kernelILi32ELi64EEvPKfS1_S1_PfiiifE6V_tile+8080];
	fma.rn.f32 	%f3375, %f954, %f3374, %f3373;
	fma.rn.f32 	%f3376, %f956, %f5175, %f3375;
	div.rn.f32 	%f5175, %f3376, %f5212;
	ld.shared.f32 	%f3377, [_ZZ22flash_attention_kernelILi32ELi64EEvPKfS1_S1_PfiiifE6V_tile+148];
	fma.rn.f32 	%f3378, %f554, %f3377, 0f00000000;
	ld.shared.f32 	%f3379, [_ZZ22flash_attention_kernelILi32ELi64EEvPKfS1_S1_PfiiifE6V_tile+404];
	fma.rn.f32 	%f3380, %f566, %f3379, %f3378;
	ld.shared.f32 	%f3381, [_ZZ22flash_attention_kernelILi32ELi64EEvPKfS1_S1_PfiiifE6V_tile+660];
	fma.rn.f32 	%f3382, %f2781, %f3381, %f3380;
	ld.shared.f32 	%f3383, [_ZZ22flash_attention_kernelILi32ELi64EEvPKfS1_S1_PfiiifE6V_tile+916];
	fma.rn.f32 	%f3384, %f590, %f3383, %f3382;
	ld.shared.f32 	%f3385, [_ZZ22flash_attention_kernelILi32ELi64EEvPKfS1_S1_PfiiifE6V_tile+1172];
	fma.rn.f32 	%f3386, %f2786, %f3385, %f3384;
	ld.shared.f32 	%f3387, [_ZZ22flash_attention_kernelILi32ELi64EEvPKfS1_S1_PfiiifE6V_tile+1428];
	fma.rn.f32 	%f3388, %f618, %f3387, %f3386;
	ld.shared.f32 	%f3389, [_ZZ22flash_attention_kernelILi32ELi64EEvPKfS1_S1_PfiiifE6V_tile+1684];
	fma.rn.f32 	%f3390, %f2791, %f3389, %f3388;
	ld.shared.f32 	%f3391, [_ZZ22flash_attention_kernelILi32ELi64EEvPKfS1_S1_PfiiifE6V_tile+1940];
	fma.rn.f32 	%f3392, %f642, %f3391, %f3390;
	ld.shared.f32 	%f3393, [_ZZ22flash_attention_kernelILi32ELi64EEvPKfS1_S1_PfiiifE6V_tile+2196];
	fma.rn.f32 	%f3394, %f2861, %f3393, %f3392;
	ld.shared.f32 	%f3395, [_ZZ22flash_attention_kernelILi32ELi64EEvPKfS1_S1_PfiiifE6V_tile+2452];
	fma.rn.f32 	%f3396, %f670, %f3395, %f3394;
	ld.shared.f32 	%f3397, [_ZZ22flash_attention_kernelILi32ELi64EEvPKfS1_S1_PfiiifE6V_tile+2708];
	fma.rn.f32 	%f3398, %f2866, %f3397, %f3396;
	ld.shared.f32 	%f3399, [_ZZ22flash_attention_kernelILi32ELi64EEvPKfS1_S1_PfiiifE6V_tile+2964];
	fma.rn.f32 	%f3400, %f694, %f3399, %f3398;
	ld.shared.f32 	%f3401, [_ZZ22flash_attention_kernelILi32ELi64EEvPKfS1_S1_PfiiifE6V_tile+3220];
	fma.rn.f32 	%f3402, %f2871, %f3401, %f3400;
	ld.shared.f32 	%f3403, [_ZZ22flash_attention_kernelILi32ELi64EEvPKfS1_S1_PfiiifE6V_tile+3476];
	fma.rn.f32 	%f3404, %f722, %f3403, %f3402;
	ld.shared.f32 	%f3405, [_ZZ22flash_attention_kernelILi32ELi64EEvPKfS1_S1_PfiiifE6V_tile+3732];
	fma.rn.f32 	%f3406, %f2876, %f3405, %f3404;
	ld.shared.f32 	%f3407, [_ZZ22flash_attention_kernelILi32ELi64EEvPKfS1_S1_PfiiifE6V_tile+3988];
	fma.rn.f32 	%f3408, %f746, %f3407, %f3406;
	ld.shared.f32 	%f3409, [_ZZ22flash_attention_kernelILi32ELi64EEvPKfS1_S1_PfiiifE6V_tile+4244];
	fma.rn.f32 	%f3410, %f2946, %f3409, %f3408;
	ld.shared.f32 	%f3411, [_ZZ22flash_attention_kernelILi32ELi64EEvPKfS1_S1_PfiiifE6V_tile+4500];
	fma.rn.f32 	%f3412, %f774, %f3411, %f3410;
	ld.shared.f32 	%f3413, [_ZZ22flash_attention_kernelILi32ELi64EEvPKfS1_S1_PfiiifE6V_tile+4756];
	fma.rn.f32 	%f3414, %f2951, %f3413, %f3412;
	ld.shared.f32 	%f3415, [_ZZ22flash_attention_kernelILi32ELi64EEvPKfS1_S1_PfiiifE6V_tile+5012];
	fma.rn.f32 	%f3416, %f798, %f3415, %f3414;
	ld.shared.f32 	%f3417, [_ZZ22flash_attention_kernelILi32ELi64EEvPKfS1_S1_PfiiifE6V_tile+5268];
	fma.rn.f32 	%f3418, %f2956, %f3417, %f3416;
	ld.shared.f32 	%f3419, [_ZZ22flash_attention_kernelILi32ELi64EEvPKfS1_S1_PfiiifE6V_tile+5524];
	fma.rn.f32 	%f3420, %f826, %f3419, %f3418;
	ld.shared.f32 	%f3421, [_ZZ22flash_attention_kernelILi32ELi64EEvPKfS1_S1_PfiiifE6V_tile+5780];
	fma.rn.f32 	%f3422, %f2961, %f3421, %f3420;
	ld.shared.f32 	%f3423, [_ZZ22flash_attention_kernelILi32ELi64EEvPKfS1_S1_PfiiifE6V_tile+6036];
	fma.rn.f32 	%f3424, %f850, %f3423, %f3422;
	ld.shared.f32 	%f3425, [_ZZ22flash_attention_kernelILi32ELi64EEvPKfS1_S1_PfiiifE6V_tile+6292];
	fma.rn.f32 	%f3426, %f3031, %f3425, %f3424;
	ld.shared.f32 	%f3427, [_ZZ22flash_attention_kernelILi32ELi64EEvPKfS1_S1_PfiiifE6V_tile+6548];
	fma.rn.f32 	%f3428, %f878, %f3427, %f3426;
	ld.shared.f32 	%f3429, [_ZZ22flash_attention_kernelILi32ELi64EEvPKfS1_S1_PfiiifE6V_tile+6804];
	fma.rn.f32 	%f3430, %f3036, %f3429, %f3428;
	ld.shared.f32 	%f3431, [_ZZ22flash_attention_kernelILi32ELi64EEvPKfS1_S1_PfiiifE6V_tile+7060];
	fma.rn.f32 	%f3432, %f902, %f3431, %f3430;
	ld.shared.f32 	%f3433, [_ZZ22flash_attention_kernelILi32ELi64EEvPKfS1_S1_PfiiifE6V_tile+7316];
	fma.rn.f32 	%f3434, %f3041, %f3433, %f3432;
	ld.shared.f32 	%f3435, [_ZZ22flash_attention_kernelILi32ELi64EEvPKfS1_S1_PfiiifE6V_tile+7572];
	fma.rn.f32 	%f3436, %f930, %f3435, %f3434;
	ld.shared.f32 	%f3437, [_ZZ22flash_attention_kernelILi32ELi64EEvPKfS1_S1_PfiiifE6V_tile+7828];
	fma.rn.f32 	%f3438, %f3046, %f3437, %f3436;
	ld.shared.f32 	%f3439, [_ZZ22flash_attention_kernelILi32ELi64EEvPKfS1_S1_PfiiifE6V_tile+8084];
	fma.rn.f32 	%f3440, %f954, %f3439, %f3438;
	fma.rn.f32 	%f3441, %f956, %f5174, %f3440;
	div.rn.f32 	%f5174, %f3441, %f5212;
	ld.shared.f32 	%f3442, [_ZZ22flash_attention_kernelILi32ELi64EEvPKfS1_S1_PfiiifE6V_tile+152];
	fma.rn.f32 	%f3443, %f554, %f3442, 0f00000000;
	ld.shared.f32 	%f3444, [_ZZ22flash_attention_kernelILi32ELi64EEvPKfS1_S1_PfiiifE6V_tile+408];
	fma.rn.f32 	%f3445, %f566, %f3444, %f3443;
	ld.shared.f32 	%f3446, [_ZZ22flash_attention_kernelILi32ELi64EEvPKfS1_S1_PfiiifE6V_tile+664];
	fma.rn.f32 	%f3447, %f2781, %f3446, %f3445;
	ld.shared.f32 	%f3448, [_ZZ22flash_attention_kernelILi32ELi64EEvPKfS1_S1_PfiiifE6V_tile+920];
	fma.rn.f32 	%f3449, %f590, %f3448, %f3447;
	ld.shared.f32 	%f3450, [_ZZ22flash_attention_kernelILi32ELi64EEvPKfS1_S1_PfiiifE6V_tile+1176];
	fma.rn.f32 	%f3451, %f2786, %f3450, %f3449;
	ld.shared.f32 	%f3452, [_ZZ22flash_attention_kernelILi32ELi64EEvPKfS1_S1_PfiiifE6V_tile+1432];
	fma.rn.f32 	%f3453, %f618, %f3452, %f3451;
	ld.shared.f32 	%f3454, [_ZZ22flash_attention_kernelILi32ELi64EEvPKfS1_S1_PfiiifE6V_tile+1688];
	fma.rn.f32 	%f3455, %f2791, %f3454, %f3453;
	ld.shared.f32 	%f3456, [_ZZ22flash_attention_kernelILi32ELi64EEvPKfS1_S1_PfiiifE6V_tile+1944];
	fma.rn.f32 	%f3457, %f642, %f3456, %f3455;
	ld.shared.f32 	%f3458, [_ZZ22flash_attention_kernelILi32ELi64EEvPKfS1_S1_PfiiifE6V_tile+2200];
	fma.rn.f32 	%f3459, %f2861, %f3458, %f3457;
	ld.shared.f32 	%f3460, [_ZZ22flash_attention_kernelILi32ELi64EEvPKfS1_S1_PfiiifE6V_tile+2456];
	fma.rn.f32 	%f3461, %f670, %f3460, %f3459;
	ld.shared.f32 	%f3462, [_ZZ22flash_attention_kernelILi32ELi64EEvPKfS1_S1_PfiiifE6V_tile+2712];
	fma.rn.f32 	%f3463, %f2866, %f3462, %f3461;
	ld.shared.f32 	%f3464, [_ZZ22flash_attention_kernelILi32ELi64EEvPKfS1_S1_PfiiifE6V_tile+2968];
	fma.rn.f32 	%f3465, %f694, %f3464, %f3463;
	ld.shared.f32 	%f3466, [_ZZ22flash_attention_kernelILi32ELi64EEvPKfS1_S1_PfiiifE6V_tile+3224];
	fma.rn.f32 	%f3467, %f2871, %f3466, %f3465;
	ld.shared.f32 	%f3468, [_ZZ22flash_attention_kernelILi32ELi64EEvPKfS1_S1_PfiiifE6V_tile+3480];
	fma.rn.f32 	%f3469, %f722, %f3468, %f3467;
	ld.shared.f32 	%f3470, [_ZZ22flash_attention_kernelILi32ELi64EEvPKfS1_S1_PfiiifE6V_tile+3736];
	fma.rn.f32 	%f3471, %f2876, %f3470, %f3469;
	ld.shared.f32 	%f3472, [_ZZ22flash_attention_kernelILi32ELi64EEvPKfS1_S1_PfiiifE6V_tile+3992];
	fma.rn.f32 	%f3473, %f746, %f3472, %f3471;
	ld.shared.f32 	%f3474, [_ZZ22flash_attention_kernelILi32ELi64EEvPKfS1_S1_PfiiifE6V_tile+4248];
	fma.rn.f32 	%f3475, %f2946, %f3474, %f3473;
	ld.shared.f32 	%f3476, [_ZZ22flash_attention_kernelILi32ELi64EEvPKfS1_S1_PfiiifE6V_tile+4504];
	fma.rn.f32 	%f3477, %f774, %f3476, %f3475;
	ld.shared.f32 	%f3478, [_ZZ22flash_attention_kernelILi32ELi64EEvPKfS1_S1_PfiiifE6V_tile+4760];
	fma.rn.f32 	%f3479, %f2951, %f3478, %f3477;
	ld.shared.f32 	%f3480, [_ZZ22flash_attention_kernelILi32ELi64EEvPKfS1_S1_PfiiifE6V_tile+5016];
	fma.rn.f32 	%f3481, %f798, %f3480, %f3479;
	ld.shared.f32 	%f3482, [_ZZ22flash_attention_kernelILi32ELi64EEvPKfS1_S1_PfiiifE6V_tile+5272];
	fma.rn.f32 	%f3483, %f2956, %f3482, %f3481;
	ld.shared.f32 	%f3484, [_ZZ22flash_attention_kernelILi32ELi64EEvPKfS1_S1_PfiiifE6V_tile+5528];
	fma.rn.f32 	%f3485, %f826, %f3484, %f3483;
	ld.shared.f32 	%f3486, [_ZZ22flash_attention_kernelILi32ELi64EEvPKfS1_S1_PfiiifE6V_tile+5784];
	fma.rn.f32 	%f3487, %f2961, %f3486, %f3485;
	ld.shared.f32 	%f3488, [_ZZ22flash_attention_kernelILi32ELi64EEvPKfS1_S1_PfiiifE6V_tile+6040];
	fma.rn.f32 	%f3489, %f850, %f3488, %f3487;
	ld.shared.f32 	%f3490, [_ZZ22flash_attention_kernelILi32ELi64EEvPKfS1_S1_PfiiifE6V_tile+6296];
	fma.rn.f32 	%f3491, %f3031, %f3490, %f3489;
	ld.shared.f32 	%f3492, [_ZZ22flash_attention_kernelILi32ELi64EEvPKfS1_S1_PfiiifE6V_tile+6552];
	fma.rn.f32 	%f3493, %f878, %f3492, %f3491;
	ld.shared.f32 	%f3494, [_ZZ22flash_attention_kernelILi32ELi64EEvPKfS1_S1_PfiiifE6V_tile+6808];
	fma.rn.f32 	%f3495, %f3036, %f3494, %f3493;
	ld.shared.f32 	%f3496, [_ZZ22flash_attention_kernelILi32ELi64EEvPKfS1_S1_PfiiifE6V_tile+7064];
	fma.rn.f32 	%f3497, %f902, %f3496, %f3495;
	ld.shared.f32 	%f3498, [_ZZ22flash_attention_kernelILi32ELi64EEvPKfS1_S1_PfiiifE6V_tile+7320];
	fma.rn.f32 	%f3499, %f3041, %f3498, %f3497;
	ld.shared.f32 	%f3500, [_ZZ22flash_attention_kernelILi32ELi64EEvPKfS1_S1_PfiiifE6V_tile+7576];
	fma.rn.f32 	%f3501, %f930, %f3500, %f3499;
	ld.shared.f32 	%f3502, [_ZZ22flash_attention_kernelILi32ELi64EEvPKfS1_S1_PfiiifE6V_tile+7832];
	fma.rn.f32 	%f3503, %f3046, %f3502, %f3501;
	ld.shared.f32 	%f3504, [_ZZ22flash_attention_kernelILi32ELi64EEvPKfS1_S1_PfiiifE6V_tile+8088];
	fma.rn.f32 	%f3505, %f954, %f3504, %f3503;
	fma.rn.f32 	%f3506, %f956, %f5173, %f3505;
	div.rn.f32 	%f5173, %f3506, %f5212;
	ld.shared.f32 	%f3507, [_ZZ22flash_attention_kernelILi32ELi64EEvPKfS1_S1_PfiiifE6V_tile+156];
	fma.rn.f32 	%f3508, %f554, %f3507, 0f00000000;
	ld.shared.f32 	%f3509, [_ZZ22flash_attention_kernelILi32ELi64EEvPKfS1_S1_PfiiifE6V_tile+412];
	fma.rn.f32 	%f3510, %f566, %f3509, %f3508;
	ld.shared.f32 	%f3511, [_ZZ22flash_attention_kernelILi32ELi64EEvPKfS1_S1_PfiiifE6V_tile+668];
	fma.rn.f32 	%f3512, %f2781, %f3511, %f3510;
	ld.shared.f32 	%f3513, [_ZZ22flash_attention_kernelILi32ELi64EEvPKfS1_S1_PfiiifE6V_tile+924];
	fma.rn.f32 	%f3514, %f590, %f3513, %f3512;
	ld.shared.f32 	%f3515, [_ZZ22flash_attention_kernelILi32ELi64EEvPKfS1_S1_PfiiifE6V_tile+1180];
	fma.rn.f32 	%f3516, %f2786, %f3515, %f3514;
	ld.shared.f32 	%f3517, [_ZZ22flash_attention_kernelILi32ELi64EEvPKfS1_S1_PfiiifE6V_tile+1436];
	fma.rn.f32 	%f3518, %f618, %f3517, %f3516;
	ld.shared.f32 	%f3519, [_ZZ22flash_attention_kernelILi32ELi64EEvPKfS1_S1_PfiiifE6V_tile+1692];
	fma.rn.f32 	%f3520, %f2791, %f3519, %f3518;
	ld.shared.f32 	%f3521, [_ZZ22flash_attention_kernelILi32ELi64EEvPKfS1_S1_PfiiifE6V_tile+1948];
	fma.rn.f32 	%f3522, %f642, %f3521, %f3520;
	ld.shared.f32 	%f3523, [_ZZ22flash_attention_kernelILi32ELi64EEvPKfS1_S1_PfiiifE6V_tile+2204];
	fma.rn.f32 	%f3524, %f2861, %f3523, %f3522;
	ld.shared.f32 	%f3525, [_ZZ22flash_attention_kernelILi32ELi64EEvPKfS1_S1_PfiiifE6V_tile+2460];
	fma.rn.f32 	%f3526, %f670, %f3525, %f3524;
	ld.shared.f32 	%f3527, [_ZZ22flash_attention_kernelILi32ELi64EEvPKfS1_S1_PfiiifE6V_tile+2716];
	fma.rn.f32 	%f3528, %f2866, %f3527, %f3526;
	ld.shared.f32 	%f3529, [_ZZ22flash_attention_kernelILi32ELi64EEvPKfS1_S1_PfiiifE6V_tile+2972];
	fma.rn.f32 	%f3530, %f694, %f3529, %f3528;
	ld.shared.f32 	%f3531, [_ZZ22flash_attention_kernelILi32ELi64EEvPKfS1_S1_PfiiifE6V_tile+3228];
	fma.rn.f32 	%f3532, %f2871, %f3531, %f3530;
	ld.shared.f32 	%f3533, [_ZZ22flash_attention_kernelILi32ELi64EEvPKfS1_S1_PfiiifE6V_tile+3484];
	fma.rn.f32 	%f3534, %f722, %f3533, %f3532;
	ld.shared.f32 	%f3535, [_ZZ22flash_attention_kernelILi32ELi64EEvPKfS1_S1_PfiiifE6V_tile+3740];
	fma.rn.f32 	%f3536, %f2876, %f3535, %f3534;
	ld.shared.f32 	%f3537, [_ZZ22flash_attention_kernelILi32ELi64EEvPKfS1_S1_PfiiifE6V_tile+3996];
	fma.rn.f32 	%f3538, %f746, %f3537, %f3536;
	ld.shared.f32 	%f3539, [_ZZ22flash_attention_kernelILi32ELi64EEvPKfS1_S1_PfiiifE6V_tile+4252];
	fma.rn.f32 	%f3540, %f2946, %f3539, %f3538;
	ld.shared.f32 	%f3541, [_ZZ22flash_attention_kernelILi32ELi64EEvPKfS1_S1_PfiiifE6V_tile+4508];
	fma.rn.f32 	%f3542, %f774, %f3541, %f3540;
	ld.shared.f32 	%f3543, [_ZZ22flash_attention_kernelILi32ELi64EEvPKfS1_S1_PfiiifE6V_tile+4764];
	fma.rn.f32 	%f3544, %f2951, %f3543, %f3542;
	ld.shared.f32 	%f3545, [_ZZ22flash_attention_kernelILi32ELi64EEvPKfS1_S1_PfiiifE6V_tile+5020];
	fma.rn.f32 	%f3546, %f798, %f3545, %f3544;
	ld.shared.f32 	%f3547, [_ZZ22flash_attention_kernelILi32ELi64EEvPKfS1_S1_PfiiifE6V_tile+5276];
	fma.rn.f32 	%f3548, %f2956, %f3547, %f3546;
	ld.shared.f32 	%f3549, [_ZZ22flash_attention_kernelILi32ELi64EEvPKfS1_S1_PfiiifE6V_tile+5532];
	fma.rn.f32 	%f3550, %f826, %f3549, %f3548;
	ld.shared.f32 	%f3551, [_ZZ22flash_attention_kernelILi32ELi64EEvPKfS1_S1_PfiiifE6V_tile+5788];
	fma.rn.f32 	%f3552, %f2961, %f3551, %f3550;
	ld.shared.f32 	%f3553, [_ZZ22flash_attention_kernelILi32ELi64EEvPKfS1_S1_PfiiifE6V_tile+6044];
	fma.rn.f32 	%f3554, %f850, %f3553, %f3552;
	ld.shared.f32 	%f3555, [_ZZ22flash_attention_kernelILi32ELi64EEvPKfS1_S1_PfiiifE6V_tile+6300];
	fma.rn.f32 	%f3556, %f3031, %f3555, %f3554;
	ld.shared.f32 	%f3557, [_ZZ22flash_attention_kernelILi32ELi64EEvPKfS1_S1_PfiiifE6V_tile+6556];
	fma.rn.f32 	%f3558, %f878, %f3557, %f3556;
	ld.shared.f32 	%f3559, [_ZZ22flash_attention_kernelILi32ELi64EEvPKfS1_S1_PfiiifE6V_tile+6812];
	fma.rn.f32 	%f3560, %f3036, %f3559, %f3558;
	ld.shared.f32 	%f3561, [_ZZ22flash_attention_kernelILi32ELi64EEvPKfS1_S1_PfiiifE6V_tile+7068];
	fma.rn.f32 	%f3562, %f902, %f3561, %f3560;
	ld.shared.f32 	%f3563, [_ZZ22flash_attention_kernelILi32ELi64EEvPKfS1_S1_PfiiifE6V_tile+7324];
	fma.rn.f32 	%f3564, %f3041, %f3563, %f3562;
	ld.shared.f32 	%f3565, [_ZZ22flash_attention_kernelILi32ELi64EEvPKfS1_S1_PfiiifE6V_tile+7580];
	fma.rn.f32 	%f3566, %f930, %f3565, %f3564;
	ld.shared.f32 	%f3567, [_ZZ22flash_attention_kernelILi32ELi64EEvPKfS1_S1_PfiiifE6V_tile+7836];
	fma.rn.f32 	%f3568, %f3046, %f3567, %f3566;
	ld.shared.f32 	%f3569, [_ZZ22flash_attention_kernelILi32ELi64EEvPKfS1_S1_PfiiifE6V_tile+8092];
	fma.rn.f32 	%f3570, %f954, %f3569, %f3568;
	fma.rn.f32 	%f3571, %f956, %f5172, %f3570;
	div.rn.f32 	%f5172, %f3571, %f5212;
	ld.shared.f32 	%f3572, [_ZZ22flash_attention_kernelILi32ELi64EEvPKfS1_S1_PfiiifE6V_tile+160];
	fma.rn.f32 	%f3573, %f554, %f3572, 0f00000000;
	ld.shared.f32 	%f3574, [_ZZ22flash_attention_kernelILi32ELi64EEvPKfS1_S1_PfiiifE6V_tile+416];
	fma.rn.f32 	%f3575, %f566, %f3574, %f3573;
	ld.shared.f32 	%f3576, [_ZZ22flash_attention_kernelILi32ELi64EEvPKfS1_S1_PfiiifE6V_tile+672];
	fma.rn.f32 	%f3577, %f2781, %f3576, %f3575;
	ld.shared.f32 	%f3578, [_ZZ22flash_attention_kernelILi32ELi64EEvPKfS1_S1_PfiiifE6V_tile+928];
	fma.rn.f32 	%f3579, %f590, %f3578, %f3577;
	ld.shared.f32 	%f3580, [_ZZ22flash_attention_kernelILi32ELi64EEvPKfS1_S1_PfiiifE6V_tile+1184];
	fma.rn.f32 	%f3581, %f2786, %f3580, %f3579;
	ld.shared.f32 	%f3582, [_ZZ22flash_attention_kernelILi32ELi64EEvPKfS1_S1_PfiiifE6V_tile+1440];
	fma.rn.f32 	%f3583, %f618, %f3582, %f3581;
	ld.shared.f32 	%f3584, [_ZZ22flash_attention_kernelILi32ELi64EEvPKfS1_S1_PfiiifE6V_tile+1696];
	fma.rn.f32 	%f3585, %f2791, %f3584, %f3583;
	ld.shared.f32 	%f3586, [_ZZ22flash_attention_kernelILi32ELi64EEvPKfS1_S1_PfiiifE6V_tile+1952];
	fma.rn.f32 	%f3587, %f642, %f3586, %f3585;
	ld.shared.f32 	%f3588, [_ZZ22flash_attention_kernelILi32ELi64EEvPKfS1_S1_PfiiifE6V_tile+2208];
	fma.rn.f32 	%f3589, %f2861, %f3588, %f3587;
	ld.shared.f32 	%f3590, [_ZZ22flash_attention_kernelILi32ELi64EEvPKfS1_S1_PfiiifE6V_tile+2464];
	fma.rn.f32 	%f3591, %f670, %f3590, %f3589;
	ld.shared.f32 	%f3592, [_ZZ22flash_attention_kernelILi32ELi64EEvPKfS1_S1_PfiiifE6V_tile+2720];
	fma.rn.f32 	%f3593, %f2866, %f3592, %f3591;
	ld.shared.f32 	%f3594, [_ZZ22flash_attention_kernelILi32ELi64EEvPKfS1_S1_PfiiifE6V_tile+2976];
	fma.rn.f32 	%f3595, %f694, %f3594, %f3593;
	ld.shared.f32 	%f3596, [_ZZ22flash_attention_kernelILi32ELi64EEvPKfS1_S1_PfiiifE6V_tile+3232];
	fma.rn.f32 	%f3597, %f2871, %f3596, %f3595;
	ld.shared.f32 	%f3598, [_ZZ22flash_attention_kernelILi32ELi64EEvPKfS1_S1_PfiiifE6V_tile+3488];
	fma.rn.f32 	%f3599, %f722, %f3598, %f3597;
	ld.shared.f32 	%f3600, [_ZZ22flash_attention_kernelILi32ELi64EEvPKfS1_S1_PfiiifE6V_tile+3744];
	fma.rn.f32 	%f3601, %f2876, %f3600, %f3599;
	ld.shared.f32 	%f3602, [_ZZ22flash_attention_kernelILi32ELi64EEvPKfS1_S1_PfiiifE6V_tile+4000];
	fma.rn.f32 	%f3603, %f746, %f3602, %f3601;
	ld.shared.f32 	%f3604, [_ZZ22flash_attention_kernelILi32ELi64EEvPKfS1_S1_PfiiifE6V_tile+4256];
	fma.rn.f32 	%f3605, %f2946, %f3604, %f3603;
	ld.shared.f32 	%f3606, [_ZZ22flash_attention_kernelILi32ELi64EEvPKfS1_S1_PfiiifE6V_tile+4512];
	fma.rn.f32 	%f3607, %f774, %f3606, %f3605;
	ld.shared.f32 	%f3608, [_ZZ22flash_attention_kernelILi32ELi64EEvPKfS1_S1_PfiiifE6V_tile+4768];
	fma.rn.f32 	%f3609, %f2951, %f3608, %f3607;
	ld.shared.f32 	%f3610, [_ZZ22flash_attention_kernelILi32ELi64EEvPKfS1_S1_PfiiifE6V_tile+5024];
	fma.rn.f32 	%f3611, %f798, %f3610, %f3609;
	ld.shared.f32 	%f3612, [_ZZ22flash_attention_kernelILi32ELi64EEvPKfS1_S1_PfiiifE6V_tile+5280];
	fma.rn.f32 	%f3613, %f2956, %f3612, %f3611;
	ld.shared.f32 	%f3614, [_ZZ22flash_attention_kernelILi32ELi64EEvPKfS1_S1_PfiiifE6V_tile+5536];
	fma.rn.f32 	%f3615, %f826, %f3614, %f3613;
	ld.shared.f32 	%f3616, [_ZZ22flash_attention_kernelILi32ELi64EEvPKfS1_S1_PfiiifE6V_tile+5792];
	fma.rn.f32 	%f3617, %f2961, %f3616, %f3615;
	ld.shared.f32 	%f3618, [_ZZ22flash_attention_kernelILi32ELi64EEvPKfS1_S1_PfiiifE6V_tile+6048];
	fma.rn.f32 	%f3619, %f850, %f3618, %f3617;
	ld.shared.f32 	%f3620, [_ZZ22flash_attention_kernelILi32ELi64EEvPKfS1_S1_PfiiifE6V_tile+6304];
	fma.rn.f32 	%f3621, %f3031, %f3620, %f3619;
	ld.shared.f32 	%f3622, [_ZZ22flash_attention_kernelILi32ELi64EEvPKfS1_S1_PfiiifE6V_tile+6560];
	fma.rn.f32 	%f3623, %f878, %f3622, %f3621;
	ld.shared.f32 	%f3624, [_ZZ22flash_attention_kernelILi32ELi64EEvPKfS1_S1_PfiiifE6V_tile+6816];
	fma.rn.f32 	%f3625, %f3036, %f3624, %f3623;
	ld.shared.f32 	%f3626, [_ZZ22flash_attention_kernelILi32ELi64EEvPKfS1_S1_PfiiifE6V_tile+7072];
	fma.rn.f32 	%f3627, %f902, %f3626, %f3625;
	ld.shared.f32 	%f3628, [_ZZ22flash_attention_kernelILi32ELi64EEvPKfS1_S1_PfiiifE6V_tile+7328];
	fma.rn.f32 	%f3629, %f3041, %f3628, %f3627;
	ld.shared.f32 	%f3630, [_ZZ22flash_attention_kernelILi32ELi64EEvPKfS1_S1_PfiiifE6V_tile+7584];
	fma.rn.f32 	%f3631, %f930, %f3630, %f3629;
	ld.shared.f32 	%f3632, [_ZZ22flash_attention_kernelILi32ELi64EEvPKfS1_S1_PfiiifE6V_tile+7840];
	fma.rn.f32 	%f3633, %f3046, %f3632, %f3631;
	ld.shared.f32 	%f3634, [_ZZ22flash_attention_kernelILi32ELi64EEvPKfS1_S1_PfiiifE6V_tile+8096];
	fma.rn.f32 	%f3635, %f954, %f3634, %f3633;
	fma.rn.f32 	%f3636, %f956, %f5171, %f3635;
	div.rn.f32 	%f5171, %f3636, %f5212;
	ld.shared.f32 	%f3637, [_ZZ22flash_attention_kernelILi32ELi64EEvPKfS1_S1_PfiiifE6V_tile+164];
	fma.rn.f32 	%f3638, %f554, %f3637, 0f00000000;
	ld.shared.f32 	%f3639, [_ZZ22flash_attention_kernelILi32ELi64EEvPKfS1_S1_PfiiifE6V_tile+420];
	fma.rn.f32 	%f3640, %f566, %f3639, %f3638;
	ld.shared.f32 	%f3641, [_ZZ22flash_attention_kernelILi32ELi64EEvPKfS1_S1_PfiiifE6V_tile+676];
	fma.rn.f32 	%f3642, %f2781, %f3641, %f3640;
	ld.shared.f32 	%f3643, [_ZZ22flash_attention_kernelILi32ELi64EEvPKfS1_S1_PfiiifE6V_tile+932];
	fma.rn.f32 	%f3644, %f590, %f3643, %f3642;
	ld.shared.f32 	%f3645, [_ZZ22flash_attention_kernelILi32ELi64EEvPKfS1_S1_PfiiifE6V_tile+1188];
	fma.rn.f32 	%f3646, %f2786, %f3645, %f3644;
	ld.shared.f32 	%f3647, [_ZZ22flash_attention_kernelILi32ELi64EEvPKfS1_S1_PfiiifE6V_tile+1444];
	fma.rn.f32 	%f3648, %f618, %f3647, %f3646;
	ld.shared.f32 	%f3649, [_ZZ22flash_attention_kernelILi32ELi64EEvPKfS1_S1_PfiiifE6V_tile+1700];
	fma.rn.f32 	%f3650, %f2791, %f3649, %f3648;
	ld.shared.f32 	%f3651, [_ZZ22flash_attention_kernelILi32ELi64EEvPKfS1_S1_PfiiifE6V_tile+1956];
	fma.rn.f32 	%f3652, %f642, %f3651, %f3650;
	ld.shared.f32 	%f3653, [_ZZ22flash_attention_kernelILi32ELi64EEvPKfS1_S1_PfiiifE6V_tile+2212];
	fma.rn.f32 	%f3654, %f2861, %f3653, %f3652;
	ld.shared.f32 	%f3655, [_ZZ22flash_attention_kernelILi32ELi64EEvPKfS1_S1_PfiiifE6V_tile+2468];
	fma.rn.f32 	%f3656, %f670, %f3655, %f3654;
	ld.shared.f32 	%f3657, [_ZZ22flash_attention_kernelILi32ELi64EEvPKfS1_S1_PfiiifE6V_tile+2724];
	fma.rn.f32 	%f3658, %f2866, %f3657, %f3656;
	ld.shared.f32 	%f3659, [_ZZ22flash_attention_kernelILi32ELi64EEvPKfS1_S1_PfiiifE6V_tile+2980];
	fma.rn.f32 	%f3660, %f694, %f3659, %f3658;
	ld.shared.f32 	%f3661, [_ZZ22flash_attention_kernelILi32ELi64EEvPKfS1_S1_PfiiifE6V_tile+3236];
	fma.rn.f32 	%f3662, %f2871, %f3661, %f3660;
	ld.shared.f32 	%f3663, [_ZZ22flash_attention_kernelILi32ELi64EEvPKfS1_S1_PfiiifE6V_tile+3492];
	fma.rn.f32 	%f3664, %f722, %f3663, %f3662;
	ld.shared.f32 	%f3665, [_ZZ22flash_attention_kernelILi32ELi64EEvPKfS1_S1_PfiiifE6V_tile+3748];
	fma.rn.f32 	%f3666, %f2876, %f3665, %f3664;
	ld.shared.f32 	%f3667, [_ZZ22flash_attention_kernelILi32ELi64EEvPKfS1_S1_PfiiifE6V_tile+4004];
	fma.rn.f32 	%f3668, %f746, %f3667, %f3666;
	ld.shared.f32 	%f3669, [_ZZ22flash_attention_kernelILi32ELi64EEvPKfS1_S1_PfiiifE6V_tile+4260];
	fma.rn.f32 	%f3670, %f2946, %f3669, %f3668;
	ld.shared.f32 	%f3671, [_ZZ22flash_attention_kernelILi32ELi64EEvPKfS1_S1_PfiiifE6V_tile+4516];
	fma.rn.f32 	%f3672, %f774, %f3671, %f3670;
	ld.shared.f32 	%f3673, [_ZZ22flash_attention_kernelILi32ELi64EEvPKfS1_S1_PfiiifE6V_tile+4772];
	fma.rn.f32 	%f3674, %f2951, %f3673, %f3672;
	ld.shared.f32 	%f3675, [_ZZ22flash_attention_kernelILi32ELi64EEvPKfS1_S1_PfiiifE6V_tile+5028];
	fma.rn.f32 	%f3676, %f798, %f3675, %f3674;
	ld.shared.f32 	%f3677, [_ZZ22flash_attention_kernelILi32ELi64EEvPKfS1_S1_PfiiifE6V_tile+5284];
	fma.rn.f32 	%f3678, %f2956, %f3677, %f3676;
	ld.shared.f32 	%f3679, [_ZZ22flash_attention_kernelILi32ELi64EEvPKfS1_S1_PfiiifE6V_tile+5540];
	fma.rn.f32 	%f3680, %f826, %f3679, %f3678;
	ld.shared.f32 	%f3681, [_ZZ22flash_attention_kernelILi32ELi64EEvPKfS1_S1_PfiiifE6V_tile+5796];
	fma.rn.f32 	%f3682, %f2961, %f3681, %f3680;
	ld.shared.f32 	%f3683, [_ZZ22flash_attention_kernelILi32ELi64EEvPKfS1_S1_PfiiifE6V_tile+6052];
	fma.rn.f32 	%f3684, %f850, %f3683, %f3682;
	ld.shared.f32 	%f3685, [_ZZ22flash_attention_kernelILi32ELi64EEvPKfS1_S1_PfiiifE6V_tile+6308];
	fma.rn.f32 	%f3686, %f3031, %f3685, %f3684;
	ld.shared.f32 	%f3687, [_ZZ22flash_attention_kernelILi32ELi64EEvPKfS1_S1_PfiiifE6V_tile+6564];
	fma.rn.f32 	%f3688, %f878, %f3687, %f3686;
	ld.shared.f32 	%f3689, [_ZZ22flash_attention_kernelILi32ELi64EEvPKfS1_S1_PfiiifE6V_tile+6820];
	fma.rn.f32 	%f3690, %f3036, %f3689, %f3688;
	ld.shared.f32 	%f3691, [_ZZ22flash_attention_kernelILi32ELi64EEvPKfS1_S1_PfiiifE6V_tile+7076];
	fma.rn.f32 	%f3692, %f902, %f3691, %f3690;
	ld.shared.f32 	%f3693, [_ZZ22flash_attention_kernelILi32ELi64EEvPKfS1_S1_PfiiifE6V_tile+7332];
	fma.rn.f32 	%f3694, %f3041, %f3693, %f3692;
	ld.shared.f32 	%f3695, [_ZZ22flash_attention_kernelILi32ELi64EEvPKfS1_S1_PfiiifE6V_tile+7588];
	fma.rn.f32 	%f3696, %f930, %f3695, %f3694;
	ld.shared.f32 	%f3697, [_ZZ22flash_attention_kernelILi32ELi64EEvPKfS1_S1_PfiiifE6V_tile+7844];
	fma.rn.f32 	%f3698, %f3046, %f3697, %f3696;
	ld.shared.f32 	%f3699, [_ZZ22flash_attention_kernelILi32ELi64EEvPKfS1_S1_PfiiifE6V_tile+8100];
	fma.rn.f32 	%f3700, %f954, %f3699, %f3698;
	fma.rn.f32 	%f3701, %f956, %f5170, %f3700;
	div.rn.f32 	%f5170, %f3701, %f5212;
	ld.shared.f32 	%f3702, [_ZZ22flash_attention_kernelILi32ELi64EEvPKfS1_S1_PfiiifE6V_tile+168];
	fma.rn.f32 	%f3703, %f554, %f3702, 0f00000000;
	ld.shared.f32 	%f3704, [_ZZ22flash_attention_kernelILi32ELi64EEvPKfS1_S1_PfiiifE6V_tile+424];
	fma.rn.f32 	%f3705, %f566, %f3704, %f3703;
	ld.shared.f32 	%f3706, [_ZZ22flash_attention_kernelILi32ELi64EEvPKfS1_S1_PfiiifE6V_tile+680];
	fma.rn.f32 	%f3707, %f2781, %f3706, %f3705;
	ld.shared.f32 	%f3708, [_ZZ22flash_attention_kernelILi32ELi64EEvPKfS1_S1_PfiiifE6V_tile+936];
	fma.rn.f32 	%f3709, %f590, %f3708, %f3707;
	ld.shared.f32 	%f3710, [_ZZ22flash_attention_kernelILi32ELi64EEvPKfS1_S1_PfiiifE6V_tile+1192];
	fma.rn.f32 	%f3711, %f2786, %f3710, %f3709;
	ld.shared.f32 	%f3712, [_ZZ22flash_attention_kernelILi32ELi64EEvPKfS1_S1_PfiiifE6V_tile+1448];
	fma.rn.f32 	%f3713, %f618, %f3712, %f3711;
	ld.shared.f32 	%f3714, [_ZZ22flash_attention_kernelILi32ELi64EEvPKfS1_S1_PfiiifE6V_tile+1704];
	fma.rn.f32 	%f3715, %f2791, %f3714, %f3713;
	ld.shared.f32 	%f3716, [_ZZ22flash_attention_kernelILi32ELi64EEvPKfS1_S1_PfiiifE6V_tile+1960];
	fma.rn.f32 	%f3717, %f642, %f3716, %f3715;
	ld.shared.f32 	%f3718, [_ZZ22flash_attention_kernelILi32ELi64EEvPKfS1_S1_PfiiifE6V_tile+2216];
	fma.rn.f32 	%f3719, %f2861, %f3718, %f3717;
	ld.shared.f32 	%f3720, [_ZZ22flash_attention_kernelILi32ELi64EEvPKfS1_S1_PfiiifE6V_tile+2472];
	fma.rn.f32 	%f3721, %f670, %f3720, %f3719;
	ld.shared.f32 	%f3722, [_ZZ22flash_attention_kernelILi32ELi64EEvPKfS1_S1_PfiiifE6V_tile+2728];
	fma.rn.f32 	%f3723, %f2866, %f3722, %f3721;
	ld.shared.f32 	%f3724, [_ZZ22flash_attention_kernelILi32ELi64EEvPKfS1_S1_PfiiifE6V_tile+2984];
	fma.rn.f32 	%f3725, %f694, %f3724, %f3723;
	ld.shared.f32 	%f3726, [_ZZ22flash_attention_kernelILi32ELi64EEvPKfS1_S1_PfiiifE6V_tile+3240];
	fma.rn.f32 	%f3727, %f2871, %f3726, %f3725;
	ld.shared.f32 	%f3728, [_ZZ22flash_attention_kernelILi32ELi64EEvPKfS1_S1_PfiiifE6V_tile+3496];
	fma.rn.f32 	%f3729, %f722, %f3728, %f3727;
	ld.shared.f32 	%f3730, [_ZZ22flash_attention_kernelILi32ELi64EEvPKfS1_S1_PfiiifE6V_tile+3752];
	fma.rn.f32 	%f3731, %f2876, %f3730, %f3729;
	ld.shared.f32 	%f3732, [_ZZ22flash_attention_kernelILi32ELi64EEvPKfS1_S1_PfiiifE6V_tile+4008];
	fma.rn.f32 	%f3733, %f746, %f3732, %f3731;
	ld.shared.f32 	%f3734, [_ZZ22flash_attention_kernelILi32ELi64EEvPKfS1_S1_PfiiifE6V_tile+4264];
	fma.rn.f32 	%f3735, %f2946, %f3734, %f3733;
	ld.shared.f32 	%f3736, [_ZZ22flash_attention_kernelILi32ELi64EEvPKfS1_S1_PfiiifE6V_tile+4520];
	fma.rn.f32 	%f3737, %f774, %f3736, %f3735;
	ld.shared.f32 	%f3738, [_ZZ22flash_attention_kernelILi32ELi64EEvPKfS1_S1_PfiiifE6V_tile+4776];
	fma.rn.f32 	%f3739, %f2951, %f3738, %f3737;
	ld.shared.f32 	%f3740, [_ZZ22flash_attention_kernelILi32ELi64EEvPKfS1_S1_PfiiifE6V_tile+5032];
	fma.rn.f32 	%f3741, %f798, %f3740, %f3739;
	ld.shared.f32 	%f3742, [_ZZ22flash_attention_kernelILi32ELi64EEvPKfS1_S1_PfiiifE6V_tile+5288];
	fma.rn.f32 	%f3743, %f2956, %f3742, %f3741;
	ld.shared.f32 	%f3744, [_ZZ22flash_attention_kernelILi32ELi64EEvPKfS1_S1_PfiiifE6V_tile+5544];
	fma.rn.f32 	%f3745, %f826, %f3744, %f3743;
	ld.shared.f32 	%f3746, [_ZZ22flash_attention_kernelILi32ELi64EEvPKfS1_S1_PfiiifE6V_tile+5800];
	fma.rn.f32 	%f3747, %f2961, %f3746, %f3745;
	ld.shared.f32 	%f3748, [_ZZ22flash_attention_kernelILi32ELi64EEvPKfS1_S1_PfiiifE6V_tile+6056];
	fma.rn.f32 	%f3749, %f850, %f3748, %f3747;
	ld.shared.f32 	%f3750, [_ZZ22flash_attention_kernelILi32ELi64EEvPKfS1_S1_PfiiifE6V_tile+6312];
	fma.rn.f32 	%f3751, %f3031, %f3750, %f3749;
	ld.shared.f32 	%f3752, [_ZZ22flash_attention_kernelILi32ELi64EEvPKfS1_S1_PfiiifE6V_tile+6568];
	fma.rn.f32 	%f3753, %f878, %f3752, %f3751;
	ld.shared.f32 	%f3754, [_ZZ22flash_attention_kernelILi32ELi64EEvPKfS1_S1_PfiiifE6V_tile+6824];
	fma.rn.f32 	%f3755, %f3036, %f3754, %f3753;
	ld.shared.f32 	%f3756, [_ZZ22flash_attention_kernelILi32ELi64EEvPKfS1_S1_PfiiifE6V_tile+7080];
	fma.rn.f32 	%f3757, %f902, %f3756, %f3755;
	ld.shared.f32 	%f3758, [_ZZ22flash_attention_kernelILi32ELi64EEvPKfS1_S1_PfiiifE6V_tile+7336];
	fma.rn.f32 	%f3759, %f3041, %f3758, %f3757;
	ld.shared.f32 	%f3760, [_ZZ22flash_attention_kernelILi32ELi64EEvPKfS1_S1_PfiiifE6V_tile+7592];
	fma.rn.f32 	%f3761, %f930, %f3760, %f3759;
	ld.shared.f32 	%f3762, [_ZZ22flash_attention_kernelILi32ELi64EEvPKfS1_S1_PfiiifE6V_tile+7848];
	fma.rn.f32 	%f3763, %f3046, %f3762, %f3761;
	ld.shared.f32 	%f3764, [_ZZ22flash_attention_kernelILi32ELi64EEvPKfS1_S1_PfiiifE6V_tile+8104];
	fma.rn.f32 	%f3765, %f954, %f3764, %f3763;
	fma.rn.f32 	%f3766, %f956, %f5169, %f3765;
	div.rn.f32 	%f5169, %f3766, %f5212;
	ld.shared.f32 	%f3767, [_ZZ22flash_attention_kernelILi32ELi64EEvPKfS1_S1_PfiiifE6V_tile+172];
	fma.rn.f32 	%f3768, %f554, %f3767, 0f00000000;
	ld.shared.f32 	%f3769, [_ZZ22flash_attention_kernelILi32ELi64EEvPKfS1_S1_PfiiifE6V_tile+428];
	fma.rn.f32 	%f3770, %f566, %f3769, %f3768;
	ld.shared.f32 	%f3771, [_ZZ22flash_attention_kernelILi32ELi64EEvPKfS1_S1_PfiiifE6V_tile+684];
	fma.rn.f32 	%f3772, %f2781, %f3771, %f3770;
	ld.shared.f32 	%f3773, [_ZZ22flash_attention_kernelILi32ELi64EEvPKfS1_S1_PfiiifE6V_tile+940];
	fma.rn.f32 	%f3774, %f590, %f3773, %f3772;
	ld.shared.f32 	%f3775, [_ZZ22flash_attention_kernelILi32ELi64EEvPKfS1_S1_PfiiifE6V_tile+1196];
	fma.rn.f32 	%f3776, %f2786, %f3775, %f3774;
	ld.shared.f32 	%f3777, [_ZZ22flash_attention_kernelILi32ELi64EEvPKfS1_S1_PfiiifE6V_tile+1452];
	fma.rn.f32 	%f3778, %f618, %f3777, %f3776;
	ld.shared.f32 	%f3779, [_ZZ22flash_attention_kernelILi32ELi64EEvPKfS1_S1_PfiiifE6V_tile+1708];
	fma.rn.f32 	%f3780, %f2791, %f3779, %f3778;
	ld.shared.f32 	%f3781, [_ZZ22flash_attention_kernelILi32ELi64EEvPKfS1_S1_PfiiifE6V_tile+1964];
	fma.rn.f32 	%f3782, %f642, %f3781, %f3780;
	ld.shared.f32 	%f3783, [_ZZ22flash_attention_kernelILi32ELi64EEvPKfS1_S1_PfiiifE6V_tile+2220];
	fma.rn.f32 	%f3784, %f2861, %f3783, %f3782;
	ld.shared.f32 	%f3785, [_ZZ22flash_attention_kernelILi32ELi64EEvPKfS1_S1_PfiiifE6V_tile+2476];
	fma.rn.f32 	%f3786, %f670, %f3785, %f3784;
	ld.shared.f32 	%f3787, [_ZZ22flash_attention_kernelILi32ELi64EEvPKfS1_S1_PfiiifE6V_tile+2732];
	fma.rn.f32 	%f3788, %f2866, %f3787, %f3786;
	ld.shared.f32 	%f3789, [_ZZ22flash_attention_kernelILi32ELi64EEvPKfS1_S1_PfiiifE6V_tile+2988];
	fma.rn.f32 	%f3790, %f694, %f3789, %f3788;
	ld.shared.f32 	%f3791, [_ZZ22flash_attention_kernelILi32ELi64EEvPKfS1_S1_PfiiifE6V_tile+3244];
	fma.rn.f32 	%f3792, %f2871, %f3791, %f3790;
	ld.shared.f32 	%f3793, [_ZZ22flash_attention_kernelILi32ELi64EEvPKfS1_S1_PfiiifE6V_tile+3500];
	fma.rn.f32 	%f3794, %f722, %f3793, %f3792;
	ld.shared.f32 	%f3795, [_ZZ22flash_attention_kernelILi32ELi64EEvPKfS1_S1_PfiiifE6V_tile+3756];
	fma.rn.f32 	%f3796, %f2876, %f3795, %f3794;
	ld.shared.f32 	%f3797, [_ZZ22flash_attention_kernelILi32ELi64EEvPKfS1_S1_PfiiifE6V_tile+4012];
	fma.rn.f32 	%f3798, %f746, %f3797, %f3796;
	ld.shared.f32 	%f3799, [_ZZ22flash_attention_kernelILi32ELi64EEvPKfS1_S1_PfiiifE6V_tile+4268];
	fma.rn.f32 	%f3800, %f2946, %f3799, %f3798;
	ld.shared.f32 	%f3801, [_ZZ22flash_attention_kernelILi32ELi64EEvPKfS1_S1_PfiiifE6V_tile+4524];
	fma.rn.f32 	%f3802, %f774, %f3801, %f3800;
	ld.shared.f32 	%f3803, [_ZZ22flash_attention_kernelILi32ELi64EEvPKfS1_S1_PfiiifE6V_tile+4780];
	fma.rn.f32 	%f3804, %f2951, %f3803, %f3802;
	ld.shared.f32 	%f3805, [_ZZ22flash_attention_kernelILi32ELi64EEvPKfS1_S1_PfiiifE6V_tile+5036];
	fma.rn.f32 	%f3806, %f798, %f3805, %f3804;
	ld.shared.f32 	%f3807, [_ZZ22flash_attention_kernelILi32ELi64EEvPKfS1_S1_PfiiifE6V_tile+5292];
	fma.rn.f32 	%f3808, %f2956, %f3807, %f3806;
	ld.shared.f32 	%f3809, [_ZZ22flash_attention_kernelILi32ELi64EEvPKfS1_S1_PfiiifE6V_tile+5548];
	fma.rn.f32 	%f3810, %f826, %f3809, %f3808;
	ld.shared.f32 	%f3811, [_ZZ22flash_attention_kernelILi32ELi64EEvPKfS1_S1_PfiiifE6V_tile+5804];
	fma.rn.f32 	%f3812, %f2961, %f3811, %f3810;
	ld.shared.f32 	%f3813, [_ZZ22flash_attention_kernelILi32ELi64EEvPKfS1_S1_PfiiifE6V_tile+6060];
	fma.rn.f32 	%f3814, %f850, %f3813, %f3812;
	ld.shared.f32 	%f3815, [_ZZ22flash_attention_kernelILi32ELi64EEvPKfS1_S1_PfiiifE6V_tile+6316];
	fma.rn.f32 	%f3816, %f3031, %f3815, %f3814;
	ld.shared.f32 	%f3817, [_ZZ22flash_attention_kernelILi32ELi64EEvPKfS1_S1_PfiiifE6V_tile+6572];
	fma.rn.f32 	%f3818, %f878, %f3817, %f3816;
	ld.shared.f32 	%f3819, [_ZZ22flash_attention_kernelILi32ELi64EEvPKfS1_S1_PfiiifE6V_tile+6828];
	fma.rn.f32 	%f3820, %f3036, %f3819, %f3818;
	ld.shared.f32 	%f3821, [_ZZ22flash_attention_kernelILi32ELi64EEvPKfS1_S1_PfiiifE6V_tile+7084];
	fma.rn.f32 	%f3822, %f902, %f3821, %f3820;
	ld.shared.f32 	%f3823, [_ZZ22flash_attention_kernelILi32ELi64EEvPKfS1_S1_PfiiifE6V_tile+7340];
	fma.rn.f32 	%f3824, %f3041, %f3823, %f3822;
	ld.shared.f32 	%f3825, [_ZZ22flash_attention_kernelILi32ELi64EEvPKfS1_S1_PfiiifE6V_tile+7596];
	fma.rn.f32 	%f3826, %f930, %f3825, %f3824;
	ld.shared.f32 	%f3827, [_ZZ22flash_attention_kernelILi32ELi64EEvPKfS1_S1_PfiiifE6V_tile+7852];
	fma.rn.f32 	%f3828, %f3046, %f3827, %f3826;
	ld.shared.f32 	%f3829, [_ZZ22flash_attention_kernelILi32ELi64EEvPKfS1_S1_PfiiifE6V_tile+8108];
	fma.rn.f32 	%f3830, %f954, %f3829, %f3828;
	fma.rn.f32 	%f3831, %f956, %f5168, %f3830;
	div.rn.f32 	%f5168, %f3831, %f5212;
	ld.shared.f32 	%f3832, [_ZZ22flash_attention_kernelILi32ELi64EEvPKfS1_S1_PfiiifE6V_tile+176];
	fma.rn.f32 	%f3833, %f554, %f3832, 0f00000000;
	ld.shared.f32 	%f3834, [_ZZ22flash_attention_kernelILi32ELi64EEvPKfS1_S1_PfiiifE6V_tile+432];
	fma.rn.f32 	%f3835, %f566, %f3834, %f3833;
	ld.shared.f32 	%f3836, [_ZZ22flash_attention_kernelILi32ELi64EEvPKfS1_S1_PfiiifE6V_tile+688];
	fma.rn.f32 	%f3837, %f2781, %f3836, %f3835;
	ld.shared.f32 	%f3838, [_ZZ22flash_attention_kernelILi32ELi64EEvPKfS1_S1_PfiiifE6V_tile+944];
	fma.rn.f32 	%f3839, %f590, %f3838, %f3837;
	ld.shared.f32 	%f3840, [_ZZ22flash_attention_kernelILi32ELi64EEvPKfS1_S1_PfiiifE6V_tile+1200];
	fma.rn.f32 	%f3841, %f2786, %f3840, %f3839;
	ld.shared.f32 	%f3842, [_ZZ22flash_attention_kernelILi32ELi64EEvPKfS1_S1_PfiiifE6V_tile+1456];
	fma.rn.f32 	%f3843, %f618, %f3842, %f3841;
	ld.shared.f32 	%f3844, [_ZZ22flash_attention_kernelILi32ELi64EEvPKfS1_S1_PfiiifE6V_tile+1712];
	fma.rn.f32 	%f3845, %f2791, %f3844, %f3843;
	ld.shared.f32 	%f3846, [_ZZ22flash_attention_kernelILi32ELi64EEvPKfS1_S1_PfiiifE6V_tile+1968];
	fma.rn.f32 	%f3847, %f642, %f3846, %f3845;
	ld.shared.f32 	%f3848, [_ZZ22flash_attention_kernelILi32ELi64EEvPKfS1_S1_PfiiifE6V_tile+2224];
	fma.rn.f32 	%f3849, %f2861, %f3848, %f3847;
	ld.shared.f32 	%f3850, [_ZZ22flash_attention_kernelILi32ELi64EEvPKfS1_S1_PfiiifE6V_tile+2480];
	fma.rn.f32 	%f3851, %f670, %f3850, %f3849;
	ld.shared.f32 	%f3852, [_ZZ22flash_attention_kernelILi32ELi64EEvPKfS1_S1_PfiiifE6V_tile+2736];
	fma.rn.f32 	%f3853, %f2866, %f3852, %f3851;
	ld.shared.f32 	%f3854, [_ZZ22flash_attention_kernelILi32ELi64EEvPKfS1_S1_PfiiifE6V_tile+2992];
	fma.rn.f32 	%f3855, %f694, %f3854, %f3853;
	ld.shared.f32 	%f3856, [_ZZ22flash_attention_kernelILi32ELi64EEvPKfS1_S1_PfiiifE6V_tile+3248];
	fma.rn.f32 	%f3857, %f2871, %f3856, %f3855;
	ld.shared.f32 	%f3858, [_ZZ22flash_attention_kernelILi32ELi64EEvPKfS1_S1_PfiiifE6V_tile+3504];
	fma.rn.f32 	%f3859, %f722, %f3858, %f3857;
	ld.shared.f32 	%f3860, [_ZZ22flash_attention_kernelILi32ELi64EEvPKfS1_S1_PfiiifE6V_tile+3760];
	fma.rn.f32 	%f3861, %f2876, %f3860, %f3859;
	ld.shared.f32 	%f3862, [_ZZ22flash_attention_kernelILi32ELi64EEvPKfS1_S1_PfiiifE6V_tile+4016];
	fma.rn.f32 	%f3863, %f746, %f3862, %f3861;
	ld.shared.f32 	%f3864, [_ZZ22flash_attention_kernelILi32ELi64EEvPKfS1_S1_PfiiifE6V_tile+4272];
	fma.rn.f32 	%f3865, %f2946, %f3864, %f3863;
	ld.shared.f32 	%f3866, [_ZZ22flash_attention_kernelILi32ELi64EEvPKfS1_S1_PfiiifE6V_tile+4528];
	fma.rn.f32 	%f3867, %f774, %f3866, %f3865;
	ld.shared.f32 	%f3868, [_ZZ22flash_attention_kernelILi32ELi64EEvPKfS1_S1_PfiiifE6V_tile+4784];
	fma.rn.f32 	%f3869, %f2951, %f3868, %f3867;
	ld.shared.f32 	%f3870, [_ZZ22flash_attention_kernelILi32ELi64EEvPKfS1_S1_PfiiifE6V_tile+5040];
	fma.rn.f32 	%f3871, %f798, %f3870, %f3869;
	ld.shared.f32 	%f3872, [_ZZ22flash_attention_kernelILi32ELi64EEvPKfS1_S1_PfiiifE6V_tile+5296];
	fma.rn.f32 	%f3873, %f2956, %f3872, %f3871;
	ld.shared.f32 	%f3874, [_ZZ22flash_attention_kernelILi32ELi64EEvPKfS1_S1_PfiiifE6V_tile+5552];
	fma.rn.f32 	%f3875, %f826, %f3874, %f3873;
	ld.shared.f32 	%f3876, [_ZZ22flash_attention_kernelILi32ELi64EEvPKfS1_S1_PfiiifE6V_tile+5808];
	fma.rn.f32 	%f3877, %f2961, %f3876, %f3875;
	ld.shared.f32 	%f3878, [_ZZ22flash_attention_kernelILi32ELi64EEvPKfS1_S1_PfiiifE6V_tile+6064];
	fma.rn.f32 	%f3879, %f850, %f3878, %f3877;
	ld.shared.f32 	%f3880, [_ZZ22flash_attention_kernelILi32ELi64EEvPKfS1_S1_PfiiifE6V_tile+6320];
	fma.rn.f32 	%f3881, %f3031, %f3880, %f3879;
	ld.shared.f32 	%f3882, [_ZZ22flash_attention_kernelILi32ELi64EEvPKfS1_S1_PfiiifE6V_tile+6576];
	fma.rn.f32 	%f3883, %f878, %f3882, %f3881;
	ld.shared.f32 	%f3884, [_ZZ22flash_attention_kernelILi32ELi64EEvPKfS1_S1_PfiiifE6V_tile+6832];
	fma.rn.f32 	%f3885, %f3036, %f3884, %f3883;
	ld.shared.f32 	%f3886, [_ZZ22flash_attention_kernelILi32ELi64EEvPKfS1_S1_PfiiifE6V_tile+7088];
	fma.rn.f32 	%f3887, %f902, %f3886, %f3885;
	ld.shared.f32 	%f3888, [_ZZ22flash_attention_kernelILi32ELi64EEvPKfS1_S1_PfiiifE6V_tile+7344];
	fma.rn.f32 	%f3889, %f3041, %f3888, %f3887;
	ld.shared.f32 	%f3890, [_ZZ22flash_attention_kernelILi32ELi64EEvPKfS1_S1_PfiiifE6V_tile+7600];
	fma.rn.f32 	%f3891, %f930, %f3890, %f3889;
	ld.shared.f32 	%f3892, [_ZZ22flash_attention_kernelILi32ELi64EEvPKfS1_S1_PfiiifE6V_tile+7856];
	fma.rn.f32 	%f3893, %f3046, %f3892, %f3891;
	ld.shared.f32 	%f3894, [_ZZ22flash_attention_kernelILi32ELi64EEvPKfS1_S1_PfiiifE6V_tile+8112];
	fma.rn.f32 	%f3895, %f954, %f3894, %f3893;
	fma.rn.f32 	%f3896, %f956, %f5167, %f3895;
	div.rn.f32 	%f5167, %f3896, %f5212;
	ld.shared.f32 	%f3897, [_ZZ22flash_attention_kernelILi32ELi64EEvPKfS1_S1_PfiiifE6V_tile+180];
	fma.rn.f32 	%f3898, %f554, %f3897, 0f00000000;
	ld.shared.f32 	%f3899, [_ZZ22flash_attention_kernelILi32ELi64EEvPKfS1_S1_PfiiifE6V_tile+436];
	fma.rn.f32 	%f3900, %f566, %f3899, %f3898;
	ld.shared.f32 	%f3901, [_ZZ22flash_attention_kernelILi32ELi64EEvPKfS1_S1_PfiiifE6V_tile+692];
	fma.rn.f32 	%f3902, %f2781, %f3901, %f3900;
	ld.shared.f32 	%f3903, [_ZZ22flash_attention_kernelILi32ELi64EEvPKfS1_S1_PfiiifE6V_tile+948];
	fma.rn.f32 	%f3904, %f590, %f3903, %f3902;
	ld.shared.f32 	%f3905, [_ZZ22flash_attention_kernelILi32ELi64EEvPKfS1_S1_PfiiifE6V_tile+1204];
	fma.rn.f32 	%f3906, %f2786, %f3905, %f3904;
	ld.shared.f32 	%f3907, [_ZZ22flash_attention_kernelILi32ELi64EEvPKfS1_S1_PfiiifE6V_tile+1460];
	fma.rn.f32 	%f3908, %f618, %f3907, %f3906;
	ld.shared.f32 	%f3909, [_ZZ22flash_attention_kernelILi32ELi64EEvPKfS1_S1_PfiiifE6V_tile+1716];
	fma.rn.f32 	%f3910, %f2791, %f3909, %f3908;
	ld.shared.f32 	%f3911, [_ZZ22flash_attention_kernelILi32ELi64EEvPKfS1_S1_PfiiifE6V_tile+1972];
	fma.rn.f32 	%f3912, %f642, %f3911, %f3910;
	ld.shared.f32 	%f3913, [_ZZ22flash_attention_kernelILi32ELi64EEvPKfS1_S1_PfiiifE6V_tile+2228];
	fma.rn.f32 	%f3914, %f2861, %f3913, %f3912;
	ld.shared.f32 	%f3915, [_ZZ22flash_attention_kernelILi32ELi64EEvPKfS1_S1_PfiiifE6V_tile+2484];
	fma.rn.f32 	%f3916, %f670, %f3915, %f3914;
	ld.shared.f32 	%f3917, [_ZZ22flash_attention_kernelILi32ELi64EEvPKfS1_S1_PfiiifE6V_tile+2740];
	fma.rn.f32 	%f3918, %f2866, %f3917, %f3916;
	ld.shared.f32 	%f3919, [_ZZ22flash_attention_kernelILi32ELi64EEvPKfS1_S1_PfiiifE6V_tile+2996];
	fma.rn.f32 	%f3920, %f694, %f3919, %f3918;
	ld.shared.f32 	%f3921, [_ZZ22flash_attention_kernelILi32ELi64EEvPKfS1_S1_PfiiifE6V_tile+3252];
	fma.rn.f32 	%f3922, %f2871, %f3921, %f3920;
	ld.shared.f32 	%f3923, [_ZZ22flash_attention_kernelILi32ELi64EEvPKfS1_S1_PfiiifE6V_tile+3508];
	fma.rn.f32 	%f3924, %f722, %f3923, %f3922;
	ld.shared.f32 	%f3925, [_ZZ22flash_attention_kernelILi32ELi64EEvPKfS1_S1_PfiiifE6V_tile+3764];
	fma.rn.f32 	%f3926, %f2876, %f3925, %f3924;
	ld.shared.f32 	%f3927, [_ZZ22flash_attention_kernelILi32ELi64EEvPKfS1_S1_PfiiifE6V_tile+4020];
	fma.rn.f32 	%f3928, %f746, %f3927, %f3926;
	ld.shared.f32 	%f3929, [_ZZ22flash_attention_kernelILi32ELi64EEvPKfS1_S1_PfiiifE6V_tile+4276];
	fma.rn.f32 	%f3930, %f2946, %f3929, %f3928;
	ld.shared.f32 	%f3931, [_ZZ22flash_attention_kernelILi32ELi64EEvPKfS1_S1_PfiiifE6V_tile+4532];
	fma.rn.f32 	%f3932, %f774, %f3931, %f3930;
	ld.shared.f32 	%f3933, [_ZZ22flash_attention_kernelILi32ELi64EEvPKfS1_S1_PfiiifE6V_tile+4788];
	fma.rn.f32 	%f3934, %f2951, %f3933, %f3932;
	ld.shared.f32 	%f3935, [_ZZ22flash_attention_kernelILi32ELi64EEvPKfS1_S1_PfiiifE6V_tile+5044];
	fma.rn.f32 	%f3936, %f798, %f3935, %f3934;
	ld.shared.f32 	%f3937, [_ZZ22flash_attention_kernelILi32ELi64EEvPKfS1_S1_PfiiifE6V_tile+5300];
	fma.rn.f32 	%f3938, %f2956, %f3937, %f3936;
	ld.shared.f32 	%f3939, [_ZZ22flash_attention_kernelILi32ELi64EEvPKfS1_S1_PfiiifE6V_tile+5556];
	fma.rn.f32 	%f3940, %f826, %f3939, %f3938;
	ld.shared.f32 	%f3941, [_ZZ22flash_attention_kernelILi32ELi64EEvPKfS1_S1_PfiiifE6V_tile+5812];
	fma.rn.f32 	%f3942, %f2961, %f3941, %f3940;
	ld.shared.f32 	%f3943, [_ZZ22flash_attention_kernelILi32ELi64EEvPKfS1_S1_PfiiifE6V_tile+6068];
	fma.rn.f32 	%f3944, %f850, %f3943, %f3942;
	ld.shared.f32 	%f3945, [_ZZ22flash_attention_kernelILi32ELi64EEvPKfS1_S1_PfiiifE6V_tile+6324];
	fma.rn.f32 	%f3946, %f3031, %f3945, %f3944;
	ld.shared.f32 	%f3947, [_ZZ22flash_attention_kernelILi32ELi64EEvPKfS1_S1_PfiiifE6V_tile+6580];
	fma.rn.f32 	%f3948, %f878, %f3947, %f3946;
	ld.shared.f32 	%f3949, [_ZZ22flash_attention_kernelILi32ELi64EEvPKfS1_S1_PfiiifE6V_tile+6836];
	fma.rn.f32 	%f3950, %f3036, %f3949, %f3948;
	ld.shared.f32 	%f3951, [_ZZ22flash_attention_kernelILi32ELi64EEvPKfS1_S1_PfiiifE6V_tile+7092];
	fma.rn.f32 	%f3952, %f902, %f3951, %f3950;
	ld.shared.f32 	%f3953, [_ZZ22flash_attention_kernelILi32ELi64EEvPKfS1_S1_PfiiifE6V_tile+7348];
	fma.rn.f32 	%f3954, %f3041, %f3953, %f3952;
	ld.shared.f32 	%f3955, [_ZZ22flash_attention_kernelILi32ELi64EEvPKfS1_S1_PfiiifE6V_tile+7604];
	fma.rn.f32 	%f3956, %f930, %f3955, %f3954;
	ld.shared.f32 	%f3957, [_ZZ22flash_attention_kernelILi32ELi64EEvPKfS1_S1_PfiiifE6V_tile+7860];
	fma.rn.f32 	%f3958, %f3046, %f3957, %f3956;
	ld.shared.f32 	%f3959, [_ZZ22flash_attention_kernelILi32ELi64EEvPKfS1_S1_PfiiifE6V_tile+8116];
	fma.rn.f32 	%f3960, %f954, %f3959, %f3958;
	fma.rn.f32 	%f3961, %f956, %f5166, %f3960;
	div.rn.f32 	%f5166, %f3961, %f5212;
	ld.shared.f32 	%f3962, [_ZZ22flash_attention_kernelILi32ELi64EEvPKfS1_S1_PfiiifE6V_tile+184];
	fma.rn.f32 	%f3963, %f554, %f3962, 0f00000000;
	ld.shared.f32 	%f3964, [_ZZ22flash_attention_kernelILi32ELi64EEvPKfS1_S1_PfiiifE6V_tile+440];
	fma.rn.f32 	%f3965, %f566, %f3964, %f3963;
	ld.shared.f32 	%f3966, [_ZZ22flash_attention_kernelILi32ELi64EEvPKfS1_S1_PfiiifE6V_tile+696];
	fma.rn.f32 	%f3967, %f2781, %f3966, %f3965;
	ld.shared.f32 	%f3968, [_ZZ22flash_attention_kernelILi32ELi64EEvPKfS1_S1_PfiiifE6V_tile+952];
	fma.rn.f32 	%f3969, %f590, %f3968, %f3967;
	ld.shared.f32 	%f3970, [_ZZ22flash_attention_kernelILi32ELi64EEvPKfS1_S1_PfiiifE6V_tile+1208];
	fma.rn.f32 	%f3971, %f2786, %f3970, %f3969;
	ld.shared.f32 	%f3972, [_ZZ22flash_attention_kernelILi32ELi64EEvPKfS1_S1_PfiiifE6V_tile+1464];
	fma.rn.f32 	%f3973, %f618, %f3972, %f3971;
	ld.shared.f32 	%f3974, [_ZZ22flash_attention_kernelILi32ELi64EEvPKfS1_S1_PfiiifE6V_tile+1720];
	fma.rn.f32 	%f3975, %f2791, %f3974, %f3973;
	ld.shared.f32 	%f3976, [_ZZ22flash_attention_kernelILi32ELi64EEvPKfS1_S1_PfiiifE6V_tile+1976];
	fma.rn.f32 	%f3977, %f642, %f3976, %f3975;
	ld.shared.f32 	%f3978, [_ZZ22flash_attention_kernelILi32ELi64EEvPKfS1_S1_PfiiifE6V_tile+2232];
	fma.rn.f32 	%f3979, %f2861, %f3978, %f3977;
	ld.shared.f32 	%f3980, [_ZZ22flash_attention_kernelILi32ELi64EEvPKfS1_S1_PfiiifE6V_tile+2488];
	fma.rn.f32 	%f3981, %f670, %f3980, %f3979;
	ld.shared.f32 	%f3982, [_ZZ22flash_attention_kernelILi32ELi64EEvPKfS1_S1_PfiiifE6V_tile+2744];
	fma.rn.f32 	%f3983, %f2866, %f3982, %f3981;
	ld.shared.f32 	%f3984, [_ZZ22flash_attention_kernelILi32ELi64EEvPKfS1_S1_PfiiifE6V_tile+3000];
	fma.rn.f32 	%f3985, %f694, %f3984, %f3983;
	ld.shared.f32 	%f3986, [_ZZ22flash_attention_kernelILi32ELi64EEvPKfS1_S1_PfiiifE6V_tile+3256];
	fma.rn.f32 	%f3987, %f2871, %f3986, %f3985;
	ld.shared.f32 	%f3988, [_ZZ22flash_attention_kernelILi32ELi64EEvPKfS1_S1_PfiiifE6V_tile+3512];
	fma.rn.f32 	%f3989, %f722, %f3988, %f3987;
	ld.shared.f32 	%f3990, [_ZZ22flash_attention_kernelILi32ELi64EEvPKfS1_S1_PfiiifE6V_tile+3768];
	fma.rn.f32 	%f3991, %f2876, %f3990, %f3989;
	ld.shared.f32 	%f3992, [_ZZ22flash_attention_kernelILi32ELi64EEvPKfS1_S1_PfiiifE6V_tile+4024];
	fma.rn.f32 	%f3993, %f746, %f3992, %f3991;
	ld.shared.f32 	%f3994, [_ZZ22flash_attention_kernelILi32ELi64EEvPKfS1_S1_PfiiifE6V_tile+4280];
	fma.rn.f32 	%f3995, %f2946, %f3994, %f3993;
	ld.shared.f32 	%f3996, [_ZZ22flash_attention_kernelILi32ELi64EEvPKfS1_S1_PfiiifE6V_tile+4536];
	fma.rn.f32 	%f3997, %f774, %f3996, %f3995;
	ld.shared.f32 	%f3998, [_ZZ22flash_attention_kernelILi32ELi64EEvPKfS1_S1_PfiiifE6V_tile+4792];
	fma.rn.f32 	%f3999, %f2951, %f3998, %f3997;
	ld.shared.f32 	%f4000, [_ZZ22flash_attention_kernelILi32ELi64EEvPKfS1_S1_PfiiifE6V_tile+5048];
	fma.rn.f32 	%f4001, %f798, %f4000, %f3999;
	ld.shared.f32 	%f4002, [_ZZ22flash_attention_kernelILi32ELi64EEvPKfS1_S1_PfiiifE6V_tile+5304];
	fma.rn.f32 	%f4003, %f2956, %f4002, %f4001;
	ld.shared.f32 	%f4004, [_ZZ22flash_attention_kernelILi32ELi64EEvPKfS1_S1_PfiiifE6V_tile+5560];
	fma.rn.f32 	%f4005, %f826, %f4004, %f4003;
	ld.shared.f32 	%f4006, [_ZZ22flash_attention_kernelILi32ELi64EEvPKfS1_S1_PfiiifE6V_tile+5816];
	fma.rn.f32 	%f4007, %f2961, %f4006, %f4005;
	ld.shared.f32 	%f4008, [_ZZ22flash_attention_kernelILi32ELi64EEvPKfS1_S1_PfiiifE6V_tile+6072];
	fma.rn.f32 	%f4009, %f850, %f4008, %f4007;
	ld.shared.f32 	%f4010, [_ZZ22flash_attention_kernelILi32ELi64EEvPKfS1_S1_PfiiifE6V_tile+6328];
	fma.rn.f32 	%f4011, %f3031, %f4010, %f4009;
	ld.shared.f32 	%f4012, [_ZZ22flash_attention_kernelILi32ELi64EEvPKfS1_S1_PfiiifE6V_tile+6584];
	fma.rn.f32 	%f4013, %f878, %f4012, %f4011;
	ld.shared.f32 	%f4014, [_ZZ22flash_attention_kernelILi32ELi64EEvPKfS1_S1_PfiiifE6V_tile+6840];
	fma.rn.f32 	%f4015, %f3036, %f4014, %f4013;
	ld.shared.f32 	%f4016, [_ZZ22flash_attention_kernelILi32ELi64EEvPKfS1_S1_PfiiifE6V_tile+7096];
	fma.rn.f32 	%f4017, %f902, %f4016, %f4015;
	ld.shared.f32 	%f4018, [_ZZ22flash_attention_kernelILi32ELi64EEvPKfS1_S1_PfiiifE6V_tile+7352];
	fma.rn.f32 	%f4019, %f3041, %f4018, %f4017;
	ld.shared.f32 	%f4020, [_ZZ22flash_attention_kernelILi32ELi64EEvPKfS1_S1_PfiiifE6V_tile+7608];
	fma.rn.f32 	%f4021, %f930, %f4020, %f4019;
	ld.shared.f32 	%f4022, [_ZZ22flash_attention_kernelILi32ELi64EEvPKfS1_S1_PfiiifE6V_tile+7864];
	fma.rn.f32 	%f4023, %f3046, %f4022, %f4021;
	ld.shared.f32 	%f4024, [_ZZ22flash_attention_kernelILi32ELi64EEvPKfS1_S1_PfiiifE6V_tile+8120];
	fma.rn.f32 	%f4025, %f954, %f4024, %f4023;
	fma.rn.f32 	%f4026, %f956, %f5165, %f4025;
	div.rn.f32 	%f5165, %f4026, %f5212;
	ld.shared.f32 	%f4027, [_ZZ22flash_attention_kernelILi32ELi64EEvPKfS1_S1_PfiiifE6V_tile+188];
	fma.rn.f32 	%f4028, %f554, %f4027, 0f00000000;
	ld.shared.f32 	%f4029, [_ZZ22flash_attention_kernelILi32ELi64EEvPKfS1_S1_PfiiifE6V_tile+444];
	fma.rn.f32 	%f4030, %f566, %f4029, %f4028;
	ld.shared.f32 	%f4031, [_ZZ22flash_attention_kernelILi32ELi64EEvPKfS1_S1_PfiiifE6V_tile+700];
	fma.rn.f32 	%f4032, %f2781, %f4031, %f4030;
	ld.shared.f32 	%f4033, [_ZZ22flash_attention_kernelILi32ELi64EEvPKfS1_S1_PfiiifE6V_tile+956];
	fma.rn.f32 	%f4034, %f590, %f4033, %f4032;
	ld.shared.f32 	%f4035, [_ZZ22flash_attention_kernelILi32ELi64EEvPKfS1_S1_PfiiifE6V_tile+1212];
	fma.rn.f32 	%f4036, %f2786, %f4035, %f4034;
	ld.shared.f32 	%f4037, [_ZZ22flash_attention_kernelILi32ELi64EEvPKfS1_S1_PfiiifE6V_tile+1468];
	fma.rn.f32 	%f4038, %f618, %f4037, %f4036;
	ld.shared.f32 	%f4039, [_ZZ22flash_attention_kernelILi32ELi64EEvPKfS1_S1_PfiiifE6V_tile+1724];
	fma.rn.f32 	%f4040, %f2791, %f4039, %f4038;
	ld.shared.f32 	%f4041, [_ZZ22flash_attention_kernelILi32ELi64EEvPKfS1_S1_PfiiifE6V_tile+1980];
	fma.rn.f32 	%f4042, %f642, %f4041, %f4040;
	ld.shared.f32 	%f4043, [_ZZ22flash_attention_kernelILi32ELi64EEvPKfS1_S1_PfiiifE6V_tile+2236];
	fma.rn.f32 	%f4044, %f2861, %f4043, %f4042;
	ld.shared.f32 	%f4045, [_ZZ22flash_attention_kernelILi32ELi64EEvPKfS1_S1_PfiiifE6V_tile+2492];
	fma.rn.f32 	%f4046, %f670, %f4045, %f4044;
	ld.shared.f32 	%f4047, [_ZZ22flash_attention_kernelILi32ELi64EEvPKfS1_S1_PfiiifE6V_tile+2748];
	fma.rn.f32 	%f4048, %f2866, %f4047, %f4046;
	ld.shared.f32 	%f4049, [_ZZ22flash_attention_kernelILi32ELi64EEvPKfS1_S1_PfiiifE6V_tile+3004];
	fma.rn.f32 	%f4050, %f694, %f4049, %f4048;
	ld.shared.f32 	%f4051, [_ZZ22flash_attention_kernelILi32ELi64EEvPKfS1_S1_PfiiifE6V_tile+3260];
	fma.rn.f32 	%f4052, %f2871, %f4051, %f4050;
	ld.shared.f32 	%f4053, [_ZZ22flash_attention_kernelILi32ELi64EEvPKfS1_S1_PfiiifE6V_tile+3516];
	fma.rn.f32 	%f4054, %f722, %f4053, %f4052;
	ld.shared.f32 	%f4055, [_ZZ22flash_attention_kernelILi32ELi64EEvPKfS1_S1_PfiiifE6V_tile+3772];
	fma.rn.f32 	%f4056, %f2876, %f4055, %f4054;
	ld.shared.f32 	%f4057, [_ZZ22flash_attention_kernelILi32ELi64EEvPKfS1_S1_PfiiifE6V_tile+4028];
	fma.rn.f32 	%f4058, %f746, %f4057, %f4056;
	ld.shared.f32 	%f4059, [_ZZ22flash_attention_kernelILi32ELi64EEvPKfS1_S1_PfiiifE6V_tile+4284];
	fma.rn.f32 	%f4060, %f2946, %f4059, %f4058;
	ld.shared.f32 	%f4061, [_ZZ22flash_attention_kernelILi32ELi64EEvPKfS1_S1_PfiiifE6V_tile+4540];
	fma.rn.f32 	%f4062, %f774, %f4061, %f4060;
	ld.shared.f32 	%f4063, [_ZZ22flash_attention_kernelILi32ELi64EEvPKfS1_S1_PfiiifE6V_tile+4796];
	fma.rn.f32 	%f4064, %f2951, %f4063, %f4062;
	ld.shared.f32 	%f4065, [_ZZ22flash_attention_kernelILi32ELi64EEvPKfS1_S1_PfiiifE6V_tile+5052];
	fma.rn.f32 	%f4066, %f798, %f4065, %f4064;
	ld.shared.f32 	%f4067, [_ZZ22flash_attention_kernelILi32ELi64EEvPKfS1_S1_PfiiifE6V_tile+5308];
	fma.rn.f32 	%f4068, %f2956, %f4067, %f4066;
	ld.shared.f32 	%f4069, [_ZZ22flash_attention_kernelILi32ELi64EEvPKfS1_S1_PfiiifE6V_tile+5564];
	fma.rn.f32 	%f4070, %f826, %f4069, %f4068;
	ld.shared.f32 	%f4071, [_ZZ22flash_attention_kernelILi32ELi64EEvPKfS1_S1_PfiiifE6V_tile+5820];
	fma.rn.f32 	%f4072, %f2961, %f4071, %f4070;
	ld.shared.f32 	%f4073, [_ZZ22flash_attention_kernelILi32ELi64EEvPKfS1_S1_PfiiifE6V_tile+6076];
	fma.rn.f32 	%f4074, %f850, %f4073, %f4072;
	ld.shared.f32 	%f4075, [_ZZ22flash_attention_kernelILi32ELi64EEvPKfS1_S1_PfiiifE6V_tile+6332];
	fma.rn.f32 	%f4076, %f3031, %f4075, %f4074;
	ld.shared.f32 	%f4077, [_ZZ22flash_attention_kernelILi32ELi64EEvPKfS1_S1_PfiiifE6V_tile+6588];
	fma.rn.f32 	%f4078, %f878, %f4077, %f4076;
	ld.shared.f32 	%f4079, [_ZZ22flash_attention_kernelILi32ELi64EEvPKfS1_S1_PfiiifE6V_tile+6844];
	fma.rn.f32 	%f4080, %f3036, %f4079, %f4078;
	ld.shared.f32 	%f4081, [_ZZ22flash_attention_kernelILi32ELi64EEvPKfS1_S1_PfiiifE6V_tile+7100];
	fma.rn.f32 	%f4082, %f902, %f4081, %f4080;
	ld.shared.f32 	%f4083, [_ZZ22flash_attention_kernelILi32ELi64EEvPKfS1_S1_PfiiifE6V_tile+7356];
	fma.rn.f32 	%f4084, %f3041, %f4083, %f4082;
	ld.shared.f32 	%f4085, [_ZZ22flash_attention_kernelILi32ELi64EEvPKfS1_S1_PfiiifE6V_tile+7612];
	fma.rn.f32 	%f4086, %f930, %f4085, %f4084;
	ld.shared.f32 	%f4087, [_ZZ22flash_attention_kernelILi32ELi64EEvPKfS1_S1_PfiiifE6V_tile+7868];
	fma.rn.f32 	%f4088, %f3046, %f4087, %f4086;
	ld.shared.f32 	%f4089, [_ZZ22flash_attention_kernelILi32ELi64EEvPKfS1_S1_PfiiifE6V_tile+8124];
	fma.rn.f32 	%f4090, %f954, %f4089, %f4088;
	fma.rn.f32 	%f4091, %f956, %f5164, %f4090;
	div.rn.f32 	%f5164, %f4091, %f5212;
	ld.shared.f32 	%f4092, [_ZZ22flash_attention_kernelILi32ELi64EEvPKfS1_S1_PfiiifE6V_tile+192];
	fma.rn.f32 	%f4093, %f554, %f4092, 0f00000000;
	ld.shared.f32 	%f4094, [_ZZ22flash_attention_kernelILi32ELi64EEvPKfS1_S1_PfiiifE6V_tile+448];
	fma.rn.f32 	%f4095, %f566, %f4094, %f4093;
	ld.shared.f32 	%f4096, [_ZZ22flash_attention_kernelILi32ELi64EEvPKfS1_S1_PfiiifE6V_tile+704];
	fma.rn.f32 	%f4097, %f2781, %f4096, %f4095;
	ld.shared.f32 	%f4098, [_ZZ22flash_attention_kernelILi32ELi64EEvPKfS1_S1_PfiiifE6V_tile+960];
	fma.rn.f32 	%f4099, %f590, %f4098, %f4097;
	ld.shared.f32 	%f4100, [_ZZ22flash_attention_kernelILi32ELi64EEvPKfS1_S1_PfiiifE6V_tile+1216];
	fma.rn.f32 	%f4101, %f2786, %f4100, %f4099;
	ld.shared.f32 	%f4102, [_ZZ22flash_attention_kernelILi32ELi64EEvPKfS1_S1_PfiiifE6V_tile+1472];
	fma.rn.f32 	%f4103, %f618, %f4102, %f4101;
	ld.shared.f32 	%f4104, [_ZZ22flash_attention_kernelILi32ELi64EEvPKfS1_S1_PfiiifE6V_tile+1728];
	fma.rn.f32 	%f4105, %f2791, %f4104, %f4103;
	ld.shared.f32 	%f4106, [_ZZ22flash_attention_kernelILi32ELi64EEvPKfS1_S1_PfiiifE6V_tile+1984];
	fma.rn.f32 	%f4107, %f642, %f4106, %f4105;
	ld.shared.f32 	%f4108, [_ZZ22flash_attention_kernelILi32ELi64EEvPKfS1_S1_PfiiifE6V_tile+2240];
	fma.rn.f32 	%f4109, %f2861, %f4108, %f4107;
	ld.shared.f32 	%f4110, [_ZZ22flash_attention_kernelILi32ELi64EEvPKfS1_S1_PfiiifE6V_tile+2496];
	fma.rn.f32 	%f4111, %f670, %f4110, %f4109;
	ld.shared.f32 	%f4112, [_ZZ22flash_attention_kernelILi32ELi64EEvPKfS1_S1_PfiiifE6V_tile+2752];
	fma.rn.f32 	%f4113, %f2866, %f4112, %f4111;
	ld.shared.f32 	%f4114, [_ZZ22flash_attention_kernelILi32ELi64EEvPKfS1_S1_PfiiifE6V_tile+3008];
	fma.rn.f32 	%f4115, %f694, %f4114, %f4113;
	ld.shared.f32 	%f4116, [_ZZ22flash_attention_kernelILi32ELi64EEvPKfS1_S1_PfiiifE6V_tile+3264];
	fma.rn.f32 	%f4117, %f2871, %f4116, %f4115;
	ld.shared.f32 	%f4118, [_ZZ22flash_attention_kernelILi32ELi64EEvPKfS1_S1_PfiiifE6V_tile+3520];
	fma.rn.f32 	%f4119, %f722, %f4118, %f4117;
	ld.shared.f32 	%f4120, [_ZZ22flash_attention_kernelILi32ELi64EEvPKfS1_S1_PfiiifE6V_tile+3776];
	fma.rn.f32 	%f4121, %f2876, %f4120, %f4119;
	ld.shared.f32 	%f4122, [_ZZ22flash_attention_kernelILi32ELi64EEvPKfS1_S1_PfiiifE6V_tile+4032];
	fma.rn.f32 	%f4123, %f746, %f4122, %f4121;
	ld.shared.f32 	%f4124, [_ZZ22flash_attention_kernelILi32ELi64EEvPKfS1_S1_PfiiifE6V_tile+4288];
	fma.rn.f32 	%f4125, %f2946, %f4124, %f4123;
	ld.shared.f32 	%f4126, [_ZZ22flash_attention_kernelILi32ELi64EEvPKfS1_S1_PfiiifE6V_tile+4544];
	fma.rn.f32 	%f4127, %f774, %f4126, %f4125;
	ld.shared.f32 	%f4128, [_ZZ22flash_attention_kernelILi32ELi64EEvPKfS1_S1_PfiiifE6V_tile+4800];
	fma.rn.f32 	%f4129, %f2951, %f4128, %f4127;
	ld.shared.f32 	%f4130, [_ZZ22flash_attention_kernelILi32ELi64EEvPKfS1_S1_PfiiifE6V_tile+5056];
	fma.rn.f32 	%f4131, %f798, %f4130, %f4129;
	ld.shared.f32 	%f4132, [_ZZ22flash_attention_kernelILi32ELi64EEvPKfS1_S1_PfiiifE6V_tile+5312];
	fma.rn.f32 	%f4133, %f2956, %f4132, %f4131;
	ld.shared.f32 	%f4134, [_ZZ22flash_attention_kernelILi32ELi64EEvPKfS1_S1_PfiiifE6V_tile+5568];
	fma.rn.f32 	%f4135, %f826, %f4134, %f4133;
	ld.shared.f32 	%f4136, [_ZZ22flash_attention_kernelILi32ELi64EEvPKfS1_S1_PfiiifE6V_tile+5824];
	fma.rn.f32 	%f4137, %f2961, %f4136, %f4135;
	ld.shared.f32 	%f4138, [_ZZ22flash_attention_kernelILi32ELi64EEvPKfS1_S1_PfiiifE6V_tile+6080];
	fma.rn.f32 	%f4139, %f850, %f4138, %f4137;
	ld.shared.f32 	%f4140, [_ZZ22flash_attention_kernelILi32ELi64EEvPKfS1_S1_PfiiifE6V_tile+6336];
	fma.rn.f32 	%f4141, %f3031, %f4140, %f4139;
	ld.shared.f32 	%f4142, [_ZZ22flash_attention_kernelILi32ELi64EEvPKfS1_S1_PfiiifE6V_tile+6592];
	fma.rn.f32 	%f4143, %f878, %f4142, %f4141;
	ld.shared.f32 	%f4144, [_ZZ22flash_attention_kernelILi32ELi64EEvPKfS1_S1_PfiiifE6V_tile+6848];
	fma.rn.f32 	%f4145, %f3036, %f4144, %f4143;
	ld.shared.f32 	%f4146, [_ZZ22flash_attention_kernelILi32ELi64EEvPKfS1_S1_PfiiifE6V_tile+7104];
	fma.rn.f32 	%f4147, %f902, %f4146, %f4145;
	ld.shared.f32 	%f4148, [_ZZ22flash_attention_kernelILi32ELi64EEvPKfS1_S1_PfiiifE6V_tile+7360];
	fma.rn.f32 	%f4149, %f3041, %f4148, %f4147;
	ld.shared.f32 	%f4150, [_ZZ22flash_attention_kernelILi32ELi64EEvPKfS1_S1_PfiiifE6V_tile+7616];
	fma.rn.f32 	%f4151, %f930, %f4150, %f4149;
	ld.shared.f32 	%f4152, [_ZZ22flash_attention_kernelILi32ELi64EEvPKfS1_S1_PfiiifE6V_tile+7872];
	fma.rn.f32 	%f4153, %f3046, %f4152, %f4151;
	ld.shared.f32 	%f4154, [_ZZ22flash_attention_kernelILi32ELi64EEvPKfS1_S1_PfiiifE6V_tile+8128];
	fma.rn.f32 	%f4155, %f954, %f4154, %f4153;
	fma.rn.f32 	%f4156, %f956, %f5163, %f4155;
	div.rn.f32 	%f5163, %f4156, %f5212;
	ld.shared.f32 	%f4157, [_ZZ22flash_attention_kernelILi32ELi64EEvPKfS1_S1_PfiiifE6V_tile+196];
	fma.rn.f32 	%f4158, %f554, %f4157, 0f00000000;
	ld.shared.f32 	%f4159, [_ZZ22flash_attention_kernelILi32ELi64EEvPKfS1_S1_PfiiifE6V_tile+452];
	fma.rn.f32 	%f4160, %f566, %f4159, %f4158;
	ld.shared.f32 	%f4161, [_ZZ22flash_attention_kernelILi32ELi64EEvPKfS1_S1_PfiiifE6V_tile+708];
	fma.rn.f32 	%f4162, %f2781, %f4161, %f4160;
	ld.shared.f32 	%f4163, [_ZZ22flash_attention_kernelILi32ELi64EEvPKfS1_S1_PfiiifE6V_tile+964];
	fma.rn.f32 	%f4164, %f590, %f4163, %f4162;
	ld.shared.f32 	%f4165, [_ZZ22flash_attention_kernelILi32ELi64EEvPKfS1_S1_PfiiifE6V_tile+1220];
	fma.rn.f32 	%f4166, %f2786, %f4165, %f4164;
	ld.shared.f32 	%f4167, [_ZZ22flash_attention_kernelILi32ELi64EEvPKfS1_S1_PfiiifE6V_tile+1476];
	fma.rn.f32 	%f4168, %f618, %f4167, %f4166;
	ld.shared.f32 	%f4169, [_ZZ22flash_attention_kernelILi32ELi64EEvPKfS1_S1_PfiiifE6V_tile+1732];
	fma.rn.f32 	%f4170, %f2791, %f4169, %f4168;
	ld.shared.f32 	%f4171, [_ZZ22flash_attention_kernelILi32ELi64EEvPKfS1_S1_PfiiifE6V_tile+1988];
	fma.rn.f32 	%f4172, %f642, %f4171, %f4170;
	ld.shared.f32 	%f4173, [_ZZ22flash_attention_kernelILi32ELi64EEvPKfS1_S1_PfiiifE6V_tile+2244];
	fma.rn.f32 	%f4174, %f2861, %f4173, %f4172;
	ld.shared.f32 	%f4175, [_ZZ22flash_attention_kernelILi32ELi64EEvPKfS1_S1_PfiiifE6V_tile+2500];
	fma.rn.f32 	%f4176, %f670, %f4175, %f4174;
	ld.shared.f32 	%f4177, [_ZZ22flash_attention_kernelILi32ELi64EEvPKfS1_S1_PfiiifE6V_tile+2756];
	fma.rn.f32 	%f4178, %f2866, %f4177, %f4176;
	ld.shared.f32 	%f4179, [_ZZ22flash_attention_kernelILi32ELi64EEvPKfS1_S1_PfiiifE6V_tile+3012];
	fma.rn.f32 	%f4180, %f694, %f4179, %f4178;
	ld.shared.f32 	%f4181, [_ZZ22flash_attention_kernelILi32ELi64EEvPKfS1_S1_PfiiifE6V_tile+3268];
	fma.rn.f32 	%f4182, %f2871, %f4181, %f4180;
	ld.shared.f32 	%f4183, [_ZZ22flash_attention_kernelILi32ELi64EEvPKfS1_S1_PfiiifE6V_tile+3524];
	fma.rn.f32 	%f4184, %f722, %f4183, %f4182;
	ld.shared.f32 	%f4185, [_ZZ22flash_attention_kernelILi32ELi64EEvPKfS1_S1_PfiiifE6V_tile+3780];
	fma.rn.f32 	%f4186, %f2876, %f4185, %f4184;
	ld.shared.f32 	%f4187, [_ZZ22flash_attention_kernelILi32ELi64EEvPKfS1_S1_PfiiifE6V_tile+4036];
	fma.rn.f32 	%f4188, %f746, %f4187, %f4186;
	ld.shared.f32 	%f4189, [_ZZ22flash_attention_kernelILi32ELi64EEvPKfS1_S1_PfiiifE6V_tile+4292];
	fma.rn.f32 	%f4190, %f2946, %f4189, %f4188;
	ld.shared.f32 	%f4191, [_ZZ22flash_attention_kernelILi32ELi64EEvPKfS1_S1_PfiiifE6V_tile+4548];
	fma.rn.f32 	%f4192, %f774, %f4191, %f4190;
	ld.shared.f32 	%f4193, [_ZZ22flash_attention_kernelILi32ELi64EEvPKfS1_S1_PfiiifE6V_tile+4804];
	fma.rn.f32 	%f4194, %f2951, %f4193, %f4192;
	ld.shared.f32 	%f4195, [_ZZ22flash_attention_kernelILi32ELi64EEvPKfS1_S1_PfiiifE6V_tile+5060];
	fma.rn.f32 	%f4196, %f798, %f4195, %f4194;
	ld.shared.f32 	%f4197, [_ZZ22flash_attention_kernelILi32ELi64EEvPKfS1_S1_PfiiifE6V_tile+5316];
	fma.rn.f32 	%f4198, %f2956, %f4197, %f4196;
	ld.shared.f32 	%f4199, [_ZZ22flash_attention_kernelILi32ELi64EEvPKfS1_S1_PfiiifE6V_tile+5572];
	fma.rn.f32 	%f4200, %f826, %f4199, %f4198;
	ld.shared.f32 	%f4201, [_ZZ22flash_attention_kernelILi32ELi64EEvPKfS1_S1_PfiiifE6V_tile+5828];
	fma.rn.f32 	%f4202, %f2961, %f4201, %f4200;
	ld.shared.f32 	%f4203, [_ZZ22flash_attention_kernelILi32ELi64EEvPKfS1_S1_PfiiifE6V_tile+6084];
	fma.rn.f32 	%f4204, %f850, %f4203, %f4202;
	ld.shared.f32 	%f4205, [_ZZ22flash_attention_kernelILi32ELi64EEvPKfS1_S1_PfiiifE6V_tile+6340];
	fma.rn.f32 	%f4206, %f3031, %f4205, %f4204;
	ld.shared.f32 	%f4207, [_ZZ22flash_attention_kernelILi32ELi64EEvPKfS1_S1_PfiiifE6V_tile+6596];
	fma.rn.f32 	%f4208, %f878, %f4207, %f4206;
	ld.shared.f32 	%f4209, [_ZZ22flash_attention_kernelILi32ELi64EEvPKfS1_S1_PfiiifE6V_tile+6852];
	fma.rn.f32 	%f4210, %f3036, %f4209, %f4208;
	ld.shared.f32 	%f4211, [_ZZ22flash_attention_kernelILi32ELi64EEvPKfS1_S1_PfiiifE6V_tile+7108];
	fma.rn.f32 	%f4212, %f902, %f4211, %f4210;
	ld.shared.f32 	%f4213, [_ZZ22flash_attention_kernelILi32ELi64EEvPKfS1_S1_PfiiifE6V_tile+7364];
	fma.rn.f32 	%f4214, %f3041, %f4213, %f4212;
	ld.shared.f32 	%f4215, [_ZZ22flash_attention_kernelILi32ELi64EEvPKfS1_S1_PfiiifE6V_tile+7620];
	fma.rn.f32 	%f4216, %f930, %f4215, %f4214;
	ld.shared.f32 	%f4217, [_ZZ22flash_attention_kernelILi32ELi64EEvPKfS1_S1_PfiiifE6V_tile+7876];
	fma.rn.f32 	%f4218, %f3046, %f4217, %f4216;
	ld.shared.f32 	%f4219, [_ZZ22flash_attention_kernelILi32ELi64EEvPKfS1_S1_PfiiifE6V_tile+8132];
	fma.rn.f32 	%f4220, %f954, %f4219, %f4218;
	fma.rn.f32 	%f4221, %f956, %f5162, %f4220;
	div.rn.f32 	%f5162, %f4221, %f5212;
	ld.shared.f32 	%f4222, [_ZZ22flash_attention_kernelILi32ELi64EEvPKfS1_S1_PfiiifE6V_tile+200];
	fma.rn.f32 	%f4223, %f554, %f4222, 0f00000000;
	ld.shared.f32 	%f4224, [_ZZ22flash_attention_kernelILi32ELi64EEvPKfS1_S1_PfiiifE6V_tile+456];
	fma.rn.f32 	%f4225, %f566, %f4224, %f4223;
	ld.shared.f32 	%f4226, [_ZZ22flash_attention_kernelILi32ELi64EEvPKfS1_S1_PfiiifE6V_tile+712];
	fma.rn.f32 	%f4227, %f2781, %f4226, %f4225;
	ld.shared.f32 	%f4228, [_ZZ22flash_attention_kernelILi32ELi64EEvPKfS1_S1_PfiiifE6V_tile+968];
	fma.rn.f32 	%f4229, %f590, %f4228, %f4227;
	ld.shared.f32 	%f4230, [_ZZ22flash_attention_kernelILi32ELi64EEvPKfS1_S1_PfiiifE6V_tile+1224];
	fma.rn.f32 	%f4231, %f2786, %f4230, %f4229;
	ld.shared.f32 	%f4232, [_ZZ22flash_attention_kernelILi32ELi64EEvPKfS1_S1_PfiiifE6V_tile+1480];
	fma.rn.f32 	%f4233, %f618, %f4232, %f4231;
	ld.shared.f32 	%f4234, [_ZZ22flash_attention_kernelILi32ELi64EEvPKfS1_S1_PfiiifE6V_tile+1736];
	fma.rn.f32 	%f4235, %f2791, %f4234, %f4233;
	ld.shared.f32 	%f4236, [_ZZ22flash_attention_kernelILi32ELi64EEvPKfS1_S1_PfiiifE6V_tile+1992];
	fma.rn.f32 	%f4237, %f642, %f4236, %f4235;
	ld.shared.f32 	%f4238, [_ZZ22flash_attention_kernelILi32ELi64EEvPKfS1_S1_PfiiifE6V_tile+2248];
	fma.rn.f32 	%f4239, %f2861, %f4238, %f4237;
	ld.shared.f32 	%f4240, [_ZZ22flash_attention_kernelILi32ELi64EEvPKfS1_S1_PfiiifE6V_tile+2504];
	fma.rn.f32 	%f4241, %f670, %f4240, %f4239;
	ld.shared.f32 	%f4242, [_ZZ22flash_attention_kernelILi32ELi64EEvPKfS1_S1_PfiiifE6V_tile+2760];
	fma.rn.f32 	%f4243, %f2866, %f4242, %f4241;
	ld.shared.f32 	%f4244, [_ZZ22flash_attention_kernelILi32ELi64EEvPKfS1_S1_PfiiifE6V_tile+3016];
	fma.rn.f32 	%f4245, %f694, %f4244, %f4243;
	ld.shared.f32 	%f4246, [_ZZ22flash_attention_kernelILi32ELi64EEvPKfS1_S1_PfiiifE6V_tile+3272];
	fma.rn.f32 	%f4247, %f2871, %f4246, %f4245;
	ld.shared.f32 	%f4248, [_ZZ22flash_attention_kernelILi32ELi64EEvPKfS1_S1_PfiiifE6V_tile+3528];
	fma.rn.f32 	%f4249, %f722, %f4248, %f4247;
	ld.shared.f32 	%f4250, [_ZZ22flash_attention_kernelILi32ELi64EEvPKfS1_S1_PfiiifE6V_tile+3784];
	fma.rn.f32 	%f4251, %f2876, %f4250, %f4249;
	ld.shared.f32 	%f4252, [_ZZ22flash_attention_kernelILi32ELi64EEvPKfS1_S1_PfiiifE6V_tile+4040];
	fma.rn.f32 	%f4253, %f746, %f4252, %f4251;
	ld.shared.f32 	%f4254, [_ZZ22flash_attention_kernelILi32ELi64EEvPKfS1_S1_PfiiifE6V_tile+4296];
	fma.rn.f32 	%f4255, %f2946, %f4254, %f4253;
	ld.shared.f32 	%f4256, [_ZZ22flash_attention_kernelILi32ELi64EEvPKfS1_S1_PfiiifE6V_tile+4552];
	fma.rn.f32 	%f4257, %f774, %f4256, %f4255;
	ld.shared.f32 	%f4258, [_ZZ22flash_attention_kernelILi32ELi64EEvPKfS1_S1_PfiiifE6V_tile+4808];
	fma.rn.f32 	%f4259, %f2951, %f4258, %f4257;
	ld.shared.f32 	%f4260, [_ZZ22flash_attention_kernelILi32ELi64EEvPKfS1_S1_PfiiifE6V_tile+5064];
	fma.rn.f32 	%f4261, %f798, %f4260, %f4259;
	ld.shared.f32 	%f4262, [_ZZ22flash_attention_kernelILi32ELi64EEvPKfS1_S1_PfiiifE6V_tile+5320];
	fma.rn.f32 	%f4263, %f2956, %f4262, %f4261;
	ld.shared.f32 	%f4264, [_ZZ22flash_attention_kernelILi32ELi64EEvPKfS1_S1_PfiiifE6V_tile+5576];
	fma.rn.f32 	%f4265, %f826, %f4264, %f4263;
	ld.shared.f32 	%f4266, [_ZZ22flash_attention_kernelILi32ELi64EEvPKfS1_S1_PfiiifE6V_tile+5832];
	fma.rn.f32 	%f4267, %f2961, %f4266, %f4265;
	ld.shared.f32 	%f4268, [_ZZ22flash_attention_kernelILi32ELi64EEvPKfS1_S1_PfiiifE6V_tile+6088];
	fma.rn.f32 	%f4269, %f850, %f4268, %f4267;
	ld.shared.f32 	%f4270, [_ZZ22flash_attention_kernelILi32ELi64EEvPKfS1_S1_PfiiifE6V_tile+6344];
	fma.rn.f32 	%f4271, %f3031, %f4270, %f4269;
	ld.shared.f32 	%f4272, [_ZZ22flash_attention_kernelILi32ELi64EEvPKfS1_S1_PfiiifE6V_tile+6600];
	fma.rn.f32 	%f4273, %f878, %f4272, %f4271;
	ld.shared.f32 	%f4274, [_ZZ22flash_attention_kernelILi32ELi64EEvPKfS1_S1_PfiiifE6V_tile+6856];
	fma.rn.f32 	%f4275, %f3036, %f4274, %f4273;
	ld.shared.f32 	%f4276, [_ZZ22flash_attention_kernelILi32ELi64EEvPKfS1_S1_PfiiifE6V_tile+7112];
	fma.rn.f32 	%f4277, %f902, %f4276, %f4275;
	ld.shared.f32 	%f4278, [_ZZ22flash_attention_kernelILi32ELi64EEvPKfS1_S1_PfiiifE6V_tile+7368];
	fma.rn.f32 	%f4279, %f3041, %f4278, %f4277;
	ld.shared.f32 	%f4280, [_ZZ22flash_attention_kernelILi32ELi64EEvPKfS1_S1_PfiiifE6V_tile+7624];
	fma.rn.f32 	%f4281, %f930, %f4280, %f4279;
	ld.shared.f32 	%f4282, [_ZZ22flash_attention_kernelILi32ELi64EEvPKfS1_S1_PfiiifE6V_tile+7880];
	fma.rn.f32 	%f4283, %f3046, %f4282, %f4281;
	ld.shared.f32 	%f4284, [_ZZ22flash_attention_kernelILi32ELi64EEvPKfS1_S1_PfiiifE6V_tile+8136];
	fma.rn.f32 	%f4285, %f954, %f4284, %f4283;
	fma.rn.f32 	%f4286, %f956, %f5161, %f4285;
	div.rn.f32 	%f5161, %f4286, %f5212;
	ld.shared.f32 	%f4287, [_ZZ22flash_attention_kernelILi32ELi64EEvPKfS1_S1_PfiiifE6V_tile+204];
	fma.rn.f32 	%f4288, %f554, %f4287, 0f00000000;
	ld.shared.f32 	%f4289, [_ZZ22flash_attention_kernelILi32ELi64EEvPKfS1_S1_PfiiifE6V_tile+460];
	fma.rn.f32 	%f4290, %f566, %f4289, %f4288;
	ld.shared.f32 	%f4291, [_ZZ22flash_attention_kernelILi32ELi64EEvPKfS1_S1_PfiiifE6V_tile+716];
	fma.rn.f32 	%f4292, %f2781, %f4291, %f4290;
	ld.shared.f32 	%f4293, [_ZZ22flash_attention_kernelILi32ELi64EEvPKfS1_S1_PfiiifE6V_tile+972];
	fma.rn.f32 	%f4294, %f590, %f4293, %f4292;
	ld.shared.f32 	%f4295, [_ZZ22flash_attention_kernelILi32ELi64EEvPKfS1_S1_PfiiifE6V_tile+1228];
	fma.rn.f32 	%f4296, %f2786, %f4295, %f4294;
	ld.shared.f32 	%f4297, [_ZZ22flash_attention_kernelILi32ELi64EEvPKfS1_S1_PfiiifE6V_tile+1484];
	fma.rn.f32 	%f4298, %f618, %f4297, %f4296;
	ld.shared.f32 	%f4299, [_ZZ22flash_attention_kernelILi32ELi64EEvPKfS1_S1_PfiiifE6V_tile+1740];
	fma.rn.f32 	%f4300, %f2791, %f4299, %f4298;
	ld.shared.f32 	%f4301, [_ZZ22flash_attention_kernelILi32ELi64EEvPKfS1_S1_PfiiifE6V_tile+1996];
	fma.rn.f32 	%f4302, %f642, %f4301, %f4300;
	ld.shared.f32 	%f4303, [_ZZ22flash_attention_kernelILi32ELi64EEvPKfS1_S1_PfiiifE6V_tile+2252];
	fma.rn.f32 	%f4304, %f2861, %f4303, %f4302;
	ld.shared.f32 	%f4305, [_ZZ22flash_attention_kernelILi32ELi64EEvPKfS1_S1_PfiiifE6V_tile+2508];
	fma.rn.f32 	%f4306, %f670, %f4305, %f4304;
	ld.shared.f32 	%f4307, [_ZZ22flash_attention_kernelILi32ELi64EEvPKfS1_S1_PfiiifE6V_tile+2764];
	fma.rn.f32 	%f4308, %f2866, %f4307, %f4306;
	ld.shared.f32 	%f4309, [_ZZ22flash_attention_kernelILi32ELi64EEvPKfS1_S1_PfiiifE6V_tile+3020];
	fma.rn.f32 	%f4310, %f694, %f4309, %f4308;
	ld.shared.f32 	%f4311, [_ZZ22flash_attention_kernelILi32ELi64EEvPKfS1_S1_PfiiifE6V_tile+3276];
	fma.rn.f32 	%f4312, %f2871, %f4311, %f4310;
	ld.shared.f32 	%f4313, [_ZZ22flash_attention_kernelILi32ELi64EEvPKfS1_S1_PfiiifE6V_tile+3532];
	fma.rn.f32 	%f4314, %f722, %f4313, %f4312;
	ld.shared.f32 	%f4315, [_ZZ22flash_attention_kernelILi32ELi64EEvPKfS1_S1_PfiiifE6V_tile+3788];
	fma.rn.f32 	%f4316, %f2876, %f4315, %f4314;
	ld.shared.f32 	%f4317, [_ZZ22flash_attention_kernelILi32ELi64EEvPKfS1_S1_PfiiifE6V_tile+4044];
	fma.rn.f32 	%f4318, %f746, %f4317, %f4316;
	ld.shared.f32 	%f4319, [_ZZ22flash_attention_kernelILi32ELi64EEvPKfS1_S1_PfiiifE6V_tile+4300];
	fma.rn.f32 	%f4320, %f2946, %f4319, %f4318;
	ld.shared.f32 	%f4321, [_ZZ22flash_attention_kernelILi32ELi64EEvPKfS1_S1_PfiiifE6V_tile+4556];
	fma.rn.f32 	%f4322, %f774, %f4321, %f4320;
	ld.shared.f32 	%f4323, [_ZZ22flash_attention_kernelILi32ELi64EEvPKfS1_S1_PfiiifE6V_tile+4812];
	fma.rn.f32 	%f4324, %f2951, %f4323, %f4322;
	ld.shared.f32 	%f4325, [_ZZ22flash_attention_kernelILi32ELi64EEvPKfS1_S1_PfiiifE6V_tile+5068];
	fma.rn.f32 	%f4326, %f798, %f4325, %f4324;
	ld.shared.f32 	%f4327, [_ZZ22flash_attention_kernelILi32ELi64EEvPKfS1_S1_PfiiifE6V_tile+5324];
	fma.rn.f32 	%f4328, %f2956, %f4327, %f4326;
	ld.shared.f32 	%f4329, [_ZZ22flash_attention_kernelILi32ELi64EEvPKfS1_S1_PfiiifE6V_tile+5580];
	fma.rn.f32 	%f4330, %f826, %f4329, %f4328;
	ld.shared.f32 	%f4331, [_ZZ22flash_attention_kernelILi32ELi64EEvPKfS1_S1_PfiiifE6V_tile+5836];
	fma.rn.f32 	%f4332, %f2961, %f4331, %f4330;
	ld.shared.f32 	%f4333, [_ZZ22flash_attention_kernelILi32ELi64EEvPKfS1_S1_PfiiifE6V_tile+6092];
	fma.rn.f32 	%f4334, %f850, %f4333, %f4332;
	ld.shared.f32 	%f4335, [_ZZ22flash_attention_kernelILi32ELi64EEvPKfS1_S1_PfiiifE6V_tile+6348];
	fma.rn.f32 	%f4336, %f3031, %f4335, %f4334;
	ld.shared.f32 	%f4337, [_ZZ22flash_attention_kernelILi32ELi64EEvPKfS1_S1_PfiiifE6V_tile+6604];
	fma.rn.f32 	%f4338, %f878, %f4337, %f4336;
	ld.shared.f32 	%f4339, [_ZZ22flash_attention_kernelILi32ELi64EEvPKfS1_S1_PfiiifE6V_tile+6860];
	fma.rn.f32 	%f4340, %f3036, %f4339, %f4338;
	ld.shared.f32 	%f4341, [_ZZ22flash_attention_kernelILi32ELi64EEvPKfS1_S1_PfiiifE6V_tile+7116];
	fma.rn.f32 	%f4342, %f902, %f4341, %f4340;
	ld.shared.f32 	%f4343, [_ZZ22flash_attention_kernelILi32ELi64EEvPKfS1_S1_PfiiifE6V_tile+7372];
	fma.rn.f32 	%f4344, %f3041, %f4343, %f4342;
	ld.shared.f32 	%f4345, [_ZZ22flash_attention_kernelILi32ELi64EEvPKfS1_S1_PfiiifE6V_tile+7628];
	fma.rn.f32 	%f4346, %f930, %f4345, %f4344;
	ld.shared.f32 	%f4347, [_ZZ22flash_attention_kernelILi32ELi64EEvPKfS1_S1_PfiiifE6V_tile+7884];
	fma.rn.f32 	%f4348, %f3046, %f4347, %f4346;
	ld.shared.f32 	%f4349, [_ZZ22flash_attention_kernelILi32ELi64EEvPKfS1_S1_PfiiifE6V_tile+8140];
	fma.rn.f32 	%f4350, %f954, %f4349, %f4348;
	fma.rn.f32 	%f4351, %f956, %f5160, %f4350;
	div.rn.f32 	%f5160, %f4351, %f5212;
	ld.shared.f32 	%f4352, [_ZZ22flash_attention_kernelILi32ELi64EEvPKfS1_S1_PfiiifE6V_tile+208];
	fma.rn.f32 	%f4353, %f554, %f4352, 0f00000000;
	ld.shared.f32 	%f4354, [_ZZ22flash_attention_kernelILi32ELi64EEvPKfS1_S1_PfiiifE6V_tile+464];
	fma.rn.f32 	%f4355, %f566, %f4354, %f4353;
	ld.shared.f32 	%f4356, [_ZZ22flash_attention_kernelILi32ELi64EEvPKfS1_S1_PfiiifE6V_tile+720];
	fma.rn.f32 	%f4357, %f2781, %f4356, %f4355;
	ld.shared.f32 	%f4358, [_ZZ22flash_attention_kernelILi32ELi64EEvPKfS1_S1_PfiiifE6V_tile+976];
	fma.rn.f32 	%f4359, %f590, %f4358, %f4357;
	ld.shared.f32 	%f4360, [_ZZ22flash_attention_kernelILi32ELi64EEvPKfS1_S1_PfiiifE6V_tile+1232];
	fma.rn.f32 	%f4361, %f2786, %f4360, %f4359;
	ld.shared.f32 	%f4362, [_ZZ22flash_attention_kernelILi32ELi64EEvPKfS1_S1_PfiiifE6V_tile+1488];
	fma.rn.f32 	%f4363, %f618, %f4362, %f4361;
	ld.shared.f32 	%f4364, [_ZZ22flash_attention_kernelILi32ELi64EEvPKfS1_S1_PfiiifE6V_tile+1744];
	fma.rn.f32 	%f4365, %f2791, %f4364, %f4363;
	ld.shared.f32 	%f4366, [_ZZ22flash_attention_kernelILi32ELi64EEvPKfS1_S1_PfiiifE6V_tile+2000];
	fma.rn.f32 	%f4367, %f642, %f4366, %f4365;
	ld.shared.f32 	%f4368, [_ZZ22flash_attention_kernelILi32ELi64EEvPKfS1_S1_PfiiifE6V_tile+2256];
	fma.rn.f32 	%f4369, %f2861, %f4368, %f4367;
	ld.shared.f32 	%f4370, [_ZZ22flash_attention_kernelILi32ELi64EEvPKfS1_S1_PfiiifE6V_tile+2512];
	fma.rn.f32 	%f4371, %f670, %f4370, %f4369;
	ld.shared.f32 	%f4372, [_ZZ22flash_attention_kernelILi32ELi64EEvPKfS1_S1_PfiiifE6V_tile+2768];
	fma.rn.f32 	%f4373, %f2866, %f4372, %f4371;
	ld.shared.f32 	%f4374, [_ZZ22flash_attention_kernelILi32ELi64EEvPKfS1_S1_PfiiifE6V_tile+3024];
	fma.rn.f32 	%f4375, %f694, %f4374, %f4373;
	ld.shared.f32 	%f4376, [_ZZ22flash_attention_kernelILi32ELi64EEvPKfS1_S1_PfiiifE6V_tile+3280];
	fma.rn.f32 	%f4377, %f2871, %f4376, %f4375;
	ld.shared.f32 	%f4378, [_ZZ22flash_attention_kernelILi32ELi64EEvPKfS1_S1_PfiiifE6V_tile+3536];
	fma.rn.f32 	%f4379, %f722, %f4378, %f4377;
	ld.shared.f32 	%f4380, [_ZZ22flash_attention_kernelILi32ELi64EEvPKfS1_S1_PfiiifE6V_tile+3792];
	fma.rn.f32 	%f4381, %f2876, %f4380, %f4379;
	ld.shared.f32 	%f4382, [_ZZ22flash_attention_kernelILi32ELi64EEvPKfS1_S1_PfiiifE6V_tile+4048];
	fma.rn.f32 	%f4383, %f746, %f4382, %f4381;
	ld.shared.f32 	%f4384, [_ZZ22flash_attention_kernelILi32ELi64EEvPKfS1_S1_PfiiifE6V_tile+4304];
	fma.rn.f32 	%f4385, %f2946, %f4384, %f4383;
	ld.shared.f32 	%f4386, [_ZZ22flash_attention_kernelILi32ELi64EEvPKfS1_S1_PfiiifE6V_tile+4560];
	fma.rn.f32 	%f4387, %f774, %f4386, %f4385;
	ld.shared.f32 	%f4388, [_ZZ22flash_attention_kernelILi32ELi64EEvPKfS1_S1_PfiiifE6V_tile+4816];
	fma.rn.f32 	%f4389, %f2951, %f4388, %f4387;
	ld.shared.f32 	%f4390, [_ZZ22flash_attention_kernelILi32ELi64EEvPKfS1_S1_PfiiifE6V_tile+5072];
	fma.rn.f32 	%f4391, %f798, %f4390, %f4389;
	ld.shared.f32 	%f4392, [_ZZ22flash_attention_kernelILi32ELi64EEvPKfS1_S1_PfiiifE6V_tile+5328];
	fma.rn.f32 	%f4393, %f2956, %f4392, %f4391;
	ld.shared.f32 	%f4394, [_ZZ22flash_attention_kernelILi32ELi64EEvPKfS1_S1_PfiiifE6V_tile+5584];
	fma.rn.f32 	%f4395, %f826, %f4394, %f4393;
	ld.shared.f32 	%f4396, [_ZZ22flash_attention_kernelILi32ELi64EEvPKfS1_S1_PfiiifE6V_tile+5840];
	fma.rn.f32 	%f4397, %f2961, %f4396, %f4395;
	ld.shared.f32 	%f4398, [_ZZ22flash_attention_kernelILi32ELi64EEvPKfS1_S1_PfiiifE6V_tile+6096];
	fma.rn.f32 	%f4399, %f850, %f4398, %f4397;
	ld.shared.f32 	%f4400, [_ZZ22flash_attention_kernelILi32ELi64EEvPKfS1_S1_PfiiifE6V_tile+6352];
	fma.rn.f32 	%f4401, %f3031, %f4400, %f4399;
	ld.shared.f32 	%f4402, [_ZZ22flash_attention_kernelILi32ELi64EEvPKfS1_S1_PfiiifE6V_tile+6608];
	fma.rn.f32 	%f4403, %f878, %f4402, %f4401;
	ld.shared.f32 	%f4404, [_ZZ22flash_attention_kernelILi32ELi64EEvPKfS1_S1_PfiiifE6V_tile+6864];
	fma.rn.f32 	%f4405, %f3036, %f4404, %f4403;
	ld.shared.f32 	%f4406, [_ZZ22flash_attention_kernelILi32ELi64EEvPKfS1_S1_PfiiifE6V_tile+7120];
	fma.rn.f32 	%f4407, %f902, %f4406, %f4405;
	ld.shared.f32 	%f4408, [_ZZ22flash_attention_kernelILi32ELi64EEvPKfS1_S1_PfiiifE6V_tile+7376];
	fma.rn.f32 	%f4409, %f3041, %f4408, %f4407;
	ld.shared.f32 	%f4410, [_ZZ22flash_attention_kernelILi32ELi64EEvPKfS1_S1_PfiiifE6V_tile+7632];
	fma.rn.f32 	%f4411, %f930, %f4410, %f4409;
	ld.shared.f32 	%f4412, [_ZZ22flash_attention_kernelILi32ELi64EEvPKfS1_S1_PfiiifE6V_tile+7888];
	fma.rn.f32 	%f4413, %f3046, %f4412, %f4411;
	ld.shared.f32 	%f4414, [_ZZ22flash_attention_kernelILi32ELi64EEvPKfS1_S1_PfiiifE6V_tile+8144];
	fma.rn.f32 	%f4415, %f954, %f4414, %f4413;
	fma.rn.f32 	%f4416, %f956, %f5159, %f4415;
	div.rn.f32 	%f5159, %f4416, %f5212;
	ld.shared.f32 	%f4417, [_ZZ22flash_attention_kernelILi32ELi64EEvPKfS1_S1_PfiiifE6V_tile+212];
	fma.rn.f32 	%f4418, %f554, %f4417, 0f00000000;
	ld.shared.f32 	%f4419, [_ZZ22flash_attention_kernelILi32ELi64EEvPKfS1_S1_PfiiifE6V_tile+468];
	fma.rn.f32 	%f4420, %f566, %f4419, %f4418;
	ld.shared.f32 	%f4421, [_ZZ22flash_attention_kernelILi32ELi64EEvPKfS1_S1_PfiiifE6V_tile+724];
	fma.rn.f32 	%f4422, %f2781, %f4421, %f4420;
	ld.shared.f32 	%f4423, [_ZZ22flash_attention_kernelILi32ELi64EEvPKfS1_S1_PfiiifE6V_tile+980];
	fma.rn.f32 	%f4424, %f590, %f4423, %f4422;
	ld.shared.f32 	%f4425, [_ZZ22flash_attention_kernelILi32ELi64EEvPKfS1_S1_PfiiifE6V_tile+1236];
	fma.rn.f32 	%f4426, %f2786, %f4425, %f4424;
	ld.shared.f32 	%f4427, [_ZZ22flash_attention_kernelILi32ELi64EEvPKfS1_S1_PfiiifE6V_tile+1492];
	fma.rn.f32 	%f4428, %f618, %f4427, %f4426;
	ld.shared.f32 	%f4429, [_ZZ22flash_attention_kernelILi32ELi64EEvPKfS1_S1_PfiiifE6V_tile+1748];
	fma.rn.f32 	%f4430, %f2791, %f4429, %f4428;
	ld.shared.f32 	%f4431, [_ZZ22flash_attention_kernelILi32ELi64EEvPKfS1_S1_PfiiifE6V_tile+2004];
	fma.rn.f32 	%f4432, %f642, %f4431, %f4430;
	ld.shared.f32 	%f4433, [_ZZ22flash_attention_kernelILi32ELi64EEvPKfS1_S1_PfiiifE6V_tile+2260];
	fma.rn.f32 	%f4434, %f2861, %f4433, %f4432;
	ld.shared.f32 	%f4435, [_ZZ22flash_attention_kernelILi32ELi64EEvPKfS1_S1_PfiiifE6V_tile+2516];
	fma.rn.f32 	%f4436, %f670, %f4435, %f4434;
	ld.shared.f32 	%f4437, [_ZZ22flash_attention_kernelILi32ELi64EEvPKfS1_S1_PfiiifE6V_tile+2772];
	fma.rn.f32 	%f4438, %f2866, %f4437, %f4436;
	ld.shared.f32 	%f4439, [_ZZ22flash_attention_kernelILi32ELi64EEvPKfS1_S1_PfiiifE6V_tile+3028];
	fma.rn.f32 	%f4440, %f694, %f4439, %f4438;
	ld.shared.f32 	%f4441, [_ZZ22flash_attention_kernelILi32ELi64EEvPKfS1_S1_PfiiifE6V_tile+3284];
	fma.rn.f32 	%f4442, %f2871, %f4441, %f4440;
	ld.shared.f32 	%f4443, [_ZZ22flash_attention_kernelILi32ELi64EEvPKfS1_S1_PfiiifE6V_tile+3540];
	fma.rn.f32 	%f4444, %f722, %f4443, %f4442;
	ld.shared.f32 	%f4445, [_ZZ22flash_attention_kernelILi32ELi64EEvPKfS1_S1_PfiiifE6V_tile+3796];
	fma.rn.f32 	%f4446, %f2876, %f4445, %f4444;
	ld.shared.f32 	%f4447, [_ZZ22flash_attention_kernelILi32ELi64EEvPKfS1_S1_PfiiifE6V_tile+4052];
	fma.rn.f32 	%f4448, %f746, %f4447, %f4446;
	ld.shared.f32 	%f4449, [_ZZ22flash_attention_kernelILi32ELi64EEvPKfS1_S1_PfiiifE6V_tile+4308];
	fma.rn.f32 	%f4450, %f2946, %f4449, %f4448;
	ld.shared.f32 	%f4451, [_ZZ22flash_attention_kernelILi32ELi64EEvPKfS1_S1_PfiiifE6V_tile+4564];
	fma.rn.f32 	%f4452, %f774, %f4451, %f4450;
	ld.shared.f32 	%f4453, [_ZZ22flash_attention_kernelILi32ELi64EEvPKfS1_S1_PfiiifE6V_tile+4820];
	fma.rn.f32 	%f4454, %f2951, %f4453, %f4452;
	ld.shared.f32 	%f4455, [_ZZ22flash_attention_kernelILi32ELi64EEvPKfS1_S1_PfiiifE6V_tile+5076];
	fma.rn.f32 	%f4456, %f798, %f4455, %f4454;
	ld.shared.f32 	%f4457, [_ZZ22flash_attention_kernelILi32ELi64EEvPKfS1_S1_PfiiifE6V_tile+5332];
	fma.rn.f32 	%f4458, %f2956, %f4457, %f4456;
	ld.shared.f32 	%f4459, [_ZZ22flash_attention_kernelILi32ELi64EEvPKfS1_S1_PfiiifE6V_tile+5588];
	fma.rn.f32 	%f4460, %f826, %f4459, %f4458;
	ld.shared.f32 	%f4461, [_ZZ22flash_attention_kernelILi32ELi64EEvPKfS1_S1_PfiiifE6V_tile+5844];
	fma.rn.f32 	%f4462, %f2961, %f4461, %f4460;
	ld.shared.f32 	%f4463, [_ZZ22flash_attention_kernelILi32ELi64EEvPKfS1_S1_PfiiifE6V_tile+6100];
	fma.rn.f32 	%f4464, %f850, %f4463, %f4462;
	ld.shared.f32 	%f4465, [_ZZ22flash_attention_kernelILi32ELi64EEvPKfS1_S1_PfiiifE6V_tile+6356];
	fma.rn.f32 	%f4466, %f3031, %f4465, %f4464;
	ld.shared.f32 	%f4467, [_ZZ22flash_attention_kernelILi32ELi64EEvPKfS1_S1_PfiiifE6V_tile+6612];
	fma.rn.f32 	%f4468, %f878, %f4467, %f4466;
	ld.shared.f32 	%f4469, [_ZZ22flash_attention_kernelILi32ELi64EEvPKfS1_S1_PfiiifE6V_tile+6868];
	fma.rn.f32 	%f4470, %f3036, %f4469, %f4468;
	ld.shared.f32 	%f4471, [_ZZ22flash_attention_kernelILi32ELi64EEvPKfS1_S1_PfiiifE6V_tile+7124];
	fma.rn.f32 	%f4472, %f902, %f4471, %f4470;
	ld.shared.f32 	%f4473, [_ZZ22flash_attention_kernelILi32ELi64EEvPKfS1_S1_PfiiifE6V_tile+7380];
	fma.rn.f32 	%f4474, %f3041, %f4473, %f4472;
	ld.shared.f32 	%f4475, [_ZZ22flash_attention_kernelILi32ELi64EEvPKfS1_S1_PfiiifE6V_tile+7636];
	fma.rn.f32 	%f4476, %f930, %f4475, %f4474;
	ld.shared.f32 	%f4477, [_ZZ22flash_attention_kernelILi32ELi64EEvPKfS1_S1_PfiiifE6V_tile+7892];
	fma.rn.f32 	%f4478, %f3046, %f4477, %f4476;
	ld.shared.f32 	%f4479, [_ZZ22flash_attention_kernelILi32ELi64EEvPKfS1_S1_PfiiifE6V_tile+8148];
	fma.rn.f32 	%f4480, %f954, %f4479, %f4478;
	fma.rn.f32 	%f4481, %f956, %f5158, %f4480;
	div.rn.f32 	%f5158, %f4481, %f5212;
	ld.shared.f32 	%f4482, [_ZZ22flash_attention_kernelILi32ELi64EEvPKfS1_S1_PfiiifE6V_tile+216];
	fma.rn.f32 	%f4483, %f554, %f4482, 0f00000000;
	ld.shared.f32 	%f4484, [_ZZ22flash_attention_kernelILi32ELi64EEvPKfS1_S1_PfiiifE6V_tile+472];
	fma.rn.f32 	%f4485, %f566, %f4484, %f4483;
	ld.shared.f32 	%f4486, [_ZZ22flash_attention_kernelILi32ELi64EEvPKfS1_S1_PfiiifE6V_tile+728];
	fma.rn.f32 	%f4487, %f2781, %f4486, %f4485;
	ld.shared.f32 	%f4488, [_ZZ22flash_attention_kernelILi32ELi64EEvPKfS1_S1_PfiiifE6V_tile+984];
	fma.rn.f32 	%f4489, %f590, %f4488, %f4487;
	ld.shared.f32 	%f4490, [_ZZ22flash_attention_kernelILi32ELi64EEvPKfS1_S1_PfiiifE6V_tile+1240];
	fma.rn.f32 	%f4491, %f2786, %f4490, %f4489;
	ld.shared.f32 	%f4492, [_ZZ22flash_attention_kernelILi32ELi64EEvPKfS1_S1_PfiiifE6V_tile+1496];
	fma.rn.f32 	%f4493, %f618, %f4492, %f4491;
	ld.shared.f32 	%f4494, [_ZZ22flash_attention_kernelILi32ELi64EEvPKfS1_S1_PfiiifE6V_tile+1752];
	fma.rn.f32 	%f4495, %f2791, %f4494, %f4493;
	ld.shared.f32 	%f4496, [_ZZ22flash_attention_kernelILi32ELi64EEvPKfS1_S1_PfiiifE6V_tile+2008];
	fma.rn.f32 	%f4497, %f642, %f4496, %f4495;
	ld.shared.f32 	%f4498, [_ZZ22flash_attention_kernelILi32ELi64EEvPKfS1_S1_PfiiifE6V_tile+2264];
	fma.rn.f32 	%f4499, %f2861, %f4498, %f4497;
	ld.shared.f32 	%f4500, [_ZZ22flash_attention_kernelILi32ELi64EEvPKfS1_S1_PfiiifE6V_tile+2520];
	fma.rn.f32 	%f4501, %f670, %f4500, %f4499;
	ld.shared.f32 	%f4502, [_ZZ22flash_attention_kernelILi32ELi64EEvPKfS1_S1_PfiiifE6V_tile+2776];
	fma.rn.f32 	%f4503, %f2866, %f4502, %f4501;
	ld.shared.f32 	%f4504, [_ZZ22flash_attention_kernelILi32ELi64EEvPKfS1_S1_PfiiifE6V_tile+3032];
	fma.rn.f32 	%f4505, %f694, %f4504, %f4503;
	ld.shared.f32 	%f4506, [_ZZ22flash_attention_kernelILi32ELi64EEvPKfS1_S1_PfiiifE6V_tile+3288];
	fma.rn.f32 	%f4507, %f2871, %f4506, %f4505;
	ld.shared.f32 	%f4508, [_ZZ22flash_attention_kernelILi32ELi64EEvPKfS1_S1_PfiiifE6V_tile+3544];
	fma.rn.f32 	%f4509, %f722, %f4508, %f4507;
	ld.shared.f32 	%f4510, [_ZZ22flash_attention_kernelILi32ELi64EEvPKfS1_S1_PfiiifE6V_tile+3800];
	fma.rn.f32 	%f4511, %f2876, %f4510, %f4509;
	ld.shared.f32 	%f4512, [_ZZ22flash_attention_kernelILi32ELi64EEvPKfS1_S1_PfiiifE6V_tile+4056];
	fma.rn.f32 	%f4513, %f746, %f4512, %f4511;
	ld.shared.f32 	%f4514, [_ZZ22flash_attention_kernelILi32ELi64EEvPKfS1_S1_PfiiifE6V_tile+4312];
	fma.rn.f32 	%f4515, %f2946, %f4514, %f4513;
	ld.shared.f32 	%f4516, [_ZZ22flash_attention_kernelILi32ELi64EEvPKfS1_S1_PfiiifE6V_tile+4568];
	fma.rn.f32 	%f4517, %f774, %f4516, %f4515;
	ld.shared.f32 	%f4518, [_ZZ22flash_attention_kernelILi32ELi64EEvPKfS1_S1_PfiiifE6V_tile+4824];
	fma.rn.f32 	%f4519, %f2951, %f4518, %f4517;
	ld.shared.f32 	%f4520, [_ZZ22flash_attention_kernelILi32ELi64EEvPKfS1_S1_PfiiifE6V_tile+5080];
	fma.rn.f32 	%f4521, %f798, %f4520, %f4519;
	ld.shared.f32 	%f4522, [_ZZ22flash_attention_kernelILi32ELi64EEvPKfS1_S1_PfiiifE6V_tile+5336];
	fma.rn.f32 	%f4523, %f2956, %f4522, %f4521;
	ld.shared.f32 	%f4524, [_ZZ22flash_attention_kernelILi32ELi64EEvPKfS1_S1_PfiiifE6V_tile+5592];
	fma.rn.f32 	%f4525, %f826, %f4524, %f4523;
	ld.shared.f32 	%f4526, [_ZZ22flash_attention_kernelILi32ELi64EEvPKfS1_S1_PfiiifE6V_tile+5848];
	fma.rn.f32 	%f4527, %f2961, %f4526, %f4525;
	ld.shared.f32 	%f4528, [_ZZ22flash_attention_kernelILi32ELi64EEvPKfS1_S1_PfiiifE6V_tile+6104];
	fma.rn.f32 	%f4529, %f850, %f4528, %f4527;
	ld.shared.f32 	%f4530, [_ZZ22flash_attention_kernelILi32ELi64EEvPKfS1_S1_PfiiifE6V_tile+6360];
	fma.rn.f32 	%f4531, %f3031, %f4530, %f4529;
	ld.shared.f32 	%f4532, [_ZZ22flash_attention_kernelILi32ELi64EEvPKfS1_S1_PfiiifE6V_tile+6616];
	fma.rn.f32 	%f4533, %f878, %f4532, %f4531;
	ld.shared.f32 	%f4534, [_ZZ22flash_attention_kernelILi32ELi64EEvPKfS1_S1_PfiiifE6V_tile+6872];
	fma.rn.f32 	%f4535, %f3036, %f4534, %f4533;
	ld.shared.f32 	%f4536, [_ZZ22flash_attention_kernelILi32ELi64EEvPKfS1_S1_PfiiifE6V_tile+7128];
	fma.rn.f32 	%f4537, %f902, %f4536, %f4535;
	ld.shared.f32 	%f4538, [_ZZ22flash_attention_kernelILi32ELi64EEvPKfS1_S1_PfiiifE6V_tile+7384];
	fma.rn.f32 	%f4539, %f3041, %f4538, %f4537;
	ld.shared.f32 	%f4540, [_ZZ22flash_attention_kernelILi32ELi64EEvPKfS1_S1_PfiiifE6V_tile+7640];
	fma.rn.f32 	%f4541, %f930, %f4540, %f4539;
	ld.shared.f32 	%f4542, [_ZZ22flash_attention_kernelILi32ELi64EEvPKfS1_S1_PfiiifE6V_tile+7896];
	fma.rn.f32 	%f4543, %f3046, %f4542, %f4541;
	ld.shared.f32 	%f4544, [_ZZ22flash_attention_kernelILi32ELi64EEvPKfS1_S1_PfiiifE6V_tile+8152];
	fma.rn.f32 	%f4545, %f954, %f4544, %f4543;
	fma.rn.f32 	%f4546, %f956, %f5157, %f4545;
	div.rn.f32 	%f5157, %f4546, %f5212;
	ld.shared.f32 	%f4547, [_ZZ22flash_attention_kernelILi32ELi64EEvPKfS1_S1_PfiiifE6V_tile+220];
	fma.rn.f32 	%f4548, %f554, %f4547, 0f00000000;
	ld.shared.f32 	%f4549, [_ZZ22flash_attention_kernelILi32ELi64EEvPKfS1_S1_PfiiifE6V_tile+476];
	fma.rn.f32 	%f4550, %f566, %f4549, %f4548;
	ld.shared.f32 	%f4551, [_ZZ22flash_attention_kernelILi32ELi64EEvPKfS1_S1_PfiiifE6V_tile+732];
	fma.rn.f32 	%f4552, %f2781, %f4551, %f4550;
	ld.shared.f32 	%f4553, [_ZZ22flash_attention_kernelILi32ELi64EEvPKfS1_S1_PfiiifE6V_tile+988];
	fma.rn.f32 	%f4554, %f590, %f4553, %f4552;
	ld.shared.f32 	%f4555, [_ZZ22flash_attention_kernelILi32ELi64EEvPKfS1_S1_PfiiifE6V_tile+1244];
	fma.rn.f32 	%f4556, %f2786, %f4555, %f4554;
	ld.shared.f32 	%f4557, [_ZZ22flash_attention_kernelILi32ELi64EEvPKfS1_S1_PfiiifE6V_tile+1500];
	fma.rn.f32 	%f4558, %f618, %f4557, %f4556;
	ld.shared.f32 	%f4559, [_ZZ22flash_attention_kernelILi32ELi64EEvPKfS1_S1_PfiiifE6V_tile+1756];
	fma.rn.f32 	%f4560, %f2791, %f4559, %f4558;
	ld.shared.f32 	%f4561, [_ZZ22flash_attention_kernelILi32ELi64EEvPKfS1_S1_PfiiifE6V_tile+2012];
	fma.rn.f32 	%f4562, %f642, %f4561, %f4560;
	ld.shared.f32 	%f4563, [_ZZ22flash_attention_kernelILi32ELi64EEvPKfS1_S1_PfiiifE6V_tile+2268];
	fma.rn.f32 	%f4564, %f2861, %f4563, %f4562;
	ld.shared.f32 	%f4565, [_ZZ22flash_attention_kernelILi32ELi64EEvPKfS1_S1_PfiiifE6V_tile+2524];
	fma.rn.f32 	%f4566, %f670, %f4565, %f4564;
	ld.shared.f32 	%f4567, [_ZZ22flash_attention_kernelILi32ELi64EEvPKfS1_S1_PfiiifE6V_tile+2780];
	fma.rn.f32 	%f4568, %f2866, %f4567, %f4566;
	ld.shared.f32 	%f4569, [_ZZ22flash_attention_kernelILi32ELi64EEvPKfS1_S1_PfiiifE6V_tile+3036];
	fma.rn.f32 	%f4570, %f694, %f4569, %f4568;
	ld.shared.f32 	%f4571, [_ZZ22flash_attention_kernelILi32ELi64EEvPKfS1_S1_PfiiifE6V_tile+3292];
	fma.rn.f32 	%f4572, %f2871, %f4571, %f4570;
	ld.shared.f32 	%f4573, [_ZZ22flash_attention_kernelILi32ELi64EEvPKfS1_S1_PfiiifE6V_tile+3548];
	fma.rn.f32 	%f4574, %f722, %f4573, %f4572;
	ld.shared.f32 	%f4575, [_ZZ22flash_attention_kernelILi32ELi64EEvPKfS1_S1_PfiiifE6V_tile+3804];
	fma.rn.f32 	%f4576, %f2876, %f4575, %f4574;
	ld.shared.f32 	%f4577, [_ZZ22flash_attention_kernelILi32ELi64EEvPKfS1_S1_PfiiifE6V_tile+4060];
	fma.rn.f32 	%f4578, %f746, %f4577, %f4576;
	ld.shared.f32 	%f4579, [_ZZ22flash_attention_kernelILi32ELi64EEvPKfS1_S1_PfiiifE6V_tile+4316];
	fma.rn.f32 	%f4580, %f2946, %f4579, %f4578;
	ld.shared.f32 	%f4581, [_ZZ22flash_attention_kernelILi32ELi64EEvPKfS1_S1_PfiiifE6V_tile+4572];
	fma.rn.f32 	%f4582, %f774, %f4581, %f4580;
	ld.shared.f32 	%f4583, [_ZZ22flash_attention_kernelILi32ELi64EEvPKfS1_S1_PfiiifE6V_tile+4828];
	fma.rn.f32 	%f4584, %f2951, %f4583, %f4582;
	ld.shared.f32 	%f4585, [_ZZ22flash_attention_kernelILi32ELi64EEvPKfS1_S1_PfiiifE6V_tile+5084];
	fma.rn.f32 	%f4586, %f798, %f4585, %f4584;
	ld.shared.f32 	%f4587, [_ZZ22flash_attention_kernelILi32ELi64EEvPKfS1_S1_PfiiifE6V_tile+5340];
	fma.rn.f32 	%f4588, %f2956, %f4587, %f4586;
	ld.shared.f32 	%f4589, [_ZZ22flash_attention_kernelILi32ELi64EEvPKfS1_S1_PfiiifE6V_tile+5596];
	fma.rn.f32 	%f4590, %f826, %f4589, %f4588;
	ld.shared.f32 	%f4591, [_ZZ22flash_attention_kernelILi32ELi64EEvPKfS1_S1_PfiiifE6V_tile+5852];
	fma.rn.f32 	%f4592, %f2961, %f4591, %f4590;
	ld.shared.f32 	%f4593, [_ZZ22flash_attention_kernelILi32ELi64EEvPKfS1_S1_PfiiifE6V_tile+6108];
	fma.rn.f32 	%f4594, %f850, %f4593, %f4592;
	ld.shared.f32 	%f4595, [_ZZ22flash_attention_kernelILi32ELi64EEvPKfS1_S1_PfiiifE6V_tile+6364];
	fma.rn.f32 	%f4596, %f3031, %f4595, %f4594;
	ld.shared.f32 	%f4597, [_ZZ22flash_attention_kernelILi32ELi64EEvPKfS1_S1_PfiiifE6V_tile+6620];
	fma.rn.f32 	%f4598, %f878, %f4597, %f4596;
	ld.shared.f32 	%f4599, [_ZZ22flash_attention_kernelILi32ELi64EEvPKfS1_S1_PfiiifE6V_tile+6876];
	fma.rn.f32 	%f4600, %f3036, %f4599, %f4598;
	ld.shared.f32 	%f4601, [_ZZ22flash_attention_kernelILi32ELi64EEvPKfS1_S1_PfiiifE6V_tile+7132];
	fma.rn.f32 	%f4602, %f902, %f4601, %f4600;
	ld.shared.f32 	%f4603, [_ZZ22flash_attention_kernelILi32ELi64EEvPKfS1_S1_PfiiifE6V_tile+7388];
	fma.rn.f32 	%f4604, %f3041, %f4603, %f4602;
	ld.shared.f32 	%f4605, [_ZZ22flash_attention_kernelILi32ELi64EEvPKfS1_S1_PfiiifE6V_tile+7644];
	fma.rn.f32 	%f4606, %f930, %f4605, %f4604;
	ld.shared.f32 	%f4607, [_ZZ22flash_attention_kernelILi32ELi64EEvPKfS1_S1_PfiiifE6V_tile+7900];
	fma.rn.f32 	%f4608, %f3046, %f4607, %f4606;
	ld.shared.f32 	%f4609, [_ZZ22flash_attention_kernelILi32ELi64EEvPKfS1_S1_PfiiifE6V_tile+8156];
	fma.rn.f32 	%f4610, %f954, %f4609, %f4608;
	fma.rn.f32 	%f4611, %f956, %f5156, %f4610;
	div.rn.f32 	%f5156, %f4611, %f5212;
	ld.shared.f32 	%f4612, [_ZZ22flash_attention_kernelILi32ELi64EEvPKfS1_S1_PfiiifE6V_tile+224];
	fma.rn.f32 	%f4613, %f554, %f4612, 0f00000000;
	ld.shared.f32 	%f4614, [_ZZ22flash_attention_kernelILi32ELi64EEvPKfS1_S1_PfiiifE6V_tile+480];
	fma.rn.f32 	%f4615, %f566, %f4614, %f4613;
	ld.shared.f32 	%f4616, [_ZZ22flash_attention_kernelILi32ELi64EEvPKfS1_S1_PfiiifE6V_tile+736];
	fma.rn.f32 	%f4617, %f2781, %f4616, %f4615;
	ld.shared.f32 	%f4618, [_ZZ22flash_attention_kernelILi32ELi64EEvPKfS1_S1_PfiiifE6V_tile+992];
	fma.rn.f32 	%f4619, %f590, %f4618, %f4617;
	ld.shared.f32 	%f4620, [_ZZ22flash_attention_kernelILi32ELi64EEvPKfS1_S1_PfiiifE6V_tile+1248];
	fma.rn.f32 	%f4621, %f2786, %f4620, %f4619;
	ld.shared.f32 	%f4622, [_ZZ22flash_attention_kernelILi32ELi64EEvPKfS1_S1_PfiiifE6V_tile+1504];
	fma.rn.f32 	%f4623, %f618, %f4622, %f4621;
	ld.shared.f32 	%f4624, [_ZZ22flash_attention_kernelILi32ELi64EEvPKfS1_S1_PfiiifE6V_tile+1760];
	fma.rn.f32 	%f4625, %f2791, %f4624, %f4623;
	ld.shared.f32 	%f4626, [_ZZ22flash_attention_kernelILi32ELi64EEvPKfS1_S1_PfiiifE6V_tile+2016];
	fma.rn.f32 	%f4627, %f642, %f4626, %f4625;
	ld.shared.f32 	%f4628, [_ZZ22flash_attention_kernelILi32ELi64EEvPKfS1_S1_PfiiifE6V_tile+2272];
	fma.rn.f32 	%f4629, %f2861, %f4628, %f4627;
	ld.shared.f32 	%f4630, [_ZZ22flash_attention_kernelILi32ELi64EEvPKfS1_S1_PfiiifE6V_tile+2528];
	fma.rn.f32 	%f4631, %f670, %f4630, %f4629;
	ld.shared.f32 	%f4632, [_ZZ22flash_attention_kernelILi32ELi64EEvPKfS1_S1_PfiiifE6V_tile+2784];
	fma.rn.f32 	%f4633, %f2866, %f4632, %f4631;
	ld.shared.f32 	%f4634, [_ZZ22flash_attention_kernelILi32ELi64EEvPKfS1_S1_PfiiifE6V_tile+3040];
	fma.rn.f32 	%f4635, %f694, %f4634, %f4633;
	ld.shared.f32 	%f4636, [_ZZ22flash_attention_kernelILi32ELi64EEvPKfS1_S1_PfiiifE6V_tile+3296];
	fma.rn.f32 	%f4637, %f2871, %f4636, %f4635;
	ld.shared.f32 	%f4638, [_ZZ22flash_attention_kernelILi32ELi64EEvPKfS1_S1_PfiiifE6V_tile+3552];
	fma.rn.f32 	%f4639, %f722, %f4638, %f4637;
	ld.shared.f32 	%f4640, [_ZZ22flash_attention_kernelILi32ELi64EEvPKfS1_S1_PfiiifE6V_tile+3808];
	fma.rn.f32 	%f4641, %f2876, %f4640, %f4639;
	ld.shared.f32 	%f4642, [_ZZ22flash_attention_kernelILi32ELi64EEvPKfS1_S1_PfiiifE6V_tile+4064];
	fma.rn.f32 	%f4643, %f746, %f4642, %f4641;
	ld.shared.f32 	%f4644, [_ZZ22flash_attention_kernelILi32ELi64EEvPKfS1_S1_PfiiifE6V_tile+4320];
	fma.rn.f32 	%f4645, %f2946, %f4644, %f4643;
	ld.shared.f32 	%f4646, [_ZZ22flash_attention_kernelILi32ELi64EEvPKfS1_S1_PfiiifE6V_tile+4576];
	fma.rn.f32 	%f4647, %f774, %f4646, %f4645;
	ld.shared.f32 	%f4648, [_ZZ22flash_attention_kernelILi32ELi64EEvPKfS1_S1_PfiiifE6V_tile+4832];
	fma.rn.f32 	%f4649, %f2951, %f4648, %f4647;
	ld.shared.f32 	%f4650, [_ZZ22flash_attention_kernelILi32ELi64EEvPKfS1_S1_PfiiifE6V_tile+5088];
	fma.rn.f32 	%f4651, %f798, %f4650, %f4649;
	ld.shared.f32 	%f4652, [_ZZ22flash_attention_kernelILi32ELi64EEvPKfS1_S1_PfiiifE6V_tile+5344];
	fma.rn.f32 	%f4653, %f2956, %f4652, %f4651;
	ld.shared.f32 	%f4654, [_ZZ22flash_attention_kernelILi32ELi64EEvPKfS1_S1_PfiiifE6V_tile+5600];
	fma.rn.f32 	%f4655, %f826, %f4654, %f4653;
	ld.shared.f32 	%f4656, [_ZZ22flash_attention_kernelILi32ELi64EEvPKfS1_S1_PfiiifE6V_tile+5856];
	fma.rn.f32 	%f4657, %f2961, %f4656, %f4655;
	ld.shared.f32 	%f4658, [_ZZ22flash_attention_kernelILi32ELi64EEvPKfS1_S1_PfiiifE6V_tile+6112];
	fma.rn.f32 	%f4659, %f850, %f4658, %f4657;
	ld.shared.f32 	%f4660, [_ZZ22flash_attention_kernelILi32ELi64EEvPKfS1_S1_PfiiifE6V_tile+6368];
	fma.rn.f32 	%f4661, %f3031, %f4660, %f4659;
	ld.shared.f32 	%f4662, [_ZZ22flash_attention_kernelILi32ELi64EEvPKfS1_S1_PfiiifE6V_tile+6624];
	fma.rn.f32 	%f4663, %f878, %f4662, %f4661;
	ld.shared.f32 	%f4664, [_ZZ22flash_attention_kernelILi32ELi64EEvPKfS1_S1_PfiiifE6V_tile+6880];
	fma.rn.f32 	%f4665, %f3036, %f4664, %f4663;
	ld.shared.f32 	%f4666, [_ZZ22flash_attention_kernelILi32ELi64EEvPKfS1_S1_PfiiifE6V_tile+7136];
	fma.rn.f32 	%f4667, %f902, %f4666, %f4665;
	ld.shared.f32 	%f4668, [_ZZ22flash_attention_kernelILi32ELi64EEvPKfS1_S1_PfiiifE6V_tile+7392];
	fma.rn.f32 	%f4669, %f3041, %f4668, %f4667;
	ld.shared.f32 	%f4670, [_ZZ22flash_attention_kernelILi32ELi64EEvPKfS1_S1_PfiiifE6V_tile+7648];
	fma.rn.f32 	%f4671, %f930, %f4670, %f4669;
	ld.shared.f32 	%f4672, [_ZZ22flash_attention_kernelILi32ELi64EEvPKfS1_S1_PfiiifE6V_tile+7904];
	fma.rn.f32 	%f4673, %f3046, %f4672, %f4671;
	ld.shared.f32 	%f4674, [_ZZ22flash_attention_kernelILi32ELi64EEvPKfS1_S1_PfiiifE6V_tile+8160];
	fma.rn.f32 	%f4675, %f954, %f4674, %f4673;
	fma.rn.f32 	%f4676, %f956, %f5155, %f4675;
	div.rn.f32 	%f5155, %f4676, %f5212;
	ld.shared.f32 	%f4677, [_ZZ22flash_attention_kernelILi32ELi64EEvPKfS1_S1_PfiiifE6V_tile+228];
	fma.rn.f32 	%f4678, %f554, %f4677, 0f00000000;
	ld.shared.f32 	%f4679, [_ZZ22flash_attention_kernelILi32ELi64EEvPKfS1_S1_PfiiifE6V_tile+484];
	fma.rn.f32 	%f4680, %f566, %f4679, %f4678;
	ld.shared.f32 	%f4681, [_ZZ22flash_attention_kernelILi32ELi64EEvPKfS1_S1_PfiiifE6V_tile+740];
	fma.rn.f32 	%f4682, %f2781, %f4681, %f4680;
	ld.shared.f32 	%f4683, [_ZZ22flash_attention_kernelILi32ELi64EEvPKfS1_S1_PfiiifE6V_tile+996];
	fma.rn.f32 	%f4684, %f590, %f4683, %f4682;
	ld.shared.f32 	%f4685, [_ZZ22flash_attention_kernelILi32ELi64EEvPKfS1_S1_PfiiifE6V_tile+1252];
	fma.rn.f32 	%f4686, %f2786, %f4685, %f4684;
	ld.shared.f32 	%f4687, [_ZZ22flash_attention_kernelILi32ELi64EEvPKfS1_S1_PfiiifE6V_tile+1508];
	fma.rn.f32 	%f4688, %f618, %f4687, %f4686;
	ld.shared.f32 	%f4689, [_ZZ22flash_attention_kernelILi32ELi64EEvPKfS1_S1_PfiiifE6V_tile+1764];
	fma.rn.f32 	%f4690, %f2791, %f4689, %f4688;
	ld.shared.f32 	%f4691, [_ZZ22flash_attention_kernelILi32ELi64EEvPKfS1_S1_PfiiifE6V_tile+2020];
	fma.rn.f32 	%f4692, %f642, %f4691, %f4690;
	ld.shared.f32 	%f4693, [_ZZ22flash_attention_kernelILi32ELi64EEvPKfS1_S1_PfiiifE6V_tile+2276];
	fma.rn.f32 	%f4694, %f2861, %f4693, %f4692;
	ld.shared.f32 	%f4695, [_ZZ22flash_attention_kernelILi32ELi64EEvPKfS1_S1_PfiiifE6V_tile+2532];
	fma.rn.f32 	%f4696, %f670, %f4695, %f4694;
	ld.shared.f32 	%f4697, [_ZZ22flash_attention_kernelILi32ELi64EEvPKfS1_S1_PfiiifE6V_tile+2788];
	fma.rn.f32 	%f4698, %f2866, %f4697, %f4696;
	ld.shared.f32 	%f4699, [_ZZ22flash_attention_kernelILi32ELi64EEvPKfS1_S1_PfiiifE6V_tile+3044];
	fma.rn.f32 	%f4700, %f694, %f4699, %f4698;
	ld.shared.f32 	%f4701, [_ZZ22flash_attention_kernelILi32ELi64EEvPKfS1_S1_PfiiifE6V_tile+3300];
	fma.rn.f32 	%f4702, %f2871, %f4701, %f4700;
	ld.shared.f32 	%f4703, [_ZZ22flash_attention_kernelILi32ELi64EEvPKfS1_S1_PfiiifE6V_tile+3556];
	fma.rn.f32 	%f4704, %f722, %f4703, %f4702;
	ld.shared.f32 	%f4705, [_ZZ22flash_attention_kernelILi32ELi64EEvPKfS1_S1_PfiiifE6V_tile+3812];
	fma.rn.f32 	%f4706, %f2876, %f4705, %f4704;
	ld.shared.f32 	%f4707, [_ZZ22flash_attention_kernelILi32ELi64EEvPKfS1_S1_PfiiifE6V_tile+4068];
	fma.rn.f32 	%f4708, %f746, %f4707, %f4706;
	ld.shared.f32 	%f4709, [_ZZ22flash_attention_kernelILi32ELi64EEvPKfS1_S1_PfiiifE6V_tile+4324];
	fma.rn.f32 	%f4710, %f2946, %f4709, %f4708;
	ld.shared.f32 	%f4711, [_ZZ22flash_attention_kernelILi32ELi64EEvPKfS1_S1_PfiiifE6V_tile+4580];
	fma.rn.f32 	%f4712, %f774, %f4711, %f4710;
	ld.shared.f32 	%f4713, [_ZZ22flash_attention_kernelILi32ELi64EEvPKfS1_S1_PfiiifE6V_tile+4836];
	fma.rn.f32 	%f4714, %f2951, %f4713, %f4712;
	ld.shared.f32 	%f4715, [_ZZ22flash_attention_kernelILi32ELi64EEvPKfS1_S1_PfiiifE6V_tile+5092];
	fma.rn.f32 	%f4716, %f798, %f4715, %f4714;
	ld.shared.f32 	%f4717, [_ZZ22flash_attention_kernelILi32ELi64EEvPKfS1_S1_PfiiifE6V_tile+5348];
	fma.rn.f32 	%f4718, %f2956, %f4717, %f4716;
	ld.shared.f32 	%f4719, [_ZZ22flash_attention_kernelILi32ELi64EEvPKfS1_S1_PfiiifE6V_tile+5604];
	fma.rn.f32 	%f4720, %f826, %f4719, %f4718;
	ld.shared.f32 	%f4721, [_ZZ22flash_attention_kernelILi32ELi64EEvPKfS1_S1_PfiiifE6V_tile+5860];
	fma.rn.f32 	%f4722, %f2961, %f4721, %f4720;
	ld.shared.f32 	%f4723, [_ZZ22flash_attention_kernelILi32ELi64EEvPKfS1_S1_PfiiifE6V_tile+6116];
	fma.rn.f32 	%f4724, %f850, %f4723, %f4722;
	ld.shared.f32 	%f4725, [_ZZ22flash_attention_kernelILi32ELi64EEvPKfS1_S1_PfiiifE6V_tile+6372];
	fma.rn.f32 	%f4726, %f3031, %f4725, %f4724;
	ld.shared.f32 	%f4727, [_ZZ22flash_attention_kernelILi32ELi64EEvPKfS1_S1_PfiiifE6V_tile+6628];
	fma.rn.f32 	%f4728, %f878, %f4727, %f4726;
	ld.shared.f32 	%f4729, [_ZZ22flash_attention_kernelILi32ELi64EEvPKfS1_S1_PfiiifE6V_tile+6884];
	fma.rn.f32 	%f4730, %f3036, %f4729, %f4728;
	ld.shared.f32 	%f4731, [_ZZ22flash_attention_kernelILi32ELi64EEvPKfS1_S1_PfiiifE6V_tile+7140];
	fma.rn.f32 	%f4732, %f902, %f4731, %f4730;
	ld.shared.f32 	%f4733, [_ZZ22flash_attention_kernelILi32ELi64EEvPKfS1_S1_PfiiifE6V_tile+7396];
	fma.rn.f32 	%f4734, %f3041, %f4733, %f4732;
	ld.shared.f32 	%f4735, [_ZZ22flash_attention_kernelILi32ELi64EEvPKfS1_S1_PfiiifE6V_tile+7652];
	fma.rn.f32 	%f4736, %f930, %f4735, %f4734;
	ld.shared.f32 	%f4737, [_ZZ22flash_attention_kernelILi32ELi64EEvPKfS1_S1_PfiiifE6V_tile+7908];
	fma.rn.f32 	%f4738, %f3046, %f4737, %f4736;
	ld.shared.f32 	%f4739, [_ZZ22flash_attention_kernelILi32ELi64EEvPKfS1_S1_PfiiifE6V_tile+8164];
	fma.rn.f32 	%f4740, %f954, %f4739, %f4738;
	fma.rn.f32 	%f4741, %f956, %f5154, %f4740;
	div.rn.f32 	%f5154, %f4741, %f5212;
	ld.shared.f32 	%f4742, [_ZZ22flash_attention_kernelILi32ELi64EEvPKfS1_S1_PfiiifE6V_tile+232];
	fma.rn.f32 	%f4743, %f554, %f4742, 0f00000000;
	ld.shared.f32 	%f4744, [_ZZ22flash_attention_kernelILi32ELi64EEvPKfS1_S1_PfiiifE6V_tile+488];
	fma.rn.f32 	%f4745, %f566, %f4744, %f4743;
	ld.shared.f32 	%f4746, [_ZZ22flash_attention_kernelILi32ELi64EEvPKfS1_S1_PfiiifE6V_tile+744];
	fma.rn.f32 	%f4747, %f2781, %f4746, %f4745;
	ld.shared.f32 	%f4748, [_ZZ22flash_attention_kernelILi32ELi64EEvPKfS1_S1_PfiiifE6V_tile+1000];
	fma.rn.f32 	%f4749, %f590, %f4748, %f4747;
	ld.shared.f32 	%f4750, [_ZZ22flash_attention_kernelILi32ELi64EEvPKfS1_S1_PfiiifE6V_tile+1256];
	fma.rn.f32 	%f4751, %f2786, %f4750, %f4749;
	ld.shared.f32 	%f4752, [_ZZ22flash_attention_kernelILi32ELi64EEvPKfS1_S1_PfiiifE6V_tile+1512];
	fma.rn.f32 	%f4753, %f618, %f4752, %f4751;
	ld.shared.f32 	%f4754, [_ZZ22flash_attention_kernelILi32ELi64EEvPKfS1_S1_PfiiifE6V_tile+1768];
	fma.rn.f32 	%f4755, %f2791, %f4754, %f4753;
	ld.shared.f32 	%f4756, [_ZZ22flash_attention_kernelILi32ELi64EEvPKfS1_S1_PfiiifE6V_tile+2024];
	fma.rn.f32 	%f4757, %f642, %f4756, %f4755;
	ld.shared.f32 	%f4758, [_ZZ22flash_attention_kernelILi32ELi64EEvPKfS1_S1_PfiiifE6V_tile+2280];
	fma.rn.f32 	%f4759, %f2861, %f4758, %f4757;
	ld.shared.f32 	%f4760, [_ZZ22flash_attention_kernelILi32ELi64EEvPKfS1_S1_PfiiifE6V_tile+2536];
	fma.rn.f32 	%f4761, %f670, %f4760, %f4759;
	ld.shared.f32 	%f4762, [_ZZ22flash_attention_kernelILi32ELi64EEvPKfS1_S1_PfiiifE6V_tile+2792];
	fma.rn.f32 	%f4763, %f2866, %f4762, %f4761;
	ld.shared.f32 	%f4764, [_ZZ22flash_attention_kernelILi32ELi64EEvPKfS1_S1_PfiiifE6V_tile+3048];
	fma.rn.f32 	%f4765, %f694, %f4764, %f4763;
	ld.shared.f32 	%f4766, [_ZZ22flash_attention_kernelILi32ELi64EEvPKfS1_S1_PfiiifE6V_tile+3304];
	fma.rn.f32 	%f4767, %f2871, %f4766, %f4765;
	ld.shared.f32 	%f4768, [_ZZ22flash_attention_kernelILi32ELi64EEvPKfS1_S1_PfiiifE6V_tile+3560];
	fma.rn.f32 	%f4769, %f722, %f4768, %f4767;
	ld.shared.f32 	%f4770, [_ZZ22flash_attention_kernelILi32ELi64EEvPKfS1_S1_PfiiifE6V_tile+3816];
	fma.rn.f32 	%f4771, %f2876, %f4770, %f4769;
	ld.shared.f32 	%f4772, [_ZZ22flash_attention_kernelILi32ELi64EEvPKfS1_S1_PfiiifE6V_tile+4072];
	fma.rn.f32 	%f4773, %f746, %f4772, %f4771;
	ld.shared.f32 	%f4774, [_ZZ22flash_attention_kernelILi32ELi64EEvPKfS1_S1_PfiiifE6V_tile+4328];
	fma.rn.f32 	%f4775, %f2946, %f4774, %f4773;
	ld.shared.f32 	%f4776, [_ZZ22flash_attention_kernelILi32ELi64EEvPKfS1_S1_PfiiifE6V_tile+4584];
	fma.rn.f32 	%f4777, %f774, %f4776, %f4775;
	ld.shared.f32 	%f4778, [_ZZ22flash_attention_kernelILi32ELi64EEvPKfS1_S1_PfiiifE6V_tile+4840];
	fma.rn.f32 	%f4779, %f2951, %f4778, %f4777;
	ld.shared.f32 	%f4780, [_ZZ22flash_attention_kernelILi32ELi64EEvPKfS1_S1_PfiiifE6V_tile+5096];
	fma.rn.f32 	%f4781, %f798, %f4780, %f4779;
	ld.shared.f32 	%f4782, [_ZZ22flash_attention_kernelILi32ELi64EEvPKfS1_S1_PfiiifE6V_tile+5352];
	fma.rn.f32 	%f4783, %f2956, %f4782, %f4781;
	ld.shared.f32 	%f4784, [_ZZ22flash_attention_kernelILi32ELi64EEvPKfS1_S1_PfiiifE6V_tile+5608];
	fma.rn.f32 	%f4785, %f826, %f4784, %f4783;
	ld.shared.f32 	%f4786, [_ZZ22flash_attention_kernelILi32ELi64EEvPKfS1_S1_PfiiifE6V_tile+5864];
	fma.rn.f32 	%f4787, %f2961, %f4786, %f4785;
	ld.shared.f32 	%f4788, [_ZZ22flash_attention_kernelILi32ELi64EEvPKfS1_S1_PfiiifE6V_tile+6120];
	fma.rn.f32 	%f4789, %f850, %f4788, %f4787;
	ld.shared.f32 	%f4790, [_ZZ22flash_attention_kernelILi32ELi64EEvPKfS1_S1_PfiiifE6V_tile+6376];
	fma.rn.f32 	%f4791, %f3031, %f4790, %f4789;
	ld.shared.f32 	%f4792, [_ZZ22flash_attention_kernelILi32ELi64EEvPKfS1_S1_PfiiifE6V_tile+6632];
	fma.rn.f32 	%f4793, %f878, %f4792, %f4791;
	ld.shared.f32 	%f4794, [_ZZ22flash_attention_kernelILi32ELi64EEvPKfS1_S1_PfiiifE6V_tile+6888];
	fma.rn.f32 	%f4795, %f3036, %f4794, %f4793;
	ld.shared.f32 	%f4796, [_ZZ22flash_attention_kernelILi32ELi64EEvPKfS1_S1_PfiiifE6V_tile+7144];
	fma.rn.f32 	%f4797, %f902, %f4796, %f4795;
	ld.shared.f32 	%f4798, [_ZZ22flash_attention_kernelILi32ELi64EEvPKfS1_S1_PfiiifE6V_tile+7400];
	fma.rn.f32 	%f4799, %f3041, %f4798, %f4797;
	ld.shared.f32 	%f4800, [_ZZ22flash_attention_kernelILi32ELi64EEvPKfS1_S1_PfiiifE6V_tile+7656];
	fma.rn.f32 	%f4801, %f930, %f4800, %f4799;
	ld.shared.f32 	%f4802, [_ZZ22flash_attention_kernelILi32ELi64EEvPKfS1_S1_PfiiifE6V_tile+7912];
	fma.rn.f32 	%f4803, %f3046, %f4802, %f4801;
	ld.shared.f32 	%f4804, [_ZZ22flash_attention_kernelILi32ELi64EEvPKfS1_S1_PfiiifE6V_tile+8168];
	fma.rn.f32 	%f4805, %f954, %f4804, %f4803;
	fma.rn.f32 	%f4806, %f956, %f5153, %f4805;
	div.rn.f32 	%f5153, %f4806, %f5212;
	ld.shared.f32 	%f4807, [_ZZ22flash_attention_kernelILi32ELi64EEvPKfS1_S1_PfiiifE6V_tile+236];
	fma.rn.f32 	%f4808, %f554, %f4807, 0f00000000;
	ld.shared.f32 	%f4809, [_ZZ22flash_attention_kernelILi32ELi64EEvPKfS1_S1_PfiiifE6V_tile+492];
	fma.rn.f32 	%f4810, %f566, %f4809, %f4808;
	ld.shared.f32 	%f4811, [_ZZ22flash_attention_kernelILi32ELi64EEvPKfS1_S1_PfiiifE6V_tile+748];
	fma.rn.f32 	%f4812, %f2781, %f4811, %f4810;
	ld.shared.f32 	%f4813, [_ZZ22flash_attention_kernelILi32ELi64EEvPKfS1_S1_PfiiifE6V_tile+1004];
	fma.rn.f32 	%f4814, %f590, %f4813, %f4812;
	ld.shared.f32 	%f4815, [_ZZ22flash_attention_kernelILi32ELi64EEvPKfS1_S1_PfiiifE6V_tile+1260];
	fma.rn.f32 	%f4816, %f2786, %f4815, %f4814;
	ld.shared.f32 	%f4817, [_ZZ22flash_attention_kernelILi32ELi64EEvPKfS1_S1_PfiiifE6V_tile+1516];
	fma.rn.f32 	%f4818, %f618, %f4817, %f4816;
	ld.shared.f32 	%f4819, [_ZZ22flash_attention_kernelILi32ELi64EEvPKfS1_S1_PfiiifE6V_tile+1772];
	fma.rn.f32 	%f4820, %f2791, %f4819, %f4818;
	ld.shared.f32 	%f4821, [_ZZ22flash_attention_kernelILi32ELi64EEvPKfS1_S1_PfiiifE6V_tile+2028];
	fma.rn.f32 	%f4822, %f642, %f4821, %f4820;
	ld.shared.f32 	%f4823, [_ZZ22flash_attention_kernelILi32ELi64EEvPKfS1_S1_PfiiifE6V_tile+2284];
	fma.rn.f32 	%f4824, %f2861, %f4823, %f4822;
	ld.shared.f32 	%f4825, [_ZZ22flash_attention_kernelILi32ELi64EEvPKfS1_S1_PfiiifE6V_tile+2540];
	fma.rn.f32 	%f4826, %f670, %f4825, %f4824;
	ld.shared.f32 	%f4827, [_ZZ22flash_attention_kernelILi32ELi64EEvPKfS1_S1_PfiiifE6V_tile+2796];
	fma.rn.f32 	%f4828, %f2866, %f4827, %f4826;
	ld.shared.f32 	%f4829, [_ZZ22flash_attention_kernelILi32ELi64EEvPKfS1_S1_PfiiifE6V_tile+3052];
	fma.rn.f32 	%f4830, %f694, %f4829, %f4828;
	ld.shared.f32 	%f4831, [_ZZ22flash_attention_kernelILi32ELi64EEvPKfS1_S1_PfiiifE6V_tile+3308];
	fma.rn.f32 	%f4832, %f2871, %f4831, %f4830;
	ld.shared.f32 	%f4833, [_ZZ22flash_attention_kernelILi32ELi64EEvPKfS1_S1_PfiiifE6V_tile+3564];
	fma.rn.f32 	%f4834, %f722, %f4833, %f4832;
	ld.shared.f32 	%f4835, [_ZZ22flash_attention_kernelILi32ELi64EEvPKfS1_S1_PfiiifE6V_tile+3820];
	fma.rn.f32 	%f4836, %f2876, %f4835, %f4834;
	ld.shared.f32 	%f4837, [_ZZ22flash_attention_kernelILi32ELi64EEvPKfS1_S1_PfiiifE6V_tile+4076];
	fma.rn.f32 	%f4838, %f746, %f4837, %f4836;
	ld.shared.f32 	%f4839, [_ZZ22flash_attention_kernelILi32ELi64EEvPKfS1_S1_PfiiifE6V_tile+4332];
	fma.rn.f32 	%f4840, %f2946, %f4839, %f4838;
	ld.shared.f32 	%f4841, [_ZZ22flash_attention_kernelILi32ELi64EEvPKfS1_S1_PfiiifE6V_tile+4588];
	fma.rn.f32 	%f4842, %f774, %f4841, %f4840;
	ld.shared.f32 	%f4843, [_ZZ22flash_attention_kernelILi32ELi64EEvPKfS1_S1_PfiiifE6V_tile+4844];
	fma.rn.f32 	%f4844, %f2951, %f4843, %f4842;
	ld.shared.f32 	%f4845, [_ZZ22flash_attention_kernelILi32ELi64EEvPKfS1_S1_PfiiifE6V_tile+5100];
	fma.rn.f32 	%f4846, %f798, %f4845, %f4844;
	ld.shared.f32 	%f4847, [_ZZ22flash_attention_kernelILi32ELi64EEvPKfS1_S1_PfiiifE6V_tile+5356];
	fma.rn.f32 	%f4848, %f2956, %f4847, %f4846;
	ld.shared.f32 	%f4849, [_ZZ22flash_attention_kernelILi32ELi64EEvPKfS1_S1_PfiiifE6V_tile+5612];
	fma.rn.f32 	%f4850, %f826, %f4849, %f4848;
	ld.shared.f32 	%f4851, [_ZZ22flash_attention_kernelILi32ELi64EEvPKfS1_S1_PfiiifE6V_tile+5868];
	fma.rn.f32 	%f4852, %f2961, %f4851, %f4850;
	ld.shared.f32 	%f4853, [_ZZ22flash_attention_kernelILi32ELi64EEvPKfS1_S1_PfiiifE6V_tile+6124];
	fma.rn.f32 	%f4854, %f850, %f4853, %f4852;
	ld.shared.f32 	%f4855, [_ZZ22flash_attention_kernelILi32ELi64EEvPKfS1_S1_PfiiifE6V_tile+6380];
	fma.rn.f32 	%f4856, %f3031, %f4855, %f4854;
	ld.shared.f32 	%f4857, [_ZZ22flash_attention_kernelILi32ELi64EEvPKfS1_S1_PfiiifE6V_tile+6636];
	fma.rn.f32 	%f4858, %f878, %f4857, %f4856;
	ld.shared.f32 	%f4859, [_ZZ22flash_attention_kernelILi32ELi64EEvPKfS1_S1_PfiiifE6V_tile+6892];
	fma.rn.f32 	%f4860, %f3036, %f4859, %f4858;
	ld.shared.f32 	%f4861, [_ZZ22flash_attention_kernelILi32ELi64EEvPKfS1_S1_PfiiifE6V_tile+7148];
	fma.rn.f32 	%f4862, %f902, %f4861, %f4860;
	ld.shared.f32 	%f4863, [_ZZ22flash_attention_kernelILi32ELi64EEvPKfS1_S1_PfiiifE6V_tile+7404];
	fma.rn.f32 	%f4864, %f3041, %f4863, %f4862;
	ld.shared.f32 	%f4865, [_ZZ22flash_attention_kernelILi32ELi64EEvPKfS1_S1_PfiiifE6V_tile+7660];
	fma.rn.f32 	%f4866, %f930, %f4865, %f4864;
	ld.shared.f32 	%f4867, [_ZZ22flash_attention_kernelILi32ELi64EEvPKfS1_S1_PfiiifE6V_tile+7916];
	fma.rn.f32 	%f4868, %f3046, %f4867, %f4866;
	ld.shared.f32 	%f4869, [_ZZ22flash_attention_kernelILi32ELi64EEvPKfS1_S1_PfiiifE6V_tile+8172];
	fma.rn.f32 	%f4870, %f954, %f4869, %f4868;
	fma.rn.f32 	%f4871, %f956, %f5152, %f4870;
	div.rn.f32 	%f5152, %f4871, %f5212;
	ld.shared.f32 	%f4872, [_ZZ22flash_attention_kernelILi32ELi64EEvPKfS1_S1_PfiiifE6V_tile+240];
	fma.rn.f32 	%f4873, %f554, %f4872, 0f00000000;
	{ .reg .b32 tmp; mov.b64 {tmp, %r236}, %rd17; }
	mov.b32 	%f4874, %r236;
	ld.shared.f32 	%f4875, [_ZZ22flash_attention_kernelILi32ELi64EEvPKfS1_S1_PfiiifE6V_tile+496];
	fma.rn.f32 	%f4876, %f4874, %f4875, %f4873;
	ld.shared.f32 	%f4877, [_ZZ22flash_attention_kernelILi32ELi64EEvPKfS1_S1_PfiiifE6V_tile+752];
	fma.rn.f32 	%f4878, %f578, %f4877, %f4876;
	{ .reg .b32 tmp; mov.b64 {tmp, %r237}, %rd18; }
	mov.b32 	%f4879, %r237;
	ld.shared.f32 	%f4880, [_ZZ22flash_attention_kernelILi32ELi64EEvPKfS1_S1_PfiiifE6V_tile+1008];
	fma.rn.f32 	%f4881, %f4879, %f4880, %f4878;
	ld.shared.f32 	%f4882, [_ZZ22flash_attention_kernelILi32ELi64EEvPKfS1_S1_PfiiifE6V_tile+1264];
	fma.rn.f32 	%f4883, %f606, %f4882, %f4881;
	{ .reg .b32 tmp; mov.b64 {tmp, %r238}, %rd19; }
	mov.b32 	%f4884, %r238;
	ld.shared.f32 	%f4885, [_ZZ22flash_attention_kernelILi32ELi64EEvPKfS1_S1_PfiiifE6V_tile+1520];
	fma.rn.f32 	%f4886, %f4884, %f4885, %f4883;
	ld.shared.f32 	%f4887, [_ZZ22flash_attention_kernelILi32ELi64EEvPKfS1_S1_PfiiifE6V_tile+1776];
	fma.rn.f32 	%f4888, %f630, %f4887, %f4886;
	{ .reg .b32 tmp; mov.b64 {tmp, %r239}, %rd20; }
	mov.b32 	%f4889, %r239;
	ld.shared.f32 	%f4890, [_ZZ22flash_attention_kernelILi32ELi64EEvPKfS1_S1_PfiiifE6V_tile+2032];
	fma.rn.f32 	%f4891, %f4889, %f4890, %f4888;
	ld.shared.f32 	%f4892, [_ZZ22flash_attention_kernelILi32ELi64EEvPKfS1_S1_PfiiifE6V_tile+2288];
	fma.rn.f32 	%f4893, %f2861, %f4892, %f4891;
	ld.shared.f32 	%f4894, [_ZZ22flash_attention_kernelILi32ELi64EEvPKfS1_S1_PfiiifE6V_tile+2544];
	fma.rn.f32 	%f4895, %f670, %f4894, %f4893;
	ld.shared.f32 	%f4896, [_ZZ22flash_attention_kernelILi32ELi64EEvPKfS1_S1_PfiiifE6V_tile+2800];
	fma.rn.f32 	%f4897, %f2866, %f4896, %f4895;
	ld.shared.f32 	%f4898, [_ZZ22flash_attention_kernelILi32ELi64EEvPKfS1_S1_PfiiifE6V_tile+3056];
	fma.rn.f32 	%f4899, %f694, %f4898, %f4897;
	ld.shared.f32 	%f4900, [_ZZ22flash_attention_kernelILi32ELi64EEvPKfS1_S1_PfiiifE6V_tile+3312];
	fma.rn.f32 	%f4901, %f2871, %f4900, %f4899;
	ld.shared.f32 	%f4902, [_ZZ22flash_attention_kernelILi32ELi64EEvPKfS1_S1_PfiiifE6V_tile+3568];
	fma.rn.f32 	%f4903, %f722, %f4902, %f4901;
	ld.shared.f32 	%f4904, [_ZZ22flash_attention_kernelILi32ELi64EEvPKfS1_S1_PfiiifE6V_tile+3824];
	fma.rn.f32 	%f4905, %f2876, %f4904, %f4903;
	ld.shared.f32 	%f4906, [_ZZ22flash_attention_kernelILi32ELi64EEvPKfS1_S1_PfiiifE6V_tile+4080];
	fma.rn.f32 	%f4907, %f746, %f4906, %f4905;
	ld.shared.f32 	%f4908, [_ZZ22flash_attention_kernelILi32ELi64EEvPKfS1_S1_PfiiifE6V_tile+4336];
	fma.rn.f32 	%f4909, %f2946, %f4908, %f4907;
	ld.shared.f32 	%f4910, [_ZZ22flash_attention_kernelILi32ELi64EEvPKfS1_S1_PfiiifE6V_tile+4592];
	fma.rn.f32 	%f4911, %f774, %f4910, %f4909;
	ld.shared.f32 	%f4912, [_ZZ22flash_attention_kernelILi32ELi64EEvPKfS1_S1_PfiiifE6V_tile+4848];
	fma.rn.f32 	%f4913, %f2951, %f4912, %f4911;
	ld.shared.f32 	%f4914, [_ZZ22flash_attention_kernelILi32ELi64EEvPKfS1_S1_PfiiifE6V_tile+5104];
	fma.rn.f32 	%f4915, %f798, %f4914, %f4913;
	ld.shared.f32 	%f4916, [_ZZ22flash_attention_kernelILi32ELi64EEvPKfS1_S1_PfiiifE6V_tile+5360];
	fma.rn.f32 	%f4917, %f2956, %f4916, %f4915;
	ld.shared.f32 	%f4918, [_ZZ22flash_attention_kernelILi32ELi64EEvPKfS1_S1_PfiiifE6V_tile+5616];
	fma.rn.f32 	%f4919, %f826, %f4918, %f4917;
	ld.shared.f32 	%f4920, [_ZZ22flash_attention_kernelILi32ELi64EEvPKfS1_S1_PfiiifE6V_tile+5872];
	fma.rn.f32 	%f4921, %f2961, %f4920, %f4919;
	ld.shared.f32 	%f4922, [_ZZ22flash_attention_kernelILi32ELi64EEvPKfS1_S1_PfiiifE6V_tile+6128];
	fma.rn.f32 	%f4923, %f850, %f4922, %f4921;
	ld.shared.f32 	%f4924, [_ZZ22flash_attention_kernelILi32ELi64EEvPKfS1_S1_PfiiifE6V_tile+6384];
	fma.rn.f32 	%f4925, %f3031, %f4924, %f4923;
	ld.shared.f32 	%f4926, [_ZZ22flash_attention_kernelILi32ELi64EEvPKfS1_S1_PfiiifE6V_tile+6640];
	fma.rn.f32 	%f4927, %f878, %f4926, %f4925;
	ld.shared.f32 	%f4928, [_ZZ22flash_attention_kernelILi32ELi64EEvPKfS1_S1_PfiiifE6V_tile+6896];
	fma.rn.f32 	%f4929, %f3036, %f4928, %f4927;
	ld.shared.f32 	%f4930, [_ZZ22flash_attention_kernelILi32ELi64EEvPKfS1_S1_PfiiifE6V_tile+7152];
	fma.rn.f32 	%f4931, %f902, %f4930, %f4929;
	ld.shared.f32 	%f4932, [_ZZ22flash_attention_kernelILi32ELi64EEvPKfS1_S1_PfiiifE6V_tile+7408];
	fma.rn.f32 	%f4933, %f3041, %f4932, %f4931;
	ld.shared.f32 	%f4934, [_ZZ22flash_attention_kernelILi32ELi64EEvPKfS1_S1_PfiiifE6V_tile+7664];
	fma.rn.f32 	%f4935, %f930, %f4934, %f4933;
	ld.shared.f32 	%f4936, [_ZZ22flash_attention_kernelILi32ELi64EEvPKfS1_S1_PfiiifE6V_tile+7920];
	fma.rn.f32 	%f4937, %f3046, %f4936, %f4935;
	ld.shared.f32 	%f4938, [_ZZ22flash_attention_kernelILi32ELi64EEvPKfS1_S1_PfiiifE6V_tile+8176];
	fma.rn.f32 	%f4939, %f954, %f4938, %f4937;
	fma.rn.f32 	%f4940, %f956, %f5151, %f4939;
	div.rn.f32 	%f5151, %f4940, %f5212;
	ld.shared.f32 	%f4941, [_ZZ22flash_attention_kernelILi32ELi64EEvPKfS1_S1_PfiiifE6V_tile+244];
	fma.rn.f32 	%f4942, %f554, %f4941, 0f00000000;
	ld.shared.f32 	%f4943, [_ZZ22flash_attention_kernelILi32ELi64EEvPKfS1_S1_PfiiifE6V_tile+500];
	fma.rn.f32 	%f4944, %f4874, %f4943, %f4942;
	ld.shared.f32 	%f4945, [_ZZ22flash_attention_kernelILi32ELi64EEvPKfS1_S1_PfiiifE6V_tile+756];
	fma.rn.f32 	%f4946, %f578, %f4945, %f4944;
	ld.shared.f32 	%f4947, [_ZZ22flash_attention_kernelILi32ELi64EEvPKfS1_S1_PfiiifE6V_tile+1012];
	fma.rn.f32 	%f4948, %f4879, %f4947, %f4946;
	ld.shared.f32 	%f4949, [_ZZ22flash_attention_kernelILi32ELi64EEvPKfS1_S1_PfiiifE6V_tile+1268];
	fma.rn.f32 	%f4950, %f606, %f4949, %f4948;
	ld.shared.f32 	%f4951, [_ZZ22flash_attention_kernelILi32ELi64EEvPKfS1_S1_PfiiifE6V_tile+1524];
	fma.rn.f32 	%f4952, %f4884, %f4951, %f4950;
	ld.shared.f32 	%f4953, [_ZZ22flash_attention_kernelILi32ELi64EEvPKfS1_S1_PfiiifE6V_tile+1780];
	fma.rn.f32 	%f4954, %f630, %f4953, %f4952;
	ld.shared.f32 	%f4955, [_ZZ22flash_attention_kernelILi32ELi64EEvPKfS1_S1_PfiiifE6V_tile+2036];
	fma.rn.f32 	%f4956, %f4889, %f4955, %f4954;
	ld.shared.f32 	%f4957, [_ZZ22flash_attention_kernelILi32ELi64EEvPKfS1_S1_PfiiifE6V_tile+2292];
	fma.rn.f32 	%f4958, %f658, %f4957, %f4956;
	{ .reg .b32 tmp; mov.b64 {tmp, %r240}, %rd21; }
	mov.b32 	%f4959, %r240;
	ld.shared.f32 	%f4960, [_ZZ22flash_attention_kernelILi32ELi64EEvPKfS1_S1_PfiiifE6V_tile+2548];
	fma.rn.f32 	%f4961, %f4959, %f4960, %f4958;
	ld.shared.f32 	%f4962, [_ZZ22flash_attention_kernelILi32ELi64EEvPKfS1_S1_PfiiifE6V_tile+2804];
	fma.rn.f32 	%f4963, %f682, %f4962, %f4961;
	{ .reg .b32 tmp; mov.b64 {tmp, %r241}, %rd22; }
	mov.b32 	%f4964, %r241;
	ld.shared.f32 	%f4965, [_ZZ22flash_attention_kernelILi32ELi64EEvPKfS1_S1_PfiiifE6V_tile+3060];
	fma.rn.f32 	%f4966, %f4964, %f4965, %f4963;
	ld.shared.f32 	%f4967, [_ZZ22flash_attention_kernelILi32ELi64EEvPKfS1_S1_PfiiifE6V_tile+3316];
	fma.rn.f32 	%f4968, %f710, %f4967, %f4966;
	{ .reg .b32 tmp; mov.b64 {tmp, %r242}, %rd23; }
	mov.b32 	%f4969, %r242;
	ld.shared.f32 	%f4970, [_ZZ22flash_attention_kernelILi32ELi64EEvPKfS1_S1_PfiiifE6V_tile+3572];
	fma.rn.f32 	%f4971, %f4969, %f4970, %f4968;
	ld.shared.f32 	%f4972, [_ZZ22flash_attention_kernelILi32ELi64EEvPKfS1_S1_PfiiifE6V_tile+3828];
	fma.rn.f32 	%f4973, %f734, %f4972, %f4971;
	{ .reg .b32 tmp; mov.b64 {tmp, %r243}, %rd24; }
	mov.b32 	%f4974, %r243;
	ld.shared.f32 	%f4975, [_ZZ22flash_attention_kernelILi32ELi64EEvPKfS1_S1_PfiiifE6V_tile+4084];
	fma.rn.f32 	%f4976, %f4974, %f4975, %f4973;
	ld.shared.f32 	%f4977, [_ZZ22flash_attention_kernelILi32ELi64EEvPKfS1_S1_PfiiifE6V_tile+4340];
	fma.rn.f32 	%f4978, %f2946, %f4977, %f4976;
	ld.shared.f32 	%f4979, [_ZZ22flash_attention_kernelILi32ELi64EEvPKfS1_S1_PfiiifE6V_tile+4596];
	fma.rn.f32 	%f4980, %f774, %f4979, %f4978;
	ld.shared.f32 	%f4981, [_ZZ22flash_attention_kernelILi32ELi64EEvPKfS1_S1_PfiiifE6V_tile+4852];
	fma.rn.f32 	%f4982, %f2951, %f4981, %f4980;
	ld.shared.f32 	%f4983, [_ZZ22flash_attention_kernelILi32ELi64EEvPKfS1_S1_PfiiifE6V_tile+5108];
	fma.rn.f32 	%f4984, %f798, %f4983, %f4982;
	ld.shared.f32 	%f4985, [_ZZ22flash_attention_kernelILi32ELi64EEvPKfS1_S1_PfiiifE6V_tile+5364];
	fma.rn.f32 	%f4986, %f2956, %f4985, %f4984;
	ld.shared.f32 	%f4987, [_ZZ22flash_attention_kernelILi32ELi64EEvPKfS1_S1_PfiiifE6V_tile+5620];
	fma.rn.f32 	%f4988, %f826, %f4987, %f4986;
	ld.shared.f32 	%f4989, [_ZZ22flash_attention_kernelILi32ELi64EEvPKfS1_S1_PfiiifE6V_tile+5876];
	fma.rn.f32 	%f4990, %f2961, %f4989, %f4988;
	ld.shared.f32 	%f4991, [_ZZ22flash_attention_kernelILi32ELi64EEvPKfS1_S1_PfiiifE6V_tile+6132];
	fma.rn.f32 	%f4992, %f850, %f4991, %f4990;
	ld.shared.f32 	%f4993, [_ZZ22flash_attention_kernelILi32ELi64EEvPKfS1_S1_PfiiifE6V_tile+6388];
	fma.rn.f32 	%f4994, %f3031, %f4993, %f4992;
	ld.shared.f32 	%f4995, [_ZZ22flash_attention_kernelILi32ELi64EEvPKfS1_S1_PfiiifE6V_tile+6644];
	fma.rn.f32 	%f4996, %f878, %f4995, %f4994;
	ld.shared.f32 	%f4997, [_ZZ22flash_attention_kernelILi32ELi64EEvPKfS1_S1_PfiiifE6V_tile+6900];
	fma.rn.f32 	%f4998, %f3036, %f4997, %f4996;
	ld.shared.f32 	%f4999, [_ZZ22flash_attention_kernelILi32ELi64EEvPKfS1_S1_PfiiifE6V_tile+7156];
	fma.rn.f32 	%f5000, %f902, %f4999, %f4998;
	ld.shared.f32 	%f5001, [_ZZ22flash_attention_kernelILi32ELi64EEvPKfS1_S1_PfiiifE6V_tile+7412];
	fma.rn.f32 	%f5002, %f3041, %f5001, %f5000;
	ld.shared.f32 	%f5003, [_ZZ22flash_attention_kernelILi32ELi64EEvPKfS1_S1_PfiiifE6V_tile+7668];
	fma.rn.f32 	%f5004, %f930, %f5003, %f5002;
	ld.shared.f32 	%f5005, [_ZZ22flash_attention_kernelILi32ELi64EEvPKfS1_S1_PfiiifE6V_tile+7924];
	fma.rn.f32 	%f5006, %f3046, %f5005, %f5004;
	ld.shared.f32 	%f5007, [_ZZ22flash_attention_kernelILi32ELi64EEvPKfS1_S1_PfiiifE6V_tile+8180];
	fma.rn.f32 	%f5008, %f954, %f5007, %f5006;
	fma.rn.f32 	%f5009, %f956, %f5150, %f5008;
	div.rn.f32 	%f5150, %f5009, %f5212;
	ld.shared.f32 	%f5010, [_ZZ22flash_attention_kernelILi32ELi64EEvPKfS1_S1_PfiiifE6V_tile+248];
	fma.rn.f32 	%f5011, %f554, %f5010, 0f00000000;
	ld.shared.f32 	%f5012, [_ZZ22flash_attention_kernelILi32ELi64EEvPKfS1_S1_PfiiifE6V_tile+504];
	fma.rn.f32 	%f5013, %f4874, %f5012, %f5011;
	ld.shared.f32 	%f5014, [_ZZ22flash_attention_kernelILi32ELi64EEvPKfS1_S1_PfiiifE6V_tile+760];
	fma.rn.f32 	%f5015, %f578, %f5014, %f5013;
	ld.shared.f32 	%f5016, [_ZZ22flash_attention_kernelILi32ELi64EEvPKfS1_S1_PfiiifE6V_tile+1016];
	fma.rn.f32 	%f5017, %f4879, %f5016, %f5015;
	ld.shared.f32 	%f5018, [_ZZ22flash_attention_kernelILi32ELi64EEvPKfS1_S1_PfiiifE6V_tile+1272];
	fma.rn.f32 	%f5019, %f606, %f5018, %f5017;
	ld.shared.f32 	%f5020, [_ZZ22flash_attention_kernelILi32ELi64EEvPKfS1_S1_PfiiifE6V_tile+1528];
	fma.rn.f32 	%f5021, %f4884, %f5020, %f5019;
	ld.shared.f32 	%f5022, [_ZZ22flash_attention_kernelILi32ELi64EEvPKfS1_S1_PfiiifE6V_tile+1784];
	fma.rn.f32 	%f5023, %f630, %f5022, %f5021;
	ld.shared.f32 	%f5024, [_ZZ22flash_attention_kernelILi32ELi64EEvPKfS1_S1_PfiiifE6V_tile+2040];
	fma.rn.f32 	%f5025, %f4889, %f5024, %f5023;
	ld.shared.f32 	%f5026, [_ZZ22flash_attention_kernelILi32ELi64EEvPKfS1_S1_PfiiifE6V_tile+2296];
	fma.rn.f32 	%f5027, %f658, %f5026, %f5025;
	ld.shared.f32 	%f5028, [_ZZ22flash_attention_kernelILi32ELi64EEvPKfS1_S1_PfiiifE6V_tile+2552];
	fma.rn.f32 	%f5029, %f4959, %f5028, %f5027;
	ld.shared.f32 	%f5030, [_ZZ22flash_attention_kernelILi32ELi64EEvPKfS1_S1_PfiiifE6V_tile+2808];
	fma.rn.f32 	%f5031, %f682, %f5030, %f5029;
	ld.shared.f32 	%f5032, [_ZZ22flash_attention_kernelILi32ELi64EEvPKfS1_S1_PfiiifE6V_tile+3064];
	fma.rn.f32 	%f5033, %f4964, %f5032, %f5031;
	ld.shared.f32 	%f5034, [_ZZ22flash_attention_kernelILi32ELi64EEvPKfS1_S1_PfiiifE6V_tile+3320];
	fma.rn.f32 	%f5035, %f710, %f5034, %f5033;
	ld.shared.f32 	%f5036, [_ZZ22flash_attention_kernelILi32ELi64EEvPKfS1_S1_PfiiifE6V_tile+3576];
	fma.rn.f32 	%f5037, %f4969, %f5036, %f5035;
	ld.shared.f32 	%f5038, [_ZZ22flash_attention_kernelILi32ELi64EEvPKfS1_S1_PfiiifE6V_tile+3832];
	fma.rn.f32 	%f5039, %f734, %f5038, %f5037;
	ld.shared.f32 	%f5040, [_ZZ22flash_attention_kernelILi32ELi64EEvPKfS1_S1_PfiiifE6V_tile+4088];
	fma.rn.f32 	%f5041, %f4974, %f5040, %f5039;
	ld.shared.f32 	%f5042, [_ZZ22flash_attention_kernelILi32ELi64EEvPKfS1_S1_PfiiifE6V_tile+4344];
	fma.rn.f32 	%f5043, %f762, %f5042, %f5041;
	{ .reg .b32 tmp; mov.b64 {tmp, %r244}, %rd25; }
	mov.b32 	%f5044, %r244;
	ld.shared.f32 	%f5045, [_ZZ22flash_attention_kernelILi32ELi64EEvPKfS1_S1_PfiiifE6V_tile+4600];
	fma.rn.f32 	%f5046, %f5044, %f5045, %f5043;
	ld.shared.f32 	%f5047, [_ZZ22flash_attention_kernelILi32ELi64EEvPKfS1_S1_PfiiifE6V_tile+4856];
	fma.rn.f32 	%f5048, %f786, %f5047, %f5046;
	{ .reg .b32 tmp; mov.b64 {tmp, %r245}, %rd26; }
	mov.b32 	%f5049, %r245;
	ld.shared.f32 	%f5050, [_ZZ22flash_attention_kernelILi32ELi64EEvPKfS1_S1_PfiiifE6V_tile+5112];
	fma.rn.f32 	%f5051, %f5049, %f5050, %f5048;
	ld.shared.f32 	%f5052, [_ZZ22flash_attention_kernelILi32ELi64EEvPKfS1_S1_PfiiifE6V_tile+5368];
	fma.rn.f32 	%f5053, %f814, %f5052, %f5051;
	{ .reg .b32 tmp; mov.b64 {tmp, %r246}, %rd27; }
	mov.b32 	%f5054, %r246;
	ld.shared.f32 	%f5055, [_ZZ22flash_attention_kernelILi32ELi64EEvPKfS1_S1_PfiiifE6V_tile+5624];
	fma.rn.f32 	%f5056, %f5054, %f5055, %f5053;
	ld.shared.f32 	%f5057, [_ZZ22flash_attention_kernelILi32ELi64EEvPKfS1_S1_PfiiifE6V_tile+5880];
	fma.rn.f32 	%f5058, %f838, %f5057, %f5056;
	{ .reg .b32 tmp; mov.b64 {tmp, %r247}, %rd28; }
	mov.b32 	%f5059, %r247;
	ld.shared.f32 	%f5060, [_ZZ22flash_attention_kernelILi32ELi64EEvPKfS1_S1_PfiiifE6V_tile+6136];
	fma.rn.f32 	%f5061, %f5059, %f5060, %f5058;
	ld.shared.f32 	%f5062, [_ZZ22flash_attention_kernelILi32ELi64EEvPKfS1_S1_PfiiifE6V_tile+6392];
	fma.rn.f32 	%f5063, %f3031, %f5062, %f5061;
	ld.shared.f32 	%f5064, [_ZZ22flash_attention_kernelILi32ELi64EEvPKfS1_S1_PfiiifE6V_tile+6648];
	fma.rn.f32 	%f5065, %f878, %f5064, %f5063;
	ld.shared.f32 	%f5066, [_ZZ22flash_attention_kernelILi32ELi64EEvPKfS1_S1_PfiiifE6V_tile+6904];
	fma.rn.f32 	%f5067, %f3036, %f5066, %f5065;
	ld.shared.f32 	%f5068, [_ZZ22flash_attention_kernelILi32ELi64EEvPKfS1_S1_PfiiifE6V_tile+7160];
	fma.rn.f32 	%f5069, %f902, %f5068, %f5067;
	ld.shared.f32 	%f5070, [_ZZ22flash_attention_kernelILi32ELi64EEvPKfS1_S1_PfiiifE6V_tile+7416];
	fma.rn.f32 	%f5071, %f3041, %f5070, %f5069;
	ld.shared.f32 	%f5072, [_ZZ22flash_attention_kernelILi32ELi64EEvPKfS1_S1_PfiiifE6V_tile+7672];
	fma.rn.f32 	%f5073, %f930, %f5072, %f5071;
	ld.shared.f32 	%f5074, [_ZZ22flash_attention_kernelILi32ELi64EEvPKfS1_S1_PfiiifE6V_tile+7928];
	fma.rn.f32 	%f5075, %f3046, %f5074, %f5073;
	ld.shared.f32 	%f5076, [_ZZ22flash_attention_kernelILi32ELi64EEvPKfS1_S1_PfiiifE6V_tile+8184];
	fma.rn.f32 	%f5077, %f954, %f5076, %f5075;
	fma.rn.f32 	%f5078, %f956, %f5149, %f5077;
	div.rn.f32 	%f5149, %f5078, %f5212;
	ld.shared.f32 	%f5079, [_ZZ22flash_attention_kernelILi32ELi64EEvPKfS1_S1_PfiiifE6V_tile+252];
	fma.rn.f32 	%f5080, %f554, %f5079, 0f00000000;
	ld.shared.f32 	%f5081, [_ZZ22flash_attention_kernelILi32ELi64EEvPKfS1_S1_PfiiifE6V_tile+508];
	fma.rn.f32 	%f5082, %f4874, %f5081, %f5080;
	ld.shared.f32 	%f5083, [_ZZ22flash_attention_kernelILi32ELi64EEvPKfS1_S1_PfiiifE6V_tile+764];
	fma.rn.f32 	%f5084, %f578, %f5083, %f5082;
	ld.shared.f32 	%f5085, [_ZZ22flash_attention_kernelILi32ELi64EEvPKfS1_S1_PfiiifE6V_tile+1020];
	fma.rn.f32 	%f5086, %f4879, %f5085, %f5084;
	ld.shared.f32 	%f5087, [_ZZ22flash_attention_kernelILi32ELi64EEvPKfS1_S1_PfiiifE6V_tile+1276];
	fma.rn.f32 	%f5088, %f606, %f5087, %f5086;
	ld.shared.f32 	%f5089, [_ZZ22flash_attention_kernelILi32ELi64EEvPKfS1_S1_PfiiifE6V_tile+1532];
	fma.rn.f32 	%f5090, %f4884, %f5089, %f5088;
	ld.shared.f32 	%f5091, [_ZZ22flash_attention_kernelILi32ELi64EEvPKfS1_S1_PfiiifE6V_tile+1788];
	fma.rn.f32 	%f5092, %f630, %f5091, %f5090;
	ld.shared.f32 	%f5093, [_ZZ22flash_attention_kernelILi32ELi64EEvPKfS1_S1_PfiiifE6V_tile+2044];
	fma.rn.f32 	%f5094, %f4889, %f5093, %f5092;
	ld.shared.f32 	%f5095, [_ZZ22flash_attention_kernelILi32ELi64EEvPKfS1_S1_PfiiifE6V_tile+2300];
	fma.rn.f32 	%f5096, %f658, %f5095, %f5094;
	ld.shared.f32 	%f5097, [_ZZ22flash_attention_kernelILi32ELi64EEvPKfS1_S1_PfiiifE6V_tile+2556];
	fma.rn.f32 	%f5098, %f4959, %f5097, %f5096;
	ld.shared.f32 	%f5099, [_ZZ22flash_attention_kernelILi32ELi64EEvPKfS1_S1_PfiiifE6V_tile+2812];
	fma.rn.f32 	%f5100, %f682, %f5099, %f5098;
	ld.shared.f32 	%f5101, [_ZZ22flash_attention_kernelILi32ELi64EEvPKfS1_S1_PfiiifE6V_tile+3068];
	fma.rn.f32 	%f5102, %f4964, %f5101, %f5100;
	ld.shared.f32 	%f5103, [_ZZ22flash_attention_kernelILi32ELi64EEvPKfS1_S1_PfiiifE6V_tile+3324];
	fma.rn.f32 	%f5104, %f710, %f5103, %f5102;
	ld.shared.f32 	%f5105, [_ZZ22flash_attention_kernelILi32ELi64EEvPKfS1_S1_PfiiifE6V_tile+3580];
	fma.rn.f32 	%f5106, %f4969, %f5105, %f5104;
	ld.shared.f32 	%f5107, [_ZZ22flash_attention_kernelILi32ELi64EEvPKfS1_S1_PfiiifE6V_tile+3836];
	fma.rn.f32 	%f5108, %f734, %f5107, %f5106;
	ld.shared.f32 	%f5109, [_ZZ22flash_attention_kernelILi32ELi64EEvPKfS1_S1_PfiiifE6V_tile+4092];
	fma.rn.f32 	%f5110, %f4974, %f5109, %f5108;
	ld.shared.f32 	%f5111, [_ZZ22flash_attention_kernelILi32ELi64EEvPKfS1_S1_PfiiifE6V_tile+4348];
	fma.rn.f32 	%f5112, %f762, %f5111, %f5110;
	ld.shared.f32 	%f5113, [_ZZ22flash_attention_kernelILi32ELi64EEvPKfS1_S1_PfiiifE6V_tile+4604];
	fma.rn.f32 	%f5114, %f5044, %f5113, %f5112;
	ld.shared.f32 	%f5115, [_ZZ22flash_attention_kernelILi32ELi64EEvPKfS1_S1_PfiiifE6V_tile+4860];
	fma.rn.f32 	%f5116, %f786, %f5115, %f5114;
	ld.shared.f32 	%f5117, [_ZZ22flash_attention_kernelILi32ELi64EEvPKfS1_S1_PfiiifE6V_tile+5116];
	fma.rn.f32 	%f5118, %f5049, %f5117, %f5116;
	ld.shared.f32 	%f5119, [_ZZ22flash_attention_kernelILi32ELi64EEvPKfS1_S1_PfiiifE6V_tile+5372];
	fma.rn.f32 	%f5120, %f814, %f5119, %f5118;
	ld.shared.f32 	%f5121, [_ZZ22flash_attention_kernelILi32ELi64EEvPKfS1_S1_PfiiifE6V_tile+5628];
	fma.rn.f32 	%f5122, %f5054, %f5121, %f5120;
	ld.shared.f32 	%f5123, [_ZZ22flash_attention_kernelILi32ELi64EEvPKfS1_S1_PfiiifE6V_tile+5884];
	fma.rn.f32 	%f5124, %f838, %f5123, %f5122;
	ld.shared.f32 	%f5125, [_ZZ22flash_attention_kernelILi32ELi64EEvPKfS1_S1_PfiiifE6V_tile+6140];
	fma.rn.f32 	%f5126, %f5059, %f5125, %f5124;
	ld.shared.f32 	%f5127, [_ZZ22flash_attention_kernelILi32ELi64EEvPKfS1_S1_PfiiifE6V_tile+6396];
	fma.rn.f32 	%f5128, %f866, %f5127, %f5126;
	{ .reg .b32 tmp; mov.b64 {tmp, %r248}, %rd29; }
	mov.b32 	%f5129, %r248;
	ld.shared.f32 	%f5130, [_ZZ22flash_attention_kernelILi32ELi64EEvPKfS1_S1_PfiiifE6V_tile+6652];
	fma.rn.f32 	%f5131, %f5129, %f5130, %f5128;
	ld.shared.f32 	%f5132, [_ZZ22flash_attention_kernelILi32ELi64EEvPKfS1_S1_PfiiifE6V_tile+6908];
	fma.rn.f32 	%f5133, %f890, %f5132, %f5131;
	{ .reg .b32 tmp; mov.b64 {tmp, %r249}, %rd30; }
	mov.b32 	%f5134, %r249;
	ld.shared.f32 	%f5135, [_ZZ22flash_attention_kernelILi32ELi64EEvPKfS1_S1_PfiiifE6V_tile+7164];
	fma.rn.f32 	%f5136, %f5134, %f5135, %f5133;
	ld.shared.f32 	%f5137, [_ZZ22flash_attention_kernelILi32ELi64EEvPKfS1_S1_PfiiifE6V_tile+7420];
	fma.rn.f32 	%f5138, %f918, %f5137, %f5136;
	{ .reg .b32 tmp; mov.b64 {tmp, %r250}, %rd31; }
	mov.b32 	%f5139, %r250;
	ld.shared.f32 	%f5140, [_ZZ22flash_attention_kernelILi32ELi64EEvPKfS1_S1_PfiiifE6V_tile+7676];
	fma.rn.f32 	%f5141, %f5139, %f5140, %f5138;
	ld.shared.f32 	%f5142, [_ZZ22flash_attention_kernelILi32ELi64EEvPKfS1_S1_PfiiifE6V_tile+7932];
	fma.rn.f32 	%f5143, %f942, %f5142, %f5141;
	ld.shared.f32 	%f5144, [_ZZ22flash_attention_kernelILi32ELi64EEvPKfS1_S1_PfiiifE6V_tile+8188];
	fma.rn.f32 	%f5145, %f954, %f5144, %f5143;
	fma.rn.f32 	%f5146, %f956, %f5148, %f5145;
	div.rn.f32 	%f5148, %f5146, %f5212;
	bar.sync 	0;
	add.s32 	%r322, %r322, 1;
	add.s32 	%r251, %r319, 31;
	shr.u32 	%r252, %r251, 5;
	setp.eq.s32 	%p68, %r322, %r252;
	mov.f32 	%f5213, %f137;
	@%p68 bra 	$L__BB1_200;
	bra.uni 	$L__BB1_2;
$L__BB1_200:
	ld.param.u64 	%rd45, [_Z22flash_attention_kernelILi32ELi64EEvPKfS1_S1_Pfiiif_param_3];
	cvta.to.global.u64 	%rd40, %rd45;
	mul.wide.s32 	%rd41, %r3, 4;
	add.s64 	%rd42, %rd40, %rd41;
	st.global.f32 	[%rd42], %f5211;
	st.global.f32 	[%rd42+4], %f5210;
	st.global.f32 	[%rd42+8], %f5209;
	st.global.f32 	[%rd42+12], %f5208;
	st.global.f32 	[%rd42+16], %f5207;
	st.global.f32 	[%rd42+20], %f5206;
	st.global.f32 	[%rd42+24], %f5205;
	st.global.f32 	[%rd42+28], %f5204;
	st.global.f32 	[%rd42+32], %f5203;
	st.global.f32 	[%rd42+36], %f5202;
	st.global.f32 	[%rd42+40], %f5201;
	st.global.f32 	[%rd42+44], %f5200;
	st.global.f32 	[%rd42+48], %f5199;
	st.global.f32 	[%rd42+52], %f5198;
	st.global.f32 	[%rd42+56], %f5197;
	st.global.f32 	[%rd42+60], %f5196;
	st.global.f32 	[%rd42+64], %f5195;
	st.global.f32 	[%rd42+68], %f5194;
	st.global.f32 	[%rd42+72], %f5193;
	st.global.f32 	[%rd42+76], %f5192;
	st.global.f32 	[%rd42+80], %f5191;
	st.global.f32 	[%rd42+84], %f5190;
	st.global.f32 	[%rd42+88], %f5189;
	st.global.f32 	[%rd42+92], %f5188;
	st.global.f32 	[%rd42+96], %f5187;
	st.global.f32 	[%rd42+100], %f5186;
	st.global.f32 	[%rd42+104], %f5185;
	st.global.f32 	[%rd42+108], %f5184;
	st.global.f32 	[%rd42+112], %f5183;
	st.global.f32 	[%rd42+116], %f5182;
	st.global.f32 	[%rd42+120], %f5181;
	st.global.f32 	[%rd42+124], %f5180;
	st.global.f32 	[%rd42+128], %f5179;
	st.global.f32 	[%rd42+132], %f5178;
	st.global.f32 	[%rd42+136], %f5177;
	st.global.f32 	[%rd42+140], %f5176;
	st.global.f32 	[%rd42+144], %f5175;
	st.global.f32 	[%rd42+148], %f5174;
	st.global.f32 	[%rd42+152], %f5173;
	st.global.f32 	[%rd42+156], %f5172;
	st.global.f32 	[%rd42+160], %f5171;
	st.global.f32 	[%rd42+164], %f5170;
	st.global.f32 	[%rd42+168], %f5169;
	st.global.f32 	[%rd42+172], %f5168;
	st.global.f32 	[%rd42+176], %f5167;
	st.global.f32 	[%rd42+180], %f5166;
	st.global.f32 	[%rd42+184], %f5165;
	st.global.f32 	[%rd42+188], %f5164;
	st.global.f32 	[%rd42+192], %f5163;
	st.global.f32 	[%rd42+196], %f5162;
	st.global.f32 	[%rd42+200], %f5161;
	st.global.f32 	[%rd42+204], %f5160;
	st.global.f32 	[%rd42+208], %f5159;
	st.global.f32 	[%rd42+212], %f5158;
	st.global.f32 	[%rd42+216], %f5157;
	st.global.f32 	[%rd42+220], %f5156;
	st.global.f32 	[%rd42+224], %f5155;
	st.global.f32 	[%rd42+228], %f5154;
	st.global.f32 	[%rd42+232], %f5153;
	st.global.f32 	[%rd42+236], %f5152;
	st.global.f32 	[%rd42+240], %f5151;
	st.global.f32 	[%rd42+244], %f5150;
	st.global.f32 	[%rd42+248], %f5149;
	st.global.f32 	[%rd42+252], %f5148;
$L__BB1_201:
	ret;

}


// ===== COMPILED SASS (sm_100) =====

	.target	sm_100

	.elftype	@"ET_EXEC"


//--------------------- .note.nv.tkinfo           --------------------------
	.section	.note.nv.tkinfo,"",@"SHT_NOTE"
	.sectionflags	@"SHF_NOTE_NV_TKINFO"
	.tkinfo
        /*0018*/ 	.word	0x00000002
        /*0030*/ 	.string	""
        /*0030*/ 	.string	"ptxas"
        /*0030*/ 	.string	"Cuda compilation tools, release 13.0, V13.0.88"
        /*0030*/ 	.string	"Build cuda_13.0.r13.0/compiler.36424714_0"
        /*0030*/ 	.string	"-arch sm_100 -m 64 "



//--------------------- .note.nv.cuinfo           --------------------------
	.section	.note.nv.cuinfo,"",@"SHT_NOTE"
	.sectionflags	@"SHF_NOTE_NV_CUINFO"
        /*0018*/ 	.short	0x0002
        /*001a*/ 	.short	0x0064
        /*001c*/ 	.short	0x0082
	.zero		2


//--------------------- .nv.info                  --------------------------
	.section	.nv.info,"",@"SHT_CUDA_INFO"
	.align	4


	//----- nvinfo : EIATTR_REGCOUNT
	.align		4
        /*0000*/ 	.byte	0x04, 0x2f
        /*0002*/ 	.short	(.L_1 - .L_0)
	.align		4
.L_0:
        /*0004*/ 	.word	index@(_Z22naive_attention_kernelPKfS0_S0_Pfiiiif)
        /*0008*/ 	.word	0x00000020


	//----- nvinfo : EIATTR_FRAME_SIZE
	.align		4
.L_1:
        /*000c*/ 	.byte	0x04, 0x11
        /*000e*/ 	.short	(.L_3 - .L_2)
	.align		4
.L_2:
        /*0010*/ 	.word	index@($__internal_1_$__cuda_sm3x_div_rn_noftz_f32_slowpath)
        /*0014*/ 	.word	0x00000800


	//----- nvinfo : EIATTR_FRAME_SIZE
	.align		4
.L_3:
        /*0018*/ 	.byte	0x04, 0x11
        /*001a*/ 	.short	(.L_5 - .L_4)
	.align		4
.L_4:
        /*001c*/ 	.word	index@(_Z22naive_attention_kernelPKfS0_S0_Pfiiiif)
        /*0020*/ 	.word	0x00000800


	//----- nvinfo : EIATTR_REGCOUNT
	.align		4
.L_5:
        /*0024*/ 	.byte	0x04, 0x2f
        /*0026*/ 	.short	(.L_7 - .L_6)
	.align		4
.L_6:
        /*0028*/ 	.word	index@(_Z22flash_attention_kernelILi32ELi64EEvPKfS1_S1_Pfiiif)
        /*002c*/ 	.word	0x000000a8


	//----- nvinfo : EIATTR_FRAME_SIZE
	.align		4
.L_7:
        /*0030*/ 	.byte	0x04, 0x11
        /*0032*/ 	.short	(.L_9 - .L_8)
	.align		4
.L_8:
        /*0034*/ 	.word	index@($__internal_0_$__cuda_sm3x_div_rn_noftz_f32_slowpath)
        /*0038*/ 	.word	0x00000080


	//----- nvinfo : EIATTR_FRAME_SIZE
	.align		4
.L_9:
        /*003c*/ 	.byte	0x04, 0x11
        /*003e*/ 	.short	(.L_11 - .L_10)
	.align		4
.L_10:
        /*0040*/ 	.word	index@(_Z22flash_attention_kernelILi32ELi64EEvPKfS1_S1_Pfiiif)
        /*0044*/ 	.word	0x00000080


	//----- nvinfo : EIATTR_MIN_STACK_SIZE
	.align		4
.L_11:
        /*0048*/ 	.byte	0x04, 0x12
        /*004a*/ 	.short	(.L_13 - .L_12)
	.align		4
.L_12:
        /*004c*/ 	.word	index@(_Z22flash_attention_kernelILi32ELi64EEvPKfS1_S1_Pfiiif)
        /*0050*/ 	.word	0x00000080


	//----- nvinfo : EIATTR_MIN_STACK_SIZE
	.align		4
.L_13:
        /*0054*/ 	.byte	0x04, 0x12
        /*0056*/ 	.short	(.L_15 - .L_14)
	.align		4
.L_14:
        /*0058*/ 	.word	index@(_Z22naive_attention_kernelPKfS0_S0_Pfiiiif)
        /*005c*/ 	.word	0x00000800
.L_15:


//--------------------- .nv.compat                --------------------------
	.section	.nv.compat,"",@"SHT_CUDA_COMPAT_INFO"
	.align	4
        /*0000*/ 	.byte	0x02, 0x09, 0x00, 0x00, 0x02, 0x02, 0x01, 0x00, 0x02, 0x05, 0x05, 0x00, 0x03, 0x07, 0x01, 0x01
        /*0010*/ 	.byte	0x02, 0x03, 0x00, 0x00, 0x02, 0x06, 0x01, 0x00, 0x04, 0x0b, 0x08, 0x00, 0x01, 0x00, 0x00, 0x00
        /*0020*/ 	.byte	0x00, 0x00, 0x00, 0x00


//--------------------- .nv.info._Z22flash_attention_kernelILi32ELi64EEvPKfS1_S1_Pfiiif --------------------------
	.section	.nv.info._Z22flash_attention_kernelILi32ELi64EEvPKfS1_S1_Pfiiif,"",@"SHT_CUDA_INFO"
	.sectionflags	@""
	.align	4


	//----- nvinfo : EIATTR_CUDA_API_VERSION
	.align		4
        /*0000*/ 	.byte	0x04, 0x37
        /*0002*/ 	.short	(.L_17 - .L_16)
.L_16:
        /*0004*/ 	.word	0x00000082


	//----- nvinfo : EIATTR_KPARAM_INFO
	.align		4
.L_17:
        /*0008*/ 	.byte	0x04, 0x17
        /*000a*/ 	.short	(.L_19 - .L_18)
.L_18:
        /*000c*/ 	.word	0x00000000
        /*0010*/ 	.short	0x0007
        /*0012*/ 	.short	0x002c
        /*0014*/ 	.byte	0x00, 0xf0, 0x11, 0x00


	//----- nvinfo : EIATTR_KPARAM_INFO
	.align		4
.L_19:
        /*0018*/ 	.byte	0x04, 0x17
        /*001a*/ 	.short	(.L_21 - .L_20)
.L_20:
        /*001c*/ 	.word	0x00000000
        /*0020*/ 	.short	0x0006
        /*0022*/ 	.short	0x0028
        /*0024*/ 	.byte	0x00, 0xf0, 0x11, 0x00


	//----- nvinfo : EIATTR_KPARAM_INFO
	.align		4
.L_21:
        /*0028*/ 	.byte	0x04, 0x17
        /*002a*/ 	.short	(.L_23 - .L_22)
.L_22:
        /*002c*/ 	.word	0x00000000
        /*0030*/ 	.short	0x0005
        /*0032*/ 	.short	0x0024
        /*0034*/ 	.byte	0x00, 0xf0, 0x11, 0x00


	//----- nvinfo : EIATTR_KPARAM_INFO
	.align		4
.L_23:
        /*0038*/ 	.byte	0x04, 0x17
        /*003a*/ 	.short	(.L_25 - .L_24)
.L_24:
        /*003c*/ 	.word	0x00000000
        /*0040*/ 	.short	0x0004
        /*0042*/ 	.short	0x0020
        /*0044*/ 	.byte	0x00, 0xf0, 0x11, 0x00


	//----- nvinfo : EIATTR_KPARAM_INFO
	.align		4
.L_25:
        /*0048*/ 	.byte	0x04, 0x17
        /*004a*/ 	.short	(.L_27 - .L_26)
.L_26:
        /*004c*/ 	.word	0x00000000
        /*0050*/ 	.short	0x0003
        /*0052*/ 	.short	0x0018
        /*0054*/ 	.byte	0x00, 0xf5, 0x21, 0x00


	//----- nvinfo : EIATTR_KPARAM_INFO
	.align		4
.L_27:
        /*0058*/ 	.byte	0x04, 0x17
        /*005a*/ 	.short	(.L_29 - .L_28)
.L_28:
        /*005c*/ 	.word	0x00000000
        /*0060*/ 	.short	0x0002
        /*0062*/ 	.short	0x0010
        /*0064*/ 	.byte	0x00, 0xf5, 0x21, 0x00


	//----- nvinfo : EIATTR_KPARAM_INFO
	.align		4
.L_29:
        /*0068*/ 	.byte	0x04, 0x17
        /*006a*/ 	.short	(.L_31 - .L_30)
.L_30:
        /*006c*/ 	.word	0x00000000
        /*0070*/ 	.short	0x0001
        /*0072*/ 	.short	0x0008
        /*0074*/ 	.byte	0x00, 0xf5, 0x21, 0x00


	//----- nvinfo : EIATTR_KPARAM_INFO
	.align		4
.L_31:
        /*0078*/ 	.byte	0x04, 0x17
        /*007a*/ 	.short	(.L_33 - .L_32)
.L_32:
        /*007c*/ 	.word	0x00000000
        /*0080*/ 	.short	0x0000
        /*0082*/ 	.short	0x0000
        /*0084*/ 	.byte	0x00, 0xf5, 0x21, 0x00


	//----- nvinfo : EIATTR_SPARSE_MMA_MASK
	.align		4
.L_33:
        /*0088*/ 	.byte	0x03, 0x50
        /*008a*/ 	.short	0x0000


	//----- nvinfo : EIATTR_MAXREG_COUNT
	.align		4
        /*008c*/ 	.byte	0x03, 0x1b
        /*008e*/ 	.short	0x00ff


	//----- nvinfo : EIATTR_NUM_BARRIERS
	.align		4
        /*0090*/ 	.byte	0x02, 0x4c
        /*0092*/ 	.byte	0x01
	.zero		1


	//----- nvinfo : EIATTR_MERCURY_ISA_VERSION
	.align		4
        /*0094*/ 	.byte	0x03, 0x5f
        /*0096*/ 	.short	0x0101


	//----- nvinfo : EIATTR_VRC_CTA_INIT_COUNT
	.align		4
        /*0098*/ 	.byte	0x02, 0x4a
	.zero		1
	.zero		1


	//----- nvinfo : EIATTR_EXIT_INSTR_OFFSETS
	.align		4
        /*009c*/ 	.byte	0x04, 0x1c
        /*009e*/ 	.short	(.L_35 - .L_34)


	//   ....[0]....
.L_34:
        /*00a0*/ 	.word	0x00000070


	//   ....[1]....
        /*00a4*/ 	.word	0x00018fb0


	//----- nvinfo : EIATTR_CRS_STACK_SIZE
	.align		4
.L_35:
        /*00a8*/ 	.byte	0x04, 0x1e
        /*00aa*/ 	.short	(.L_37 - .L_36)
.L_36:
        /*00ac*/ 	.word	0x00000000


	//----- nvinfo : EIATTR_CBANK_PARAM_SIZE
	.align		4
.L_37:
        /*00b0*/ 	.byte	0x03, 0x19
        /*00b2*/ 	.short	0x0030


	//----- nvinfo : EIATTR_PARAM_CBANK
	.align		4
        /*00b4*/ 	.byte	0x04, 0x0a
        /*00b6*/ 	.short	(.L_39 - .L_38)
	.align		4
.L_38:
        /*00b8*/ 	.word	index@(.nv.constant0._Z22flash_attention_kernelILi32ELi64EEvPKfS1_S1_Pfiiif)
        /*00bc*/ 	.short	0x0380
        /*00be*/ 	.short	0x0030


	//----- nvinfo : EIATTR_SW_WAR
	.align		4
.L_39:
        /*00c0*/ 	.byte	0x04, 0x36
        /*00c2*/ 	.short	(.L_41 - .L_40)
.L_40:
        /*00c4*/ 	.word	0x00000008
.L_41:


//--------------------- .nv.info._Z22naive_attention_kernelPKfS0_S0_Pfiiiif --------------------------
	.section	.nv.info._Z22naive_attention_kernelPKfS0_S0_Pfiiiif,"",@"SHT_CUDA_INFO"
	.sectionflags	@""
	.align	4


	//----- nvinfo : EIATTR_CUDA_API_VERSION
	.align		4
        /*0000*/ 	.byte	0x04, 0x37
        /*0002*/ 	.short	(.L_43 - .L_42)
.L_42:
        /*0004*/ 	.word	0x00000082


	//----- nvinfo : EIATTR_KPARAM_INFO
	.align		4
.L_43:
        /*0008*/ 	.byte	0x04, 0x17
        /*000a*/ 	.short	(.L_45 - .L_44)
.L_44:
        /*000c*/ 	.word	0x00000000
        /*0010*/ 	.short	0x0008
        /*0012*/ 	.short	0x0030
        /*0014*/ 	.byte	0x00, 0xf0, 0x11, 0x00


	//----- nvinfo : EIATTR_KPARAM_INFO
	.align		4
.L_45:
        /*0018*/ 	.byte	0x04, 0x17
        /*001a*/ 	.short	(.L_47 - .L_46)
.L_46:
        /*001c*/ 	.word	0x00000000
        /*0020*/ 	.short	0x0007
        /*0022*/ 	.short	0x002c
        /*0024*/ 	.byte	0x00, 0xf0, 0x11, 0x00


	//----- nvinfo : EIATTR_KPARAM_INFO
	.align		4
.L_47:
        /*0028*/ 	.byte	0x04, 0x17
        /*002a*/ 	.short	(.L_49 - .L_48)
.L_48:
        /*002c*/ 	.word	0x00000000
        /*0030*/ 	.short	0x0006
        /*0032*/ 	.short	0x0028
        /*0034*/ 	.byte	0x00, 0xf0, 0x11, 0x00


	//----- nvinfo : EIATTR_KPARAM_INFO
	.align		4
.L_49:
        /*0038*/ 	.byte	0x04, 0x17
        /*003a*/ 	.short	(.L_51 - .L_50)
.L_50:
        /*003c*/ 	.word	0x00000000
        /*0040*/ 	.short	0x0005
        /*0042*/ 	.short	0x0024
        /*0044*/ 	.byte	0x00, 0xf0, 0x11, 0x00


	//----- nvinfo : EIATTR_KPARAM_INFO
	.align		4
.L_51:
        /*0048*/ 	.byte	0x04, 0x17
        /*004a*/ 	.short	(.L_53 - .L_52)
.L_52:
        /*004c*/ 	.word	0x00000000
        /*0050*/ 	.short	0x0004
        /*0052*/ 	.short	0x0020
        /*0054*/ 	.byte	0x00, 0xf0, 0x11, 0x00


	//----- nvinfo : EIATTR_KPARAM_INFO
	.align		4
.L_53:
        /*0058*/ 	.byte	0x04, 0x17
        /*005a*/ 	.short	(.L_55 - .L_54)
.L_54:
        /*005c*/ 	.word	0x00000000
        /*0060*/ 	.short	0x0003
        /*0062*/ 	.short	0x0018
        /*0064*/ 	.byte	0x00, 0xf5, 0x21, 0x00


	//----- nvinfo : EIATTR_KPARAM_INFO
	.align		4
.L_55:
        /*0068*/ 	.byte	0x04, 0x17
        /*006a*/ 	.short	(.L_57 - .L_56)
.L_56:
        /*006c*/ 	.word	0x00000000
        /*0070*/ 	.short	0x0002
        /*0072*/ 	.short	0x0010
        /*0074*/ 	.byte	0x00, 0xf5, 0x21, 0x00


	//----- nvinfo : EIATTR_KPARAM_INFO
	.align		4
.L_57:
        /*0078*/ 	.byte	0x04, 0x17
        /*007a*/ 	.short	(.L_59 - .L_58)
.L_58:
        /*007c*/ 	.word	0x00000000
        /*0080*/ 	.short	0x0001
        /*0082*/ 	.short	0x0008
        /*0084*/ 	.byte	0x00, 0xf5, 0x21, 0x00


	//----- nvinfo : EIATTR_KPARAM_INFO
	.align		4
.L_59:
        /*0088*/ 	.byte	0x04, 0x17
        /*008a*/ 	.short	(.L_61 - .L_60)
.L_60:
        /*008c*/ 	.word	0x00000000
        /*0090*/ 	.short	0x0000
        /*0092*/ 	.short	0x0000
        /*0094*/ 	.byte	0x00, 0xf5, 0x21, 0x00


	//----- nvinfo : EIATTR_SPARSE_MMA_MASK
	.align		4
.L_61:
        /*0098*/ 	.byte	0x03, 0x50
        /*009a*/ 	.short	0x0000


	//----- nvinfo : EIATTR_MAXREG_COUNT
	.align		4
        /*009c*/ 	.byte	0x03, 0x1b
        /*009e*/ 	.short	0x00ff


	//----- nvinfo : EIATTR_MERCURY_ISA_VERSION
	.align		4
        /*00a0*/ 	.byte	0x03, 0x5f
        /*00a2*/ 	.short	0x0101


	//----- nvinfo : EIATTR_VRC_CTA_INIT_COUNT
	.align		4
        /*00a4*/ 	.byte	0x02, 0x4a
	.zero		1
	.zero		1


	//----- nvinfo : EIATTR_EXIT_INSTR_OFFSETS
	.align		4
        /*00a8*/ 	.byte	0x04, 0x1c
        /*00aa*/ 	.short	(.L_63 - .L_62)


	//   ....[0]....
.L_62:
        /*00ac*/ 	.word	0x000000a0


	//   ....[1]....
        /*00b0*/ 	.word	0x00003d90


	//   ....[2]....
        /*00b4*/ 	.word	0x00004920


	//   ....[3]....
        /*00b8*/ 	.word	0x00004aa0


	//   ....[4]....
        /*00bc*/ 	.word	0x00004b70


	//   ....[5]....
        /*00c0*/ 	.word	0x00004c00


	//   ....[6]....
        /*00c4*/ 	.word	0x00004c60


	//----- nvinfo : EIATTR_CRS_STACK_SIZE
	.align		4
.L_63:
        /*00c8*/ 	.byte	0x04, 0x1e
        /*00ca*/ 	.short	(.L_65 - .L_64)
.L_64:
        /*00cc*/ 	.word	0x00000000


	//----- nvinfo : EIATTR_CBANK_PARAM_SIZE
	.align		4
.L_65:
        /*00d0*/ 	.byte	0x03, 0x19
        /*00d2*/ 	.short	0x0034


	//----- nvinfo : EIATTR_PARAM_CBANK
	.align		4
        /*00d4*/ 	.byte	0x04, 0x0a
        /*00d6*/ 	.short	(.L_67 - .L_66)
	.align		4
.L_66:
        /*00d8*/ 	.word	index@(.nv.constant0._Z22naive_attention_kernelPKfS0_S0_Pfiiiif)
        /*00dc*/ 	.short	0x0380
        /*00de*/ 	.short	0x0034


	//----- nvinfo : EIATTR_SW_WAR
	.align		4
.L_67:
        /*00e0*/ 	.byte	0x04, 0x36
        /*00e2*/ 	.short	(.L_69 - .L_68)
.L_68:
        /*00e4*/ 	.word	0x00000008
.L_69:


//--------------------- .nv.callgraph             --------------------------
	.section	.nv.callgraph,"",@"SHT_CUDA_CALLGRAPH"
	.align	4
	.sectionentsize	8
	.align		4
        /*0000*/ 	.word	0x00000000
	.align		4
        /*0004*/ 	.word	0xffffffff
	.align		4
        /*0008*/ 	.word	0x00000000
	.align		4
        /*000c*/ 	.word	0xfffffffe
	.align		4
        /*0010*/ 	.word	0x00000000
	.align		4
        /*0014*/ 	.word	0xfffffffd
	.align		4
        /*0018*/ 	.word	0x00000000
	.align		4
        /*001c*/ 	.word	0xfffffffc


//--------------------- .text._Z22flash_attention_kernelILi32ELi64EEvPKfS1_S1_Pfiiif --------------------------
	.section	.text._Z22flash_attention_kernelILi32ELi64EEvPKfS1_S1_Pfiiif,"ax",@progbits
	.align	128
        .global         _Z22flash_attention_kernelILi32ELi64EEvPKfS1_S1_Pfiiif
        .type           _Z22flash_attention_kernelILi32ELi64EEvPKfS1_S1_Pfiiif,@function
        .size           _Z22flash_attention_kernelILi32ELi64EEvPKfS1_S1_Pfiiif,(.L_x_250 - _Z22flash_attention_kernelILi32ELi64EEvPKfS1_S1_Pfiiif)
        .other          _Z22flash_attention_kernelILi32ELi64EEvPKfS1_S1_Pfiiif,@"STO_CUDA_ENTRY STV_DEFAULT"
_Z22flash_attention_kernelILi32ELi64EEvPKfS1_S1_Pfiiif:
.text._Z22flash_attention_kernelILi32ELi64EEvPKfS1_S1_Pfiiif:
[----:B------:R-:W0:Y:S01]  /*0000*/  LDC R1, c[0x0][0x37c] ;  /* 0x0000df00ff017b82 */ /* 0x000e220000000800 */
[----:B------:R-:W1:Y:S01]  /*0010*/  S2R R0, SR_CTAID.X ;  /* 0x0000000000007919 */ /* 0x000e620000002500 */
[----:B------:R-:W2:Y:S01]  /*0020*/  LDCU UR5, c[0x0][0x3a4] ;  /* 0x00007480ff0577ac */ /* 0x000ea20008000800 */
[----:B0-----:R-:W-:Y:S01]  /*0030*/  IADD3 R1, PT, PT, R1, -0x80, RZ ;  /* 0xffffff8001017810 */ /* 0x001fe20007ffe0ff */
[----:B------:R-:W1:Y:S02]  /*0040*/  S2R R69, SR_TID.X ;  /* 0x0000000000457919 */ /* 0x000e640000002100 */
[----:B-1----:R-:W-:-:S04]  /*0050*/  LEA R0, R0, R69, 0x5 ;  /* 0x0000004500007211 */ /* 0x002fc800078e28ff */
[----:B--2---:R-:W-:-:S13]  /*0060*/  ISETP.GE.AND P0, PT, R0, UR5, PT ;  /* 0x0000000500007c0c */ /* 0x004fda000bf06270 */
[----:B------:R-:W-:Y:S05]  /*0070*/  @P0 EXIT ;  /* 0x000000000000094d */ /* 0x000fea0003800000 */
[----:B------:R-:W0:Y:S01]  /*0080*/  S2R R4, SR_CTAID.Z ;  /* 0x0000000000047919 */ /* 0x000e220000002700 */
[----:B------:R-:W1:Y:S01]  /*0090*/  S2UR UR4, SR_CTAID.Y ;  /* 0x00000000000479c3 */ /* 0x000e620000002600 */
[----:B------:R-:W2:Y:S07]  /*00a0*/  LDCU.64 UR8, c[0x0][0x358] ;  /* 0x00006b00ff0877ac */ /* 0x000eae0008000a00 */
[----:B------:R-:W1:Y:S08]  /*00b0*/  LDC R7, c[0x0][0x3a8] ;  /* 0x0000ea00ff077b82 */ /* 0x000e700000000800 */
[----:B------:R-:W3:Y:S01]  /*00c0*/  LDC.64 R2, c[0x0][0x380] ;  /* 0x0000e000ff027b82 */ /* 0x000ee20000000a00 */
[----:B0-----:R-:W-:-:S04]  /*00d0*/  IMAD R4, R4, UR5, RZ ;  /* 0x0000000504047c24 */ /* 0x001fc8000f8e02ff */
[----:B-1----:R-:W-:-:S04]  /*00e0*/  IMAD R5, R4, R7, UR4 ;  /* 0x0000000404057e24 */ /* 0x002fc8000f8e0207 */
[----:B------:R-:W-:-:S05]  /*00f0*/  IMAD R5, R0, R7, R5 ;  /* 0x0000000700057224 */ /* 0x000fca00078e0205 */
[----:B------:R-:W-:-:S05]  /*0100*/  SHF.L.U32 R147, R5, 0x6, RZ ;  /* 0x0000000605937819 */ /* 0x000fca00000006ff */
[----:B---3--:R-:W-:-:S05]  /*0110*/  IMAD.WIDE R2, R147, 0x4, R2 ;  /* 0x0000000493027825 */ /* 0x008fca00078e0202 */
[----:B--2---:R-:W2:Y:S04]  /*0120*/  LDG.E R4, desc[UR8][R2.64] ;  /* 0x0000000802047981 */ /* 0x004ea8000c1e1900 */
[----:B------:R-:W2:Y:S04]  /*0130*/  LDG.E R5, desc[UR8][R2.64+0x4] ;  /* 0x0000040802057981 */ /* 0x000ea8000c1e1900 */
[----:B------:R-:W2:Y:S04]  /*0140*/  LDG.E R6, desc[UR8][R2.64+0x8] ;  /* 0x0000080802067981 */ /* 0x000ea8000c1e1900 */
[----:B------:R-:W2:Y:S04]  /*0150*/  LDG.E R7, desc[UR8][R2.64+0xc] ;  /* 0x00000c0802077981 */ /* 0x000ea8000c1e1900 */
[----:B------:R-:W3:Y:S04]  /*0160*/  LDG.E R8, desc[UR8][R2.64+0x10] ;  /* 0x0000100802087981 */ /* 0x000ee8000c1e1900 */
[----:B------:R-:W3:Y:S04]  /*0170*/  LDG.E R9, desc[UR8][R2.64+0x14] ;  /* 0x0000140802097981 */ /* 0x000ee8000c1e1900 */
[----:B------:R-:W3:Y:S04]  /*0180*/  LDG.E R10, desc[UR8][R2.64+0x18] ;  /* 0x00001808020a7981 */ /* 0x000ee8000c1e1900 */
[----:B------:R-:W3:Y:S04]  /*0190*/  LDG.E R11, desc[UR8][R2.64+0x1c] ;  /* 0x00001c08020b7981 */ /* 0x000ee8000c1e1900 */
[----:B------:R-:W4:Y:S04]  /*01a0*/  LDG.E R12, desc[UR8][R2.64+0x20] ;  /* 0x00002008020c7981 */ /* 0x000f28000c1e1900 */
[----:B------:R-:W4:Y:S04]  /*01b0*/  LDG.E R13, desc[UR8][R2.64+0x24] ;  /* 0x00002408020d7981 */ /* 0x000f28000c1e1900 */
[----:B------:R-:W4:Y:S04]  /*01c0*/  LDG.E R14, desc[UR8][R2.64+0x28] ;  /* 0x00002808020e7981 */ /* 0x000f28000c1e1900 */
[----:B------:R-:W4:Y:S04]  /*01d0*/  LDG.E R15, desc[UR8][R2.64+0x2c] ;  /* 0x00002c08020f7981 */ /* 0x000f28000c1e1900 */
[----:B------:R-:W5:Y:S04]  /*01e0*/  LDG.E R16, desc[UR8][R2.64+0x30] ;  /* 0x0000300802107981 */ /* 0x000f68000c1e1900 */
        /* <DEDUP_REMOVED lines=50> */
[----:B------:R0:W5:Y:S01]  /*0510*/  LDG.E R67, desc[UR8][R2.64+0xfc] ;  /* 0x0000fc0802437981 */ /* 0x000162000c1e1900 */
[----:B------:R-:W1:Y:S01]  /*0520*/  S2UR UR5, SR_CgaCtaId ;  /* 0x00000000000579c3 */ /* 0x000e620000008800 */
[----:B------:R-:W-:Y:S01]  /*0530*/  UMOV UR4, 0x400 ;  /* 0x0000040000047882 */ /* 0x000fe20000000000 */
[----:B------:R-:W-:Y:S01]  /*0540*/  HFMA2 R146, -RZ, RZ, 0, 0 ;  /* 0x00000000ff927431 */ /* 0x000fe200000001ff */
[----:B------:R-:W-:-:S02]  /*0550*/  MOV R149, 0xff800000 ;  /* 0xff80000000957802 */ /* 0x000fc40000000f00 */
[----:B------:R-:W-:Y:S02]  /*0560*/  CS2R R144, SRZ ;  /* 0x0000000000907805 */ /* 0x000fe4000001ff00 */
[----:B------:R-:W-:Y:S02]  /*0570*/  CS2R R142, SRZ ;  /* 0x00000000008e7805 */ /* 0x000fe4000001ff00 */
[----:B------:R-:W-:Y:S02]  /*0580*/  CS2R R140, SRZ ;  /* 0x00000000008c7805 */ /* 0x000fe4000001ff00 */
[----:B------:R-:W-:Y:S02]  /*0590*/  CS2R R138, SRZ ;  /* 0x00000000008a7805 */ /* 0x000fe4000001ff00 */
[----:B------:R-:W-:Y:S02]  /*05a0*/  CS2R R136, SRZ ;  /* 0x0000000000887805 */ /* 0x000fe4000001ff00 */
[----:B------:R-:W-:-:S02]  /*05b0*/  CS2R R134, SRZ ;  /* 0x0000000000867805 */ /* 0x000fc4000001ff00 */
        /* <DEDUP_REMOVED lines=11> */
[----:B0-----:R-:W-:-:S02]  /*0670*/  CS2R R2, SRZ ;  /* 0x0000000000027805 */ /* 0x001fc4000001ff00 */
[----:B------:R-:W-:Y:S02]  /*0680*/  CS2R R84, SRZ ;  /* 0x0000000000547805 */ /* 0x000fe4000001ff00 */
[----:B------:R-:W-:Y:S01]  /*0690*/  CS2R R86, SRZ ;  /* 0x0000000000567805 */ /* 0x000fe2000001ff00 */
[----:B-1----:R-:W-:Y:S01]  /*06a0*/  ULEA UR4, UR5, UR4, 0x18 ;  /* 0x0000000405047291 */ /* 0x002fe2000f8ec0ff */
[----:B------:R-:W-:Y:S02]  /*06b0*/  CS2R R88, SRZ ;  /* 0x0000000000587805 */ /* 0x000fe4000001ff00 */
[----:B------:R-:W-:Y:S02]  /*06c0*/  CS2R R90, SRZ ;  /* 0x00000000005a7805 */ /* 0x000fe4000001ff00 */
[----:B------:R-:W-:Y:S02]  /*06d0*/  CS2R R92, SRZ ;  /* 0x00000000005c7805 */ /* 0x000fe4000001ff00 */
[----:B------:R-:W-:-:S02]  /*06e0*/  CS2R R94, SRZ ;  /* 0x00000000005e7805 */ /* 0x000fc4000001ff00 */
[----:B------:R-:W-:Y:S02]  /*06f0*/  CS2R R96, SRZ ;  /* 0x0000000000607805 */ /* 0x000fe4000001ff00 */
[----:B------:R-:W-:Y:S02]  /*0700*/  LEA R0, R69, UR4, 0x8 ;  /* 0x0000000445007c11 */ /* 0x000fe4000f8e40ff */
[----:B------:R-:W-:Y:S02]  /*0710*/  CS2R R98, SRZ ;  /* 0x0000000000627805 */ /* 0x000fe4000001ff00 */
[----:B------:R-:W-:Y:S02]  /*0720*/  CS2R R100, SRZ ;  /* 0x0000000000647805 */ /* 0x000fe4000001ff00 */
[----:B------:R-:W-:Y:S02]  /*0730*/  CS2R R102, SRZ ;  /* 0x0000000000667805 */ /* 0x000fe4000001ff00 */
[----:B------:R-:W-:-:S02]  /*0740*/  CS2R R104, SRZ ;  /* 0x0000000000687805 */ /* 0x000fc4000001ff00 */
[----:B------:R-:W-:Y:S02]  /*0750*/  CS2R R106, SRZ ;  /* 0x00000000006a7805 */ /* 0x000fe4000001ff00 */
[----:B------:R-:W-:Y:S02]  /*0760*/  CS2R R108, SRZ ;  /* 0x00000000006c7805 */ /* 0x000fe4000001ff00 */
[----:B------:R-:W-:Y:S01]  /*0770*/  CS2R R110, SRZ ;  /* 0x00000000006e7805 */ /* 0x000fe2000001ff00 */
[----:B--2---:R-:W-:Y:S04]  /*0780*/  STS.128 [R0], R4 ;  /* 0x0000000400007388 */ /* 0x004fe80000000c00 */
[----:B---3--:R-:W-:Y:S04]  /*0790*/  STS.128 [R0+0x10], R8 ;  /* 0x0000100800007388 */ /* 0x008fe80000000c00 */
[----:B----4-:R-:W-:Y:S04]  /*07a0*/  STS.128 [R0+0x20], R12 ;  /* 0x0000200c00007388 */ /* 0x010fe80000000c00 */
[----:B-----5:R-:W-:Y:S04]  /*07b0*/  STS.128 [R0+0x30], R16 ;  /* 0x0000301000007388 */ /* 0x020fe80000000c00 */
[----:B------:R-:W-:Y:S04]  /*07c0*/  STS.128 [R0+0x40], R20 ;  /* 0x0000401400007388 */ /* 0x000fe80000000c00 */
        /* <DEDUP_REMOVED lines=10> */
[----:B------:R0:W-:Y:S02]  /*0870*/  STS.128 [R0+0xf0], R64 ;  /* 0x0000f04000007388 */ /* 0x0001e40000000c00 */
[----:B0-----:R-:W-:-:S07]  /*0880*/  MOV R0, RZ ;  /* 0x000000ff00007202 */ /* 0x001fce0000000f00 */
.L_x_129:
[----:B------:R-:W0:Y:S01]  /*0890*/  S2R R8, SR_CTAID.Z ;  /* 0x0000000000087919 */ /* 0x000e220000002700 */
[----:B------:R-:W0:Y:S01]  /*08a0*/  LDCU UR4, c[0x0][0x3a4] ;  /* 0x00007480ff0477ac */ /* 0x000e220008000800 */
[----:B------:R-:W1:Y:S01]  /*08b0*/  LDC.64 R4, c[0x0][0x390] ;  /* 0x0000e400ff047b82 */ /* 0x000e620000000a00 */
[----:B------:R-:W2:Y:S01]  /*08c0*/  S2R R9, SR_TID.X ;  /* 0x0000000000097919 */ /* 0x000ea20000002100 */
[----:B------:R-:W3:Y:S01]  /*08d0*/  LDCU UR5, c[0x0][0x3a8] ;  /* 0x00007500ff0577ac */ /* 0x000ee20008000800 */
[----:B------:R-:W3:Y:S05]  /*08e0*/  S2R R11, SR_CTAID.Y ;  /* 0x00000000000b7919 */ /* 0x000eea0000002600 */
[----:B------:R-:W4:Y:S01]  /*08f0*/  LDC.64 R6, c[0x0][0x388] ;  /* 0x0000e200ff067b82 */ /* 0x000f220000000a00 */
[----:B0-----:R-:W-:Y:S01]  /*0900*/  IMAD R10, R8, UR4, RZ ;  /* 0x00000004080a7c24 */ /* 0x001fe2000f8e02ff */
[----:B--2---:R-:W-:-:S03]  /*0910*/  LEA R8, R146, R9, 0x5 ;  /* 0x0000000992087211 */ /* 0x004fc600078e28ff */
[----:B---3--:R-:W-:Y:S01]  /*0920*/  IMAD R11, R10, UR5, R11 ;  /* 0x000000050a0b7c24 */ /* 0x008fe2000f8e020b */
[C---:B------:R-:W-:Y:S02]  /*0930*/  ISETP.GE.AND P0, PT, R8.reuse, UR4, PT ;  /* 0x0000000408007c0c */ /* 0x040fe4000bf06270 */
[C---:B------:R-:W-:Y:S01]  /*0940*/  ISETP.GE.AND P1, PT, R8.reuse, UR4, PT ;  /* 0x0000000408007c0c */ /* 0x040fe2000bf26270 */
[----:B------:R-:W-:-:S05]  /*0950*/  IMAD R11, R8, UR5, R11 ;  /* 0x00000005080b7c24 */ /* 0x000fca000f8e020b */
[----:B------:R-:W-:-:S05]  /*0960*/  SHF.L.U32 R11, R11, 0x6, RZ ;  /* 0x000000060b0b7819 */ /* 0x000fca00000006ff */
[----:B-1----:R-:W-:-:S04]  /*0970*/  IMAD.WIDE R4, R11, 0x4, R4 ;  /* 0x000000040b047825 */ /* 0x002fc800078e0204 */
[----:B----4-:R-:W-:Y:S01]  /*0980*/  IMAD.WIDE R6, R11, 0x4, R6 ;  /* 0x000000040b067825 */ /* 0x010fe200078e0206 */
[----:B------:R-:W2:Y:S04]  /*0990*/  @!P0 LDG.E R19, desc[UR8][R4.64] ;  /* 0x0000000804138981 */ /* 0x000ea8000c1e1900 */
[----:B------:R-:W3:Y:S04]  /*09a0*/  @!P0 LDG.E R18, desc[UR8][R6.64] ;  /* 0x0000000806128981 */ /* 0x000ee8000c1e1900 */
[----:B------:R-:W4:Y:S04]  /*09b0*/  @!P1 LDG.E R22, desc[UR8][R6.64+0x4] ;  /* 0x0000040806169981 */ /* 0x000f28000c1e1900 */
[----:B------:R-:W5:Y:S04]  /*09c0*/  @!P1 LDG.E R23, desc[UR8][R4.64+0x4] ;  /* 0x0000040804179981 */ /* 0x000f68000c1e1900 */
        /* <DEDUP_REMOVED lines=34> */
[----:B------:R-:W5:Y:S01]  /*0bf0*/  @!P1 LDG.E R10, desc[UR8][R6.64+0x4c] ;  /* 0x00004c08060a9981 */ /* 0x000f62000c1e1900 */
[----:B------:R-:W0:Y:S01]  /*0c00*/  S2UR UR7, SR_CgaCtaId ;  /* 0x00000000000779c3 */ /* 0x000e220000008800 */
[----:B------:R-:W-:-:S02]  /*0c10*/  UMOV UR6, 0x400 ;  /* 0x0000040000067882 */ /* 0x000fc40000000000 */
[----:B------:R-:W-:Y:S01]  /*0c20*/  UIADD3 UR4, UPT, UPT, UR6, 0x2000, URZ ;  /* 0x0000200006047890 */ /* 0x000fe2000fffe0ff */
[----:B------:R-:W5:Y:S01]  /*0c30*/  @!P1 LDG.E R11, desc[UR8][R4.64+0x4c] ;  /* 0x00004c08040b9981 */ /* 0x000f62000c1e1900 */
[----:B------:R-:W-:-:S03]  /*0c40*/  UIADD3 UR5, UPT, UPT, UR6, 0x4000, URZ ;  /* 0x0000400006057890 */ /* 0x000fc6000fffe0ff */
[----:B------:R-:W5:Y:S04]  /*0c50*/  @!P1 LDG.E R14, desc[UR8][R6.64+0x50] ;  /* 0x00005008060e9981 */ /* 0x000f68000c1e1900 */
[----:B------:R-:W5:Y:S04]  /*0c60*/  @!P1 LDG.E R13, desc[UR8][R4.64+0x50] ;  /* 0x00005008040d9981 */ /* 0x000f68000c1e1900 */
[----:B------:R-:W5:Y:S04]  /*0c70*/  @!P1 LDG.E R16, desc[UR8][R6.64+0x54] ;  /* 0x0000540806109981 */ /* 0x000f68000c1e1900 */
[----:B------:R-:W5:Y:S01]  /*0c80*/  @!P1 LDG.E R17, desc[UR8][R4.64+0x54] ;  /* 0x0000540804119981 */ /* 0x000f62000c1e1900 */
[----:B0-----:R-:W-:-:S03]  /*0c90*/  ULEA UR4, UR7, UR4, 0x18 ;  /* 0x0000000407047291 */ /* 0x001fc6000f8ec0ff */
[----:B------:R-:W5:Y:S01]  /*0ca0*/  @!P1 LDG.E R21, desc[UR8][R4.64+0x5c] ;  /* 0x00005c0804159981 */ /* 0x000f62000c1e1900 */
[----:B------:R-:W-:-:S03]  /*0cb0*/  ULEA UR5, UR7, UR5, 0x18 ;  /* 0x0000000507057291 */ /* 0x000fc6000f8ec0ff */
[----:B------:R-:W5:Y:S01]  /*0cc0*/  @!P1 LDG.E R24, desc[UR8][R6.64+0x60] ;  /* 0x0000600806189981 */ /* 0x000f62000c1e1900 */
[C---:B------:R-:W-:Y:S02]  /*0cd0*/  LEA R37, R9.reuse, UR4, 0x8 ;  /* 0x0000000409257c11 */ /* 0x040fe4000f8e40ff */
[----:B------:R-:W-:Y:S01]  /*0ce0*/  LEA R40, R9, UR5, 0x8 ;  /* 0x0000000509287c11 */ /* 0x000fe2000f8e40ff */
        /* <DEDUP_REMOVED lines=29> */
[----:B------:R-:W-:-:S03]  /*0ec0*/  @P0 MOV R19, RZ ;  /* 0x000000ff00130202 */ /* 0x000fc60000000f00 */
        /* <DEDUP_REMOVED lines=14> */
[----:B------:R-:W-:Y:S01]  /*0fb0*/  ULEA UR6, UR7, UR6, 0x18 ;  /* 0x0000000607067291 */ /* 0x000fe2000f8ec0ff */
[----:B------:R-:W0:Y:S02]  /*0fc0*/  LDCU UR5, c[0x0][0x3a4] ;  /* 0x00007480ff0577ac */ /* 0x000e240008000800 */
[----:B---3--:R1:W-:Y:S04]  /*0fd0*/  @!P0 STS [R37], R18 ;  /* 0x0000001225008388 */ /* 0x0083e80000000800 */
[----:B------:R-:W-:Y:S04]  /*0fe0*/  @P0 STS [R37], RZ ;  /* 0x000000ff25000388 */ /* 0x000fe80000000800 */
[----:B--2---:R2:W-:Y:S04]  /*0ff0*/  STS [R40], R19 ;  /* 0x0000001328007388 */ /* 0x0045e80000000800 */
[----:B-1----:R-:W3:Y:S04]  /*1000*/  @!P1 LDG.E R18, desc[UR8][R6.64+0x58] ;  /* 0x0000580806129981 */ /* 0x002ee8000c1e1900 */
[----:B------:R-:W-:Y:S04]  /*1010*/  @P1 STS [R37+0x4], RZ ;  /* 0x000004ff25001388 */ /* 0x000fe80000000800 */
[----:B--2---:R-:W2:Y:S04]  /*1020*/  @!P1 LDG.E R19, desc[UR8][R4.64+0x58] ;  /* 0x0000580804139981 */ /* 0x004ea8000c1e1900 */
[----:B------:R-:W-:Y:S04]  /*1030*/  @P1 STS [R40+0x4], RZ ;  /* 0x000004ff28001388 */ /* 0x000fe80000000800 */
[----:B----4-:R1:W-:Y:S04]  /*1040*/  @!P1 STS [R37+0x4], R22 ;  /* 0x0000041625009388 */ /* 0x0103e80000000800 */
[----:B-----5:R4:W-:Y:S04]  /*1050*/  @!P1 STS [R40+0x4], R23 ;  /* 0x0000041728009388 */ /* 0x0209e80000000800 */
[----:B-1----:R-:W5:Y:S04]  /*1060*/  @!P1 LDG.E R22, desc[UR8][R6.64+0x5c] ;  /* 0x00005c0806169981 */ /* 0x002f68000c1e1900 */
[----:B------:R-:W-:Y:S04]  /*1070*/  @P1 STS [R37+0x8], RZ ;  /* 0x000008ff25001388 */ /* 0x000fe80000000800 */
[----:B----4-:R-:W4:Y:S04]  /*1080*/  @!P1 LDG.E R23, desc[UR8][R4.64+0x60] ;  /* 0x0000600804179981 */ /* 0x010f28000c1e1900 */
[----:B------:R-:W-:Y:S04]  /*1090*/  @P1 STS [R40+0x8], RZ ;  /* 0x000008ff28001388 */ /* 0x000fe80000000800 */
[----:B------:R1:W-:Y:S04]  /*10a0*/  @!P1 STS [R37+0x8], R26 ;  /* 0x0000081a25009388 */ /* 0x0003e80000000800 */
[----:B------:R0:W-:Y:S04]  /*10b0*/  @!P1 STS [R40+0x8], R29 ;  /* 0x0000081d28009388 */ /* 0x0001e80000000800 */
[----:B-1----:R-:W4:Y:S04]  /*10c0*/  @!P1 LDG.E R26, desc[UR8][R6.64+0x64] ;  /* 0x00006408061a9981 */ /* 0x002f28000c1e1900 */
[----:B------:R-:W-:Y:S04]  /*10d0*/  @P1 STS [R37+0xc], RZ ;  /* 0x00000cff25001388 */ /* 0x000fe80000000800 */
[----:B0-----:R-:W4:Y:S04]  /*10e0*/  @!P1 LDG.E R29, desc[UR8][R4.64+0x68] ;  /* 0x00006808041d9981 */ /* 0x001f28000c1e1900 */
[----:B------:R-:W-:Y:S04]  /*10f0*/  @P1 STS [R40+0xc], RZ ;  /* 0x00000cff28001388 */ /* 0x000fe80000000800 */
[----:B------:R0:W-:Y:S04]  /*1100*/  @!P1 STS [R37+0xc], R32 ;  /* 0x00000c2025009388 */ /* 0x0001e80000000800 */
[----:B------:R1:W-:Y:S04]  /*1110*/  @!P1 STS [R40+0xc], R33 ;  /* 0x00000c2128009388 */ /* 0x0003e80000000800 */
[----:B0-----:R-:W4:Y:S04]  /*1120*/  @!P1 LDG.E R32, desc[UR8][R6.64+0x6c] ;  /* 0x00006c0806209981 */ /* 0x001f28000c1e1900 */
[----:B------:R-:W-:Y:S04]  /*1130*/  @P1 STS [R37+0x10], RZ ;  /* 0x000010ff25001388 */ /* 0x000fe80000000800 */
[----:B-1----:R-:W4:Y:S04]  /*1140*/  @!P1 LDG.E R33, desc[UR8][R4.64+0x70] ;  /* 0x0000700804219981 */ /* 0x002f28000c1e1900 */
        /* <DEDUP_REMOVED lines=88> */
[----:B-1----:R-:W4:Y:S04]  /*16d0*/  @!P1 LDG.E R8, desc[UR8][R6.64+0xe8] ;  /* 0x0000e80806089981 */ /* 0x002f28000c1e1900 */
[----:B------:R-:W-:Y:S04]  /*16e0*/  @P1 STS [R37+0x4c], RZ ;  /* 0x00004cff25001388 */ /* 0x000fe80000000800 */
[----:B------:R-:W-:Y:S04]  /*16f0*/  @P1 STS [R40+0x4c], RZ ;  /* 0x00004cff28001388 */ /* 0x000fe80000000800 */
[----:B------:R0:W-:Y:S04]  /*1700*/  @!P1 STS [R37+0x4c], R10 ;  /* 0x00004c0a25009388 */ /* 0x0001e80000000800 */
[----:B0-----:R-:W4:Y:S04]  /*1710*/  @!P1 LDG.E R10, desc[UR8][R6.64+0xf4] ;  /* 0x0000f408060a9981 */ /* 0x001f28000c1e1900 */
[----:B------:R-:W-:Y:S04]  /*1720*/  @!P1 STS [R40+0x4c], R11 ;  /* 0x00004c0b28009388 */ /* 0x000fe80000000800 */
[----:B------:R-:W-:Y:S04]  /*1730*/  @P1 STS [R37+0x50], RZ ;  /* 0x000050ff25001388 */ /* 0x000fe80000000800 */
[----:B------:R-:W-:Y:S04]  /*1740*/  @P1 STS [R40+0x50], RZ ;  /* 0x000050ff28001388 */ /* 0x000fe80000000800 */
[----:B------:R-:W-:Y:S04]  /*1750*/  @!P1 STS [R37+0x50], R14 ;  /* 0x0000500e25009388 */ /* 0x000fe80000000800 */
[----:B------:R-:W-:Y:S04]  /*1760*/  @!P1 STS [R40+0x50], R13 ;  /* 0x0000500d28009388 */ /* 0x000fe80000000800 */
[----:B------:R-:W-:Y:S04]  /*1770*/  @P1 STS [R37+0x54], RZ ;  /* 0x000054ff25001388 */ /* 0x000fe80000000800 */
[----:B------:R-:W-:Y:S04]  /*1780*/  @P1 STS [R40+0x54], RZ ;  /* 0x000054ff28001388 */ /* 0x000fe80000000800 */
[----:B------:R-:W-:Y:S04]  /*1790*/  @!P1 STS [R37+0x54], R16 ;  /* 0x0000541025009388 */ /* 0x000fe80000000800 */
[----:B------:R-:W-:Y:S04]  /*17a0*/  @!P1 STS [R40+0x54], R17 ;  /* 0x0000541128009388 */ /* 0x000fe80000000800 */
[----:B------:R-:W-:Y:S04]  /*17b0*/  @P1 STS [R37+0x58], RZ ;  /* 0x000058ff25001388 */ /* 0x000fe80000000800 */
[----:B------:R-:W-:Y:S04]  /*17c0*/  @P1 STS [R40+0x58], RZ ;  /* 0x000058ff28001388 */ /* 0x000fe80000000800 */
[----:B---3--:R-:W-:Y:S04]  /*17d0*/  @!P1 STS [R37+0x58], R18 ;  /* 0x0000581225009388 */ /* 0x008fe80000000800 */
[----:B--2---:R-:W-:Y:S04]  /*17e0*/  @!P1 STS [R40+0x58], R19 ;  /* 0x0000581328009388 */ /* 0x004fe80000000800 */
[----:B------:R-:W-:Y:S04]  /*17f0*/  @P1 STS [R37+0x5c], RZ ;  /* 0x00005cff25001388 */ /* 0x000fe80000000800 */
[----:B------:R-:W-:Y:S04]  /*1800*/  @P1 STS [R40+0x5c], RZ ;  /* 0x00005cff28001388 */ /* 0x000fe80000000800 */
[----:B-----5:R-:W-:Y:S04]  /*1810*/  @!P1 STS [R37+0x5c], R22 ;  /* 0x00005c1625009388 */ /* 0x020fe80000000800 */
[----:B------:R-:W-:Y:S04]  /*1820*/  @!P1 STS [R40+0x5c], R21 ;  /* 0x00005c1528009388 */ /* 0x000fe80000000800 */
[----:B------:R-:W-:Y:S04]  /*1830*/  @P1 STS [R37+0x60], RZ ;  /* 0x000060ff25001388 */ /* 0x000fe80000000800 */
[----:B------:R-:W-:Y:S04]  /*1840*/  @P1 STS [R40+0x60], RZ ;  /* 0x000060ff28001388 */ /* 0x000fe80000000800 */
[----:B------:R-:W-:Y:S04]  /*1850*/  @!P1 STS [R37+0x60], R24 ;  /* 0x0000601825009388 */ /* 0x000fe80000000800 */
[----:B----4-:R-:W-:Y:S04]  /*1860*/  @!P1 STS [R40+0x60], R23 ;  /* 0x0000601728009388 */ /* 0x010fe80000000800 */
        /* <DEDUP_REMOVED lines=70> */
[----:B------:R0:W-:Y:S04]  /*1cd0*/  @!P1 STS [R37+0xa8], R68 ;  /* 0x0000a84425009388 */ /* 0x0001e80000000800 */
        /* <DEDUP_REMOVED lines=56> */
[----:B------:R2:W-:Y:S04]  /*2060*/  @!P1 STS [R40+0xe0], R15 ;  /* 0x0000e00f28009388 */ /* 0x0005e80000000800 */
[----:B------:R2:W-:Y:S04]  /*2070*/  @P1 STS [R37+0xe4], RZ ;  /* 0x0000e4ff25001388 */ /* 0x0005e80000000800 */
[----:B------:R2:W-:Y:S04]  /*2080*/  @P1 STS [R40+0xe4], RZ ;  /* 0x0000e4ff28001388 */ /* 0x0005e80000000800 */
        /* <DEDUP_REMOVED lines=25> */
[----:B------:R2:W-:Y:S01]  /*2220*/  @!P1 STS [R40+0xfc], R162 ;  /* 0x0000fca228009388 */ /* 0x0005e20000000800 */
[----:B0-----:R-:W-:Y:S01]  /*2230*/  LEA R68, R9, UR6, 0x8 ;  /* 0x0000000609447c11 */ /* 0x001fe2000f8e40ff */
[----:B------:R-:W-:Y:S06]  /*2240*/  BAR.SYNC.DEFER_BLOCKING 0x0 ;  /* 0x0000000000007b1d */ /* 0x000fec0000010000 */
[----:B------:R2:W0:Y:S04]  /*2250*/  LDS.128 R4, [R68] ;  /* 0x0000000044047984 */ /* 0x0004280000000c00 */
[----:B------:R2:W3:Y:S04]  /*2260*/  LDS.128 R8, [R68+0x10] ;  /* 0x0000100044087984 */ /* 0x0004e80000000c00 */
[----:B------:R2:W4:Y:S04]  /*2270*/  LDS.128 R12, [R68+0x20] ;  /* 0x00002000440c7984 */ /* 0x0005280000000c00 */
[----:B------:R2:W0:Y:S04]  /*2280*/  LDS.128 R16, [R68+0x30] ;  /* 0x0000300044107984 */ /* 0x0004280000000c00 */
        /* <DEDUP_REMOVED lines=11> */
[----:B------:R2:W0:Y:S01]  /*2340*/  LDS.128 R64, [R68+0xf0] ;  /* 0x0000f00044407984 */ /* 0x0004220000000c00 */
[----:B-1----:R-:W-:-:S02]  /*2350*/  SHF.L.U32 R152, R146, 0x5, RZ ;  /* 0x0000000592987819 */ /* 0x002fc400000006ff */
[----:B------:R-:W-:Y:S02]  /*2360*/  MOV R148, 0xff800000 ;  /* 0xff80000000947802 */ /* 0x000fe40000000f00 */
[----:B------:R-:W-:Y:S02]  /*2370*/  MOV R151, 0x80 ;  /* 0x0000008000977802 */ /* 0x000fe40000000f00 */
[----:B---34-:R-:W-:-:S07]  /*2380*/  MOV R150, R1 ;  /* 0x0000000100967202 */ /* 0x018fce0000000f00 */
.L_x_0:
[----:B------:R-:W0:Y:S01]  /*2390*/  LDS.128 R72, [R151+UR4+-0x80] ;  /* 0xffff800497487984 */ /* 0x000e220008000c00 */
[C---:B------:R-:W-:Y:S02]  /*23a0*/  ISETP.GE.AND P0, PT, R152.reuse, UR5, PT ;  /* 0x0000000598007c0c */ /* 0x040fe4000bf06270 */
[----:B------:R-:W-:Y:S01]  /*23b0*/  IADD3 R152, PT, PT, R152, 0x1, RZ ;  /* 0x0000000198987810 */ /* 0x000fe20007ffe0ff */
[----:B------:R-:W1:Y:S04]  /*23c0*/  LDS.128 R76, [R151+UR4+-0x70] ;  /* 0xffff9004974c7984 */ /* 0x000e680008000c00 */
[----:B------:R-:W3:Y:S04]  /*23d0*/  LDS.128 R80, [R151+UR4+-0x60] ;  /* 0xffffa00497507984 */ /* 0x000ee80008000c00 */
[----:B--2---:R-:W2:Y:S01]  /*23e0*/  LDS.128 R68, [R151+UR4+-0x50] ;  /* 0xffffb00497447984 */ /* 0x004ea20008000c00 */
[----:B0-----:R-:W-:-:S04]  /*23f0*/  FFMA R72, R4, R72, RZ ;  /* 0x0000004804487223 */ /* 0x001fc800000000ff */
[----:B------:R-:W-:-:S04]  /*2400*/  FFMA R73, R5, R73, R72 ;  /* 0x0000004905497223 */ /* 0x000fc80000000048 */
[----:B------:R-:W-:-:S04]  /*2410*/  FFMA R74, R6, R74, R73 ;  /* 0x0000004a064a7223 */ /* 0x000fc80000000049 */
[----:B------:R-:W-:-:S04]  /*2420*/  FFMA R75, R7, R75, R74 ;  /* 0x0000004b074b7223 */ /* 0x000fc8000000004a */
[----:B-1----:R-:W-:Y:S02]  /*2430*/  FFMA R76, R8, R76, R75 ;  /* 0x0000004c084c7223 */ /* 0x002fe4000000004b */
[----:B------:R-:W0:Y:S02]  /*2440*/  LDS.128 R72, [R151+UR4+-0x40] ;  /* 0xffffc00497487984 */ /* 0x000e240008000c00 */
[----:B------:R-:W-:-:S04]  /*2450*/  FFMA R77, R9, R77, R76 ;  /* 0x0000004d094d7223 */ /* 0x000fc8000000004c */
[----:B------:R-:W-:-:S04]  /*2460*/  FFMA R78, R10, R78, R77 ;  /* 0x0000004e0a4e7223 */ /* 0x000fc8000000004d */
[----:B------:R-:W-:-:S04]  /*2470*/  FFMA R79, R11, R79, R78 ;  /* 0x0000004f0b4f7223 */ /* 0x000fc8000000004e */
[----:B---3--:R-:W-:Y:S02]  /*2480*/  FFMA R80, R12, R80, R79 ;  /* 0x000000500c507223 */ /* 0x008fe4000000004f */
[----:B------:R-:W1:Y:S02]  /*2490*/  LDS.128 R76, [R151+UR4+-0x30] ;  /* 0xffffd004974c7984 */ /* 0x000e640008000c00 */
[----:B------:R-:W-:-:S04]  /*24a0*/  FFMA R81, R13, R81, R80 ;  /* 0x000000510d517223 */ /* 0x000fc80000000050 */
[----:B------:R-:W-:-:S04]  /*24b0*/  FFMA R82, R14, R82, R81 ;  /* 0x000000520e527223 */ /* 0x000fc80000000051 */
[----:B------:R-:W-:-:S04]  /*24c0*/  FFMA R83, R15, R83, R82 ;  /* 0x000000530f537223 */ /* 0x000fc80000000052 */
[----:B--2---:R-:W-:Y:S02]  /*24d0*/  FFMA R68, R16, R68, R83 ;  /* 0x0000004410447223 */ /* 0x004fe40000000053 */
[----:B------:R-:W2:Y:S02]  /*24e0*/  LDS.128 R80, [R151+UR4+-0x20] ;  /* 0xffffe00497507984 */ /* 0x000ea40008000c00 */
[----:B------:R-:W-:-:S04]  /*24f0*/  FFMA R69, R17, R69, R68 ;  /* 0x0000004511457223 */ /* 0x000fc80000000044 */
[----:B------:R-:W-:-:S04]  /*2500*/  FFMA R70, R18, R70, R69 ;  /* 0x0000004612467223 */ /* 0x000fc80000000045 */
[----:B------:R-:W-:-:S04]  /*2510*/  FFMA R71, R19, R71, R70 ;  /* 0x0000004713477223 */ /* 0x000fc80000000046 */
[----:B0-----:R-:W-:Y:S02]  /*2520*/  FFMA R72, R20, R72, R71 ;  /* 0x0000004814487223 */ /* 0x001fe40000000047 */
[----:B------:R-:W0:Y:S02]  /*2530*/  LDS.128 R68, [R151+UR4+-0x10] ;  /* 0xfffff00497447984 */ /* 0x000e240008000c00 */
[----:B------:R-:W-:-:S04]  /*2540*/  FFMA R73, R21, R73, R72 ;  /* 0x0000004915497223 */ /* 0x000fc80000000048 */
[----:B------:R-:W-:-:S04]  /*2550*/  FFMA R74, R22, R74, R73 ;  /* 0x0000004a164a7223 */ /* 0x000fc80000000049 */
[----:B------:R-:W-:-:S04]  /*2560*/  FFMA R75, R23, R75, R74 ;  /* 0x0000004b174b7223 */ /* 0x000fc8000000004a */
[----:B-1----:R-:W-:Y:S02]  /*2570*/  FFMA R76, R24, R76, R75 ;  /* 0x0000004c184c7223 */ /* 0x002fe4000000004b */
[----:B------:R-:W1:Y:S02]  /*2580*/  LDS.128 R72, [R151+UR4] ;  /* 0x0000000497487984 */ /* 0x000e640008000c00 */
[----:B------:R-:W-:-:S04]  /*2590*/  FFMA R77, R25, R77, R76 ;  /* 0x0000004d194d7223 */ /* 0x000fc8000000004c */
[----:B------:R-:W-:-:S04]  /*25a0*/  FFMA R78, R26, R78, R77 ;  /* 0x0000004e1a4e7223 */ /* 0x000fc8000000004d */
[----:B------:R-:W-:-:S04]  /*25b0*/  FFMA R79, R27, R79, R78 ;  /* 0x0000004f1b4f7223 */ /* 0x000fc8000000004e */
[----:B--2---:R-:W-:Y:S02]  /*25c0*/  FFMA R80, R28, R80, R79 ;  /* 0x000000501c507223 */ /* 0x004fe4000000004f */
[----:B------:R-:W2:Y:S02]  /*25d0*/  LDS.128 R76, [R151+UR4+0x10] ;  /* 0x00001004974c7984 */ /* 0x000ea40008000c00 */
[----:B------:R-:W-:-:S04]  /*25e0*/  FFMA R81, R29, R81, R80 ;  /* 0x000000511d517223 */ /* 0x000fc80000000050 */
[----:B------:R-:W-:-:S04]  /*25f0*/  FFMA R82, R30, R82, R81 ;  /* 0x000000521e527223 */ /* 0x000fc80000000051 */
[----:B------:R-:W-:-:S04]  /*2600*/  FFMA R83, R31, R83, R82 ;  /* 0x000000531f537223 */ /* 0x000fc80000000052 */
[----:B0-----:R-:W-:Y:S02]  /*2610*/  FFMA R68, R32, R68, R83 ;  /* 0x0000004420447223 */ /* 0x001fe40000000053 */
[----:B------:R-:W0:Y:S02]  /*2620*/  LDS.128 R80, [R151+UR4+0x20] ;  /* 0x0000200497507984 */ /* 0x000e240008000c00 */
[----:B------:R-:W-:-:S04]  /*2630*/  FFMA R69, R33, R69, R68 ;  /* 0x0000004521457223 */ /* 0x000fc80000000044 */
[----:B------:R-:W-:-:S04]  /*2640*/  FFMA R70, R34, R70, R69 ;  /* 0x0000004622467223 */ /* 0x000fc80000000045 */
[----:B------:R-:W-:-:S04]  /*2650*/  FFMA R71, R35, R71, R70 ;  /* 0x0000004723477223 */ /* 0x000fc80000000046 */
[----:B-1----:R-:W-:Y:S02]  /*2660*/  FFMA R72, R36, R72, R71 ;  /* 0x0000004824487223 */ /* 0x002fe40000000047 */
[----:B------:R-:W1:Y:S02]  /*2670*/  LDS.128 R68, [R151+UR4+0x30] ;  /* 0x0000300497447984 */ /* 0x000e640008000c00 */
        /* <DEDUP_REMOVED lines=19> */
[----:B------:R2:W3:Y:S02]  /*27b0*/  LDS.128 R68, [R151+UR4+0x70] ;  /* 0x0000700497447984 */ /* 0x0004e40008000c00 */
[----:B------:R-:W-:Y:S02]  /*27c0*/  FFMA R73, R53, R73, R72 ;  /* 0x0000004935497223 */ /* 0x000fe40000000048 */
[----:B------:R-:W4:Y:S02]  /*27d0*/  @!P0 LDC R72, c[0x0][0x3ac] ;  /* 0x0000eb00ff488b82 */ /* 0x000f240000000800 */
[----:B------:R-:W-:Y:S01]  /*27e0*/  FFMA R74, R54, R74, R73 ;  /* 0x0000004a364a7223 */ /* 0x000fe20000000049 */
[----:B--2---:R-:W-:-:S03]  /*27f0*/  IADD3 R151, PT, PT, R151, 0x100, RZ ;  /* 0x0000010097977810 */ /* 0x004fc60007ffe0ff */
[----:B------:R-:W-:Y:S01]  /*2800*/  FFMA R75, R55, R75, R74 ;  /* 0x0000004b374b7223 */ /* 0x000fe2000000004a */
[----:B------:R-:W-:-:S03]  /*2810*/  ISETP.NE.AND P1, PT, R151, 0x2080, PT ;  /* 0x000020809700780c */ /* 0x000fc60003f25270 */
[----:B0-----:R-:W-:-:S04]  /*2820*/  FFMA R76, R56, R76, R75 ;  /* 0x0000004c384c7223 */ /* 0x001fc8000000004b */
[----:B------:R-:W-:-:S04]  /*2830*/  FFMA R77, R57, R77, R76 ;  /* 0x0000004d394d7223 */ /* 0x000fc8000000004c */
[----:B------:R-:W-:-:S04]  /*2840*/  FFMA R78, R58, R78, R77 ;  /* 0x0000004e3a4e7223 */ /* 0x000fc8000000004d */
[----:B------:R-:W-:-:S04]  /*2850*/  FFMA R79, R59, R79, R78 ;  /* 0x0000004f3b4f7223 */ /* 0x000fc8000000004e */
[----:B-1----:R-:W-:-:S04]  /*2860*/  FFMA R80, R60, R80, R79 ;  /* 0x000000503c507223 */ /* 0x002fc8000000004f */
[----:B------:R-:W-:-:S04]  /*2870*/  FFMA R81, R61, R81, R80 ;  /* 0x000000513d517223 */ /* 0x000fc80000000050 */
[----:B------:R-:W-:-:S04]  /*2880*/  FFMA R82, R62, R82, R81 ;  /* 0x000000523e527223 */ /* 0x000fc80000000051 */
[----:B------:R-:W-:-:S04]  /*2890*/  FFMA R83, R63, R83, R82 ;  /* 0x000000533f537223 */ /* 0x000fc80000000052 */
[----:B---3--:R-:W-:-:S04]  /*28a0*/  FFMA R68, R64, R68, R83 ;  /* 0x0000004440447223 */ /* 0x008fc80000000053 */
[----:B------:R-:W-:-:S04]  /*28b0*/  FFMA R69, R65, R69, R68 ;  /* 0x0000004541457223 */ /* 0x000fc80000000044 */
[----:B------:R-:W-:-:S04]  /*28c0*/  FFMA R70, R66, R70, R69 ;  /* 0x0000004642467223 */ /* 0x000fc80000000045 */
[----:B------:R-:W-:Y:S01]  /*28d0*/  FFMA R69, R67, R71, R70 ;  /* 0x0000004743457223 */ /* 0x000fe20000000046 */
[----:B------:R-:W-:-:S03]  /*28e0*/  @P0 MOV R71, 0xff800000 ;  /* 0xff80000000470802 */ /* 0x000fc60000000f00 */
[----:B----4-:R-:W-:-:S05]  /*28f0*/  @!P0 FMUL R69, R69, R72 ;  /* 0x0000004845458220 */ /* 0x010fca0000400000 */
[----:B------:R-:W-:Y:S01]  /*2900*/  @!P0 STL [R150], R69 ;  /* 0x0000004596008387 */ /* 0x000fe20000100800 */
[----:B------:R-:W-:-:S03]  /*2910*/  @!P0 FMNMX R148, R148, R69, !PT ;  /* 0x0000004594948209 */ /* 0x000fc60007800000 */
[----:B------:R0:W-:Y:S02]  /*2920*/  @P0 STL [R150], R71 ;  /* 0x0000004796000387 */ /* 0x0001e40000100800 */
[----:B0-----:R-:W-:Y:S01]  /*2930*/  IADD3 R150, PT, PT, R150, 0x4, RZ ;  /* 0x0000000496967810 */ /* 0x001fe20007ffe0ff */
[----:B------:R-:W-:Y:S06]  /*2940*/  @P1 BRA `(.L_x_0) ;  /* 0xfffffff800901947 */ /* 0x000fec000383ffff */
[----:B------:R-:W2:Y:S04]  /*2950*/  LDL.128 R32, [R1] ;  /* 0x0000000001207983 */ /* 0x000ea80000100c00 */
[----:B------:R-:W3:Y:S04]  /*2960*/  LDL.128 R4, [R1+0x10] ;  /* 0x0000100001047983 */ /* 0x000ee80000100c00 */
[----:B------:R-:W4:Y:S04]  /*2970*/  LDL.128 R28, [R1+0x20] ;  /* 0x00002000011c7983 */ /* 0x000f280000100c00 */
[----:B------:R-:W5:Y:S04]  /*2980*/  LDL.128 R12, [R1+0x30] ;  /* 0x00003000010c7983 */ /* 0x000f680000100c00 */
[----:B------:R-:W5:Y:S04]  /*2990*/  LDL.128 R16, [R1+0x40] ;  /* 0x0000400001107983 */ /* 0x000f680000100c00 */
[----:B------:R-:W5:Y:S04]  /*29a0*/  LDL.128 R20, [R1+0x50] ;  /* 0x0000500001147983 */ /* 0x000f680000100c00 */
[----:B------:R-:W5:Y:S04]  /*29b0*/  LDL.128 R24, [R1+0x60] ;  /* 0x0000600001187983 */ /* 0x000f680000100c00 */
[----:B------:R-:W5:Y:S01]  /*29c0*/  LDL.128 R8, [R1+0x70] ;  /* 0x0000700001087983 */ /* 0x000f620000100c00 */
[----:B------:R-:W-:Y:S01]  /*29d0*/  HFMA2 R37, -RZ, RZ, 0.96630859375, -0.0022525787353515625 ;  /* 0x3bbb989dff257431 */ /* 0x000fe200000001ff */
[----:B------:R-:W-:Y:S01]  /*29e0*/  FMNMX R148, R148, R149, !PT ;  /* 0x0000009594947209 */ /* 0x000fe20007800000 */
[----:B------:R-:W0:Y:S01]  /*29f0*/  S2UR UR5, SR_CgaCtaId ;  /* 0x00000000000579c3 */ /* 0x000e220000008800 */
[----:B------:R-:W-:Y:S01]  /*2a00*/  MOV R38, 0x437c0000 ;  /* 0x437c000000267802 */ /* 0x000fe20000000f00 */
[----:B------:R-:W-:Y:S01]  /*2a10*/  UMOV UR4, 0x400 ;  /* 0x0000040000047882 */ /* 0x000fe20000000000 */
[----:B------:R-:W-:Y:S01]  /*2a20*/  BSSY.RECONVERGENT B2, `(.L_x_1) ;  /* 0x00001a3000027945 */ /* 0x000fe20003800200 */
[----:B------:R-:W-:-:S04]  /*2a30*/  FADD R40, -R148, R149 ;  /* 0x0000009594287221 */ /* 0x000fc80000000100 */
[----:B------:R-:W-:-:S04]  /*2a40*/  FFMA.SAT R39, R40, R37, 0.5 ;  /* 0x3f00000028277423 */ /* 0x000fc80000002025 */
[----:B------:R-:W-:-:S04]  /*2a50*/  FFMA.RM R36, R39, R38, 12582913 ;  /* 0x4b40000127247423 */ /* 0x000fc80000004026 */
[C---:B------:R-:W-:Y:S01]  /*2a60*/  FADD R39, R36.reuse, -12583039 ;  /* 0xcb40007f24277421 */ /* 0x040fe20000000000 */
[----:B------:R-:W-:-:S03]  /*2a70*/  SHF.L.U32 R36, R36, 0x17, RZ ;  /* 0x0000001724247819 */ /* 0x000fc600000006ff */
[----:B------:R-:W-:-:S04]  /*2a80*/  FFMA R39, R40, 1.4426950216293334961, -R39 ;  /* 0x3fb8aa3b28277823 */ /* 0x000fc80000000827 */
[----:B------:R-:W-:Y:S01]  /*2a90*/  FFMA R39, R40, 1.925963033500011079e-08, R39 ;  /* 0x32a5706028277823 */ /* 0x000fe20000000027 */
[----:B0-----:R-:W-:-:S05]  /*2aa0*/  ULEA UR4, UR5, UR4, 0x18 ;  /* 0x0000000405047291 */ /* 0x001fca000f8ec0ff */
[----:B------:R-:W0:Y:S04]  /*2ab0*/  MUFU.EX2 R39, R39 ;  /* 0x0000002700277308 */ /* 0x000e280000000800 */
[----:B------:R-:W1:Y:S04]  /*2ac0*/  LDS R61, [UR4+0x4000] ;  /* 0x00400004ff3d7984 */ /* 0x000e680008000800 */
[----:B------:R-:W1:Y:S04]  /*2ad0*/  LDS R63, [UR4+0x4100] ;  /* 0x00410004ff3f7984 */ /* 0x000e680008000800 */
[----:B------:R-:W-:Y:S04]  /*2ae0*/  LDS R64, [UR4+0x4400] ;  /* 0x00440004ff407984 */ /* 0x000fe80008000800 */
[----:B------:R-:W-:Y:S01]  /*2af0*/  LDS R65, [UR4+0x4800] ;  /* 0x00480004ff417984 */ /* 0x000fe20008000800 */
[----:B0-----:R-:W-:Y:S01]  /*2b00*/  FMUL R39, R36, R39 ;  /* 0x0000002724277220 */ /* 0x001fe20000400000 */
[C---:B--2---:R-:W-:Y:S01]  /*2b10*/  FADD R32, -R148.reuse, R32 ;  /* 0x0000002094207221 */ /* 0x044fe20000000100 */
[C---:B------:R-:W-:Y:S01]  /*2b20*/  FADD R40, -R148.reuse, R33 ;  /* 0x0000002194287221 */ /* 0x040fe20000000100 */
[C---:B------:R-:W-:Y:S01]  /*2b30*/  FADD R34, -R148.reuse, R34 ;  /* 0x0000002294227221 */ /* 0x040fe20000000100 */
[----:B------:R-:W-:Y:S01]  /*2b40*/  FADD R42, -R148, R35 ;  /* 0x00000023942a7221 */ /* 0x000fe20000000100 */
[-C--:B------:R-:W-:Y:S01]  /*2b50*/  FFMA.SAT R33, R32, R37.reuse, 0.5 ;  /* 0x3f00000020217423 */ /* 0x080fe20000002025 */
[-C--:B------:R-:W-:Y:S01]  /*2b60*/  FFMA.SAT R41, R40, R37.reuse, 0.5 ;  /* 0x3f00000028297423 */ /* 0x080fe20000002025 */
[-C--:B------:R-:W-:Y:S01]  /*2b70*/  FFMA.SAT R35, R34, R37.reuse, 0.5 ;  /* 0x3f00000022237423 */ /* 0x080fe20000002025 */
[-C--:B------:R-:W-:Y:S01]  /*2b80*/  FFMA.SAT R43, R42, R37.reuse, 0.5 ;  /* 0x3f0000002a2b7423 */ /* 0x080fe20000002025 */
[-C--:B------:R-:W-:Y:S01]  /*2b90*/  FFMA.RM R44, R33, R38.reuse, 12582913 ;  /* 0x4b400001212c7423 */ /* 0x080fe20000004026 */
[-C--:B------:R-:W-:Y:S01]  /*2ba0*/  FFMA.RM R41, R41, R38.reuse, 12582913 ;  /* 0x4b40000129297423 */ /* 0x080fe20000004026 */
[-C--:B------:R-:W-:Y:S01]  /*2bb0*/  FFMA.RM R35, R35, R38.reuse, 12582913 ;  /* 0x4b40000123237423 */ /* 0x080fe20000004026 */
[-C--:B------:R-:W-:Y:S01]  /*2bc0*/  FFMA.RM R33, R43, R38.reuse, 12582913 ;  /* 0x4b4000012b217423 */ /* 0x080fe20000004026 */
[----:B------:R-:W-:Y:S01]  /*2bd0*/  FADD R43, R44, -12583039 ;  /* 0xcb40007f2c2b7421 */ /* 0x000fe20000000000 */
[----:B------:R-:W-:Y:S01]  /*2be0*/  FADD R45, R41, -12583039 ;  /* 0xcb40007f292d7421 */ /* 0x000fe20000000000 */
[----:B------:R-:W-:Y:S01]  /*2bf0*/  FADD R47, R35, -12583039 ;  /* 0xcb40007f232f7421 */ /* 0x000fe20000000000 */
[----:B------:R-:W-:Y:S01]  /*2c00*/  FADD R49, R33, -12583039 ;  /* 0xcb40007f21317421 */ /* 0x000fe20000000000 */
[----:B---3--:R-:W-:Y:S01]  /*2c10*/  FADD R6, -R148, R6 ;  /* 0x0000000694067221 */ /* 0x008fe20000000100 */
[----:B------:R-:W-:Y:S01]  /*2c20*/  FFMA R45, R40, 1.4426950216293334961, -R45 ;  /* 0x3fb8aa3b282d7823 */ /* 0x000fe2000000082d */
[----:B------:R-:W-:Y:S01]  /*2c30*/  FFMA R47, R34, 1.4426950216293334961, -R47 ;  /* 0x3fb8aa3b222f7823 */ /* 0x000fe2000000082f */
[----:B------:R-:W-:Y:S01]  /*2c40*/  FFMA R49, R42, 1.4426950216293334961, -R49 ;  /* 0x3fb8aa3b2a317823 */ /* 0x000fe20000000831 */
[----:B------:R-:W-:Y:S01]  /*2c50*/  FADD R46, -R148, R7 ;  /* 0x00000007942e7221 */ /* 0x000fe20000000100 */
[----:B------:R-:W-:Y:S01]  /*2c60*/  FFMA R43, R32, 1.4426950216293334961, -R43 ;  /* 0x3fb8aa3b202b7823 */ /* 0x000fe2000000082b */
[----:B------:R-:W-:Y:S01]  /*2c70*/  FFMA R54, R40, 1.925963033500011079e-08, R45 ;  /* 0x32a5706028367823 */ /* 0x000fe2000000002d */
[----:B------:R-:W-:Y:S01]  /*2c80*/  FFMA R48, R34, 1.925963033500011079e-08, R47 ;  /* 0x32a5706022307823 */ /* 0x000fe2000000002f */
[----:B------:R-:W-:Y:S01]  /*2c90*/  FFMA R45, R42, 1.925963033500011079e-08, R49 ;  /* 0x32a570602a2d7823 */ /* 0x000fe20000000031 */
[----:B------:R-:W-:Y:S01]  /*2ca0*/  FADD R4, -R148, R4 ;  /* 0x0000000494047221 */ /* 0x000fe20000000100 */
[-C--:B------:R-:W-:Y:S01]  /*2cb0*/  FFMA.SAT R7, R6, R37.reuse, 0.5 ;  /* 0x3f00000006077423 */ /* 0x080fe20000002025 */
[-C--:B------:R-:W-:Y:S01]  /*2cc0*/  FFMA.SAT R47, R46, R37.reuse, 0.5 ;  /* 0x3f0000002e2f7423 */ /* 0x080fe20000002025 */
[----:B------:R-:W-:Y:S01]  /*2cd0*/  FADD R42, -R148, R5 ;  /* 0x00000005942a7221 */ /* 0x000fe20000000100 */
[----:B------:R-:W-:Y:S01]  /*2ce0*/  FFMA R50, R32, 1.925963033500011079e-08, R43 ;  /* 0x32a5706020327823 */ /* 0x000fe2000000002b */
[-C--:B------:R-:W-:Y:S01]  /*2cf0*/  FFMA.SAT R43, R4, R37.reuse, 0.5 ;  /* 0x3f000000042b7423 */ /* 0x080fe20000002025 */
[-C--:B------:R-:W-:Y:S01]  /*2d00*/  FFMA.RM R34, R7, R38.reuse, 12582913 ;  /* 0x4b40000107227423 */ /* 0x080fe20000004026 */
[-C--:B------:R-:W-:Y:S01]  /*2d10*/  FFMA.RM R32, R47, R38.reuse, 12582913 ;  /* 0x4b4000012f207423 */ /* 0x080fe20000004026 */
[-C--:B------:R-:W-:Y:S01]  /*2d20*/  FFMA.SAT R5, R42, R37.reuse, 0.5 ;  /* 0x3f0000002a057423 */ /* 0x080fe20000002025 */
[-C--:B------:R-:W-:Y:S01]  /*2d30*/  FFMA.RM R43, R43, R38.reuse, 12582913 ;  /* 0x4b4000012b2b7423 */ /* 0x080fe20000004026 */
[----:B------:R-:W-:Y:S01]  /*2d40*/  FADD R47, R34, -12583039 ;  /* 0xcb40007f222f7421 */ /* 0x000fe20000000000 */
[----:B------:R-:W-:Y:S01]  /*2d50*/  FADD R49, R32, -12583039 ;  /* 0xcb40007f20317421 */ /* 0x000fe20000000000 */
[-C--:B------:R-:W-:Y:S01]  /*2d60*/  FFMA.RM R40, R5, R38.reuse, 12582913 ;  /* 0x4b40000105287423 */ /* 0x080fe20000004026 */
[----:B------:R-:W-:Y:S01]  /*2d70*/  FADD R5, R43, -12583039 ;  /* 0xcb40007f2b057421 */ /* 0x000fe20000000000 */
[----:B------:R-:W-:Y:S01]  /*2d80*/  FFMA R47, R6, 1.4426950216293334961, -R47 ;  /* 0x3fb8aa3b062f7823 */ /* 0x000fe2000000082f */
[----:B------:R-:W-:Y:S01]  /*2d90*/  FFMA R53, R46, 1.4426950216293334961, -R49 ;  /* 0x3fb8aa3b2e357823 */ /* 0x000fe20000000831 */
[----:B------:R-:W-:Y:S01]  /*2da0*/  FADD R7, R40, -12583039 ;  /* 0xcb40007f28077421 */ /* 0x000fe20000000000 */
[----:B----4-:R-:W-:Y:S01]  /*2db0*/  FADD R58, -R148, R31 ;  /* 0x0000001f943a7221 */ /* 0x010fe20000000100 */
[----:B------:R-:W-:Y:S01]  /*2dc0*/  FFMA R5, R4, 1.4426950216293334961, -R5 ;  /* 0x3fb8aa3b04057823 */ /* 0x000fe20000000805 */
[----:B------:R-:W-:Y:S01]  /*2dd0*/  FFMA R47, R6, 1.925963033500011079e-08, R47 ;  /* 0x32a57060062f7823 */ /* 0x000fe2000000002f */
[----:B------:R-:W-:Y:S01]  /*2de0*/  FFMA R46, R46, 1.925963033500011079e-08, R53 ;  /* 0x32a570602e2e7823 */ /* 0x000fe20000000035 */
[----:B------:R-:W-:Y:S01]  /*2df0*/  FFMA R7, R42, 1.4426950216293334961, -R7 ;  /* 0x3fb8aa3b2a077823 */ /* 0x000fe20000000807 */
[----:B------:R-:W-:Y:S01]  /*2e00*/  FADD R6, -R148, R28 ;  /* 0x0000001c94067221 */ /* 0x000fe20000000100 */
[-C--:B------:R-:W-:Y:S01]  /*2e10*/  FFMA.SAT R53, R58, R37.reuse, 0.5 ;  /* 0x3f0000003a357423 */ /* 0x080fe20000002025 */
[----:B------:R-:W-:Y:S01]  /*2e20*/  FFMA R51, R4, 1.925963033500011079e-08, R5 ;  /* 0x32a5706004337823 */ /* 0x000fe20000000005 */
[C---:B------:R-:W-:Y:S01]  /*2e30*/  FADD R52, -R148.reuse, R29 ;  /* 0x0000001d94347221 */ /* 0x040fe20000000100 */
[----:B------:R-:W-:Y:S01]  /*2e40*/  FADD R56, -R148, R30 ;  /* 0x0000001e94387221 */ /* 0x000fe20000000100 */
[-C--:B------:R-:W-:Y:S01]  /*2e50*/  FFMA.SAT R5, R6, R37.reuse, 0.5 ;  /* 0x3f00000006057423 */ /* 0x080fe20000002025 */
[-C--:B------:R-:W-:Y:S01]  /*2e60*/  FFMA.RM R28, R53, R38.reuse, 12582913 ;  /* 0x4b400001351c7423 */ /* 0x080fe20000004026 */
[----:B------:R-:W-:Y:S01]  /*2e70*/  FFMA R49, R42, 1.925963033500011079e-08, R7 ;  /* 0x32a570602a317823 */ /* 0x000fe20000000007 */
[-C--:B------:R-:W-:Y:S01]  /*2e80*/  FFMA.SAT R31, R52, R37.reuse, 0.5 ;  /* 0x3f000000341f7423 */ /* 0x080fe20000002025 */
[----:B------:R-:W0:Y:S01]  /*2e90*/  LDS R7, [UR4+0x4200] ;  /* 0x00420004ff077984 */ /* 0x000e220008000800 */
[-C--:B------:R-:W-:Y:S01]  /*2ea0*/  FFMA.SAT R29, R56, R37.reuse, 0.5 ;  /* 0x3f000000381d7423 */ /* 0x080fe20000002025 */
[-C--:B------:R-:W-:Y:S01]  /*2eb0*/  FFMA.RM R42, R5, R38.reuse, 12582913 ;  /* 0x4b400001052a7423 */ /* 0x080fe20000004026 */
[----:B------:R-:W-:Y:S01]  /*2ec0*/  FADD R59, R28, -12583039 ;  /* 0xcb40007f1c3b7421 */ /* 0x000fe20000000000 */
[-C--:B------:R-:W-:Y:S01]  /*2ed0*/  FFMA.RM R31, R31, R38.reuse, 12582913 ;  /* 0x4b4000011f1f7423 */ /* 0x080fe20000004026 */
[-C--:B------:R-:W-:Y:S01]  /*2ee0*/  FFMA.RM R30, R29, R38.reuse, 12582913 ;  /* 0x4b4000011d1e7423 */ /* 0x080fe20000004026 */
[----:B------:R-:W-:Y:S01]  /*2ef0*/  FADD R29, R42, -12583039 ;  /* 0xcb40007f2a1d7421 */ /* 0x000fe20000000000 */
[----:B------:R-:W-:Y:S01]  /*2f00*/  FFMA R59, R58, 1.4426950216293334961, -R59 ;  /* 0x3fb8aa3b3a3b7823 */ /* 0x000fe2000000083b */
[----:B------:R2:W3:Y:S01]  /*2f10*/  MUFU.EX2 R5, R50 ;  /* 0x0000003200057308 */ /* 0x0004e20000000800 */
[----:B------:R-:W-:Y:S01]  /*2f20*/  SHF.L.U32 R4, R44, 0x17, RZ ;  /* 0x000000172c047819 */ /* 0x000fe200000006ff */
[----:B------:R-:W-:Y:S01]  /*2f30*/  FADD R53, R31, -12583039 ;  /* 0xcb40007f1f357421 */ /* 0x000fe20000000000 */
[----:B------:R-:W-:Y:S01]  /*2f40*/  FFMA R29, R6, 1.4426950216293334961, -R29 ;  /* 0x3fb8aa3b061d7823 */ /* 0x000fe2000000081d */
[----:B------:R-:W-:Y:S01]  /*2f50*/  FFMA R44, R58, 1.925963033500011079e-08, R59 ;  /* 0x32a570603a2c7823 */ /* 0x000fe2000000003b */
[----:B-----5:R-:W-:Y:S01]  /*2f60*/  FADD R58, -R148, R13 ;  /* 0x0000000d943a7221 */ /* 0x020fe20000000100 */
[----:B------:R-:W4:Y:S01]  /*2f70*/  LDS R59, [UR4+0x4300] ;  /* 0x00430004ff3b7984 */ /* 0x000f220008000800 */
[----:B------:R-:W-:Y:S01]  /*2f80*/  FFMA R55, R52, 1.4426950216293334961, -R53 ;  /* 0x3fb8aa3b34377823 */ /* 0x000fe20000000835 */
[----:B------:R-:W5:Y:S01]  /*2f90*/  MUFU.EX2 R13, R48 ;  /* 0x00000030000d7308 */ /* 0x000f620000000800 */
[----:B------:R-:W-:Y:S01]  /*2fa0*/  FADD R57, R30, -12583039 ;  /* 0xcb40007f1e397421 */ /* 0x000fe20000000000 */
[----:B------:R-:W-:Y:S01]  /*2fb0*/  FFMA R53, R6, 1.925963033500011079e-08, R29 ;  /* 0x32a5706006357823 */ /* 0x000fe2000000001d */
[----:B------:R-:W-:Y:S01]  /*2fc0*/  FFMA.SAT R29, R58, R37, 0.5 ;  /* 0x3f0000003a1d7423 */ /* 0x000fe20000002025 */
[----:B------:R-:W-:Y:S01]  /*2fd0*/  SHF.L.U32 R6, R35, 0x17, RZ ;  /* 0x0000001723067819 */ /* 0x000fe200000006ff */
[----:B------:R-:W-:Y:S01]  /*2fe0*/  FFMA R57, R56, 1.4426950216293334961, -R57 ;  /* 0x3fb8aa3b38397823 */ /* 0x000fe20000000839 */
[----:B------:R-:W-:Y:S01]  /*2ff0*/  FADD R14, -R148, R14 ;  /* 0x0000000e940e7221 */ /* 0x000fe20000000100 */
[-C--:B------:R-:W-:Y:S01]  /*3000*/  FFMA.RM R29, R29, R38.reuse, 12582913 ;  /* 0x4b4000011d1d7423 */ /* 0x080fe20000004026 */
[----:B------:R-:W0:Y:S01]  /*3010*/  MUFU.EX2 R54, R54 ;  /* 0x0000003600367308 */ /* 0x000e220000000800 */
[----:B--2---:R-:W-:Y:S01]  /*3020*/  FFMA R50, R56, 1.925963033500011079e-08, R57 ;  /* 0x32a5706038327823 */ /* 0x004fe20000000039 */
[----:B------:R-:W-:Y:S01]  /*3030*/  FADD R56, -R148, R12 ;  /* 0x0000000c94387221 */ /* 0x000fe20000000100 */
[----:B------:R-:W-:Y:S01]  /*3040*/  FADD R57, R29, -12583039 ;  /* 0xcb40007f1d397421 */ /* 0x000fe20000000000 */
[----:B---3--:R-:W-:Y:S01]  /*3050*/  FMUL R4, R4, R5 ;  /* 0x0000000504047220 */ /* 0x008fe20000400000 */
[----:B------:R-:W-:Y:S01]  /*3060*/  SHF.L.U32 R5, R41, 0x17, RZ ;  /* 0x0000001729057819 */ /* 0x000fe200000006ff */
[----:B------:R-:W-:Y:S01]  /*3070*/  FFMA.SAT R41, R56, R37, 0.5 ;  /* 0x3f00000038297423 */ /* 0x000fe20000002025 */
[----:B------:R-:W-:Y:S01]  /*3080*/  FFMA R57, R58, 1.4426950216293334961, -R57 ;  /* 0x3fb8aa3b3a397823 */ /* 0x000fe20000000839 */
[----:B------:R2:W3:Y:S01]  /*3090*/  MUFU.EX2 R12, R45 ;  /* 0x0000002d000c7308 */ /* 0x0004e20000000800 */
[----:B-----5:R-:W-:Y:S01]  /*30a0*/  FMUL R6, R6, R13 ;  /* 0x0000000d06067220 */ /* 0x020fe20000400000 */
[----:B------:R-:W-:Y:S01]  /*30b0*/  FFMA.RM R41, R41, R38, 12582913 ;  /* 0x4b40000129297423 */ /* 0x000fe20000004026 */
[----:B-1----:R-:W-:Y:S01]  /*30c0*/  FFMA R62, R4, R61, RZ ;  /* 0x0000003d043e7223 */ /* 0x002fe200000000ff */
[----:B------:R-:W-:Y:S01]  /*30d0*/  FFMA.SAT R13, R14, R37, 0.5 ;  /* 0x3f0000000e0d7423 */ /* 0x000fe20000002025 */
[----:B------:R-:W-:Y:S01]  /*30e0*/  FFMA R48, R58, 1.925963033500011079e-08, R57 ;  /* 0x32a570603a307823 */ /* 0x000fe20000000039 */
[----:B------:R-:W-:Y:S01]  /*30f0*/  FFMA R52, R52, 1.925963033500011079e-08, R55 ;  /* 0x32a5706034347823 */ /* 0x000fe20000000037 */
[----:B------:R-:W1:Y:S01]  /*3100*/  LDS R57, [UR4+0x4500] ;  /* 0x00450004ff397984 */ /* 0x000e620008000800 */
[----:B------:R-:W-:Y:S01]  /*3110*/  FADD R55, R41, -12583039 ;  /* 0xcb40007f29377421 */ /* 0x000fe20000000000 */
[----:B0-----:R-:W-:Y:S01]  /*3120*/  FMUL R5, R5, R54 ;  /* 0x0000003605057220 */ /* 0x001fe20000400000 */
[-C--:B--2---:R-:W-:Y:S01]  /*3130*/  FFMA.RM R45, R13, R38.reuse, 12582913 ;  /* 0x4b4000010d2d7423 */ /* 0x084fe20000004026 */
[----:B------:R-:W0:Y:S01]  /*3140*/  LDS R61, [UR4+0x4600] ;  /* 0x00460004ff3d7984 */ /* 0x000e220008000800 */
[----:B------:R-:W2:Y:S01]  /*3150*/  MUFU.EX2 R13, R51 ;  /* 0x00000033000d7308 */ /* 0x000ea20000000800 */
[----:B------:R-:W-:Y:S01]  /*3160*/  FFMA R63, R5, R63, R62 ;  /* 0x0000003f053f7223 */ /* 0x000fe2000000003e */
[----:B------:R-:W-:Y:S01]  /*3170*/  FFMA R55, R56, 1.4426950216293334961, -R55 ;  /* 0x3fb8aa3b38377823 */ /* 0x000fe20000000837 */
[----:B------:R-:W-:Y:S01]  /*3180*/  FADD R60, -R148, R15 ;  /* 0x0000000f943c7221 */ /* 0x000fe20000000100 */
[----:B------:R-:W-:Y:S01]  /*3190*/  SHF.L.U32 R33, R33, 0x17, RZ ;  /* 0x0000001721217819 */ /* 0x000fe200000006ff */
[----:B------:R-:W-:Y:S01]  /*31a0*/  FFMA R58, R6, R7, R63 ;  /* 0x00000007063a7223 */ /* 0x000fe2000000003f */
[----:B------:R-:W-:Y:S01]  /*31b0*/  FFMA R54, R56, 1.925963033500011079e-08, R55 ;  /* 0x32a5706038367823 */ /* 0x000fe20000000037 */
[----:B------:R-:W5:Y:S01]  /*31c0*/  LDS R63, [UR4+0x4700] ;  /* 0x00470004ff3f7984 */ /* 0x000f620008000800 */
[-C--:B------:R-:W-:Y:S01]  /*31d0*/  FFMA.SAT R35, R60, R37.reuse, 0.5 ;  /* 0x3f0000003c237423 */ /* 0x080fe20000002025 */
[----:B------:R-:W-:Y:S01]  /*31e0*/  FADD R56, -R148, R16 ;  /* 0x0000001094387221 */ /* 0x000fe20000000100 */
[----:B------:R-:W-:Y:S01]  /*31f0*/  FADD R15, R45, -12583039 ;  /* 0xcb40007f2d0f7421 */ /* 0x000fe20000000000 */
[----:B------:R-:W-:Y:S01]  /*3200*/  SHF.L.U32 R16, R43, 0x17, RZ ;  /* 0x000000172b107819 */ /* 0x000fe200000006ff */
[----:B------:R-:W-:Y:S01]  /*3210*/  FFMA.RM R35, R35, R38, 12582913 ;  /* 0x4b40000123237423 */ /* 0x000fe20000004026 */
[----:B---3--:R-:W-:Y:S01]  /*3220*/  FMUL R7, R33, R12 ;  /* 0x0000000c21077220 */ /* 0x008fe20000400000 */
[----:B------:R-:W-:Y:S01]  /*3230*/  FFMA.SAT R43, R56, R37, 0.5 ;  /* 0x3f000000382b7423 */ /* 0x000fe20000002025 */
[----:B------:R-:W-:Y:S01]  /*3240*/  FFMA R15, R14, 1.4426950216293334961, -R15 ;  /* 0x3fb8aa3b0e0f7823 */ /* 0x000fe2000000080f */
[----:B------:R-:W-:Y:S01]  /*3250*/  FADD R33, R35, -12583039 ;  /* 0xcb40007f23217421 */ /* 0x000fe20000000000 */
[----:B------:R3:W1:Y:S01]  /*3260*/  MUFU.EX2 R12, R49 ;  /* 0x00000031000c7308 */ /* 0x0006620000000800 */
[----:B----4-:R-:W-:Y:S01]  /*3270*/  FFMA R59, R7, R59, R58 ;  /* 0x0000003b073b7223 */ /* 0x010fe2000000003a */
[-C--:B------:R-:W-:Y:S01]  /*3280*/  FFMA.RM R43, R43, R38.reuse, 12582913 ;  /* 0x4b4000012b2b7423 */ /* 0x080fe20000004026 */
[----:B------:R-:W-:Y:S01]  /*3290*/  FADD R58, -R148, R17 ;  /* 0x00000011943a7221 */ /* 0x000fe20000000100 */
[----:B--2---:R-:W-:Y:S01]  /*32a0*/  FMUL R16, R16, R13 ;  /* 0x0000000d10107220 */ /* 0x004fe20000400000 */
[----:B------:R-:W-:Y:S01]  /*32b0*/  FFMA R55, R14, 1.925963033500011079e-08, R15 ;  /* 0x32a570600e377823 */ /* 0x000fe2000000000f */
[----:B------:R-:W-:Y:S01]  /*32c0*/  FFMA R33, R60, 1.4426950216293334961, -R33 ;  /* 0x3fb8aa3b3c217823 */ /* 0x000fe20000000821 */
[----:B------:R-:W-:Y:S01]  /*32d0*/  FADD R15, R43, -12583039 ;  /* 0xcb40007f2b0f7421 */ /* 0x000fe20000000000 */
[----:B------:R2:W4:Y:S01]  /*32e0*/  MUFU.EX2 R13, R47 ;  /* 0x0000002f000d7308 */ /* 0x0005220000000800 */
[----:B------:R-:W5:Y:S01]  /*32f0*/  LDS R14, [UR4+0x4900] ;  /* 0x00490004ff0e7984 */ /* 0x000f620008000800 */
[-C--:B---3--:R-:W-:Y:S01]  /*3300*/  FFMA.SAT R49, R58, R37.reuse, 0.5 ;  /* 0x3f0000003a317423 */ /* 0x088fe20000002025 */
[----:B------:R-:W-:Y:S01]  /*3310*/  FFMA R51, R60, 1.925963033500011079e-08, R33 ;  /* 0x32a570603c337823 */ /* 0x000fe20000000021 */
[----:B------:R-:W-:Y:S01]  /*3320*/  FFMA R15, R56, 1.4426950216293334961, -R15 ;  /* 0x3fb8aa3b380f7823 */ /* 0x000fe2000000080f */
[----:B------:R-:W-:Y:S01]  /*3330*/  FADD R60, -R148, R18 ;  /* 0x00000012943c7221 */ /* 0x000fe20000000100 */
[----:B------:R-:W-:Y:S01]  /*3340*/  FFMA.RM R49, R49, R38, 12582913 ;  /* 0x4b40000131317423 */ /* 0x000fe20000004026 */
[----:B------:R-:W-:Y:S01]  /*3350*/  SHF.L.U32 R17, R40, 0x17, RZ ;  /* 0x0000001728117819 */ /* 0x000fe200000006ff */
[----:B------:R-:W3:Y:S01]  /*3360*/  MUFU.EX2 R46, R46 ;  /* 0x0000002e002e7308 */ /* 0x000ee20000000800 */
[----:B--2---:R-:W-:Y:S01]  /*3370*/  FFMA R47, R56, 1.925963033500011079e-08, R15 ;  /* 0x32a57060382f7823 */ /* 0x004fe2000000000f */
[----:B------:R-:W-:Y:S01]  /*3380*/  FFMA.SAT R33, R60, R37, 0.5 ;  /* 0x3f0000003c217423 */ /* 0x000fe20000002025 */
[----:B------:R-:W-:Y:S01]  /*3390*/  FADD R15, R49, -12583039 ;  /* 0xcb40007f310f7421 */ /* 0x000fe20000000000 */
[----:B------:R-:W-:Y:S01]  /*33a0*/  SHF.L.U32 R18, R34, 0x17, RZ ;  /* 0x0000001722127819 */ /* 0x000fe200000006ff */
[----:B------:R-:W-:Y:S01]  /*33b0*/  FFMA R64, R16, R64, R59 ;  /* 0x0000004010407223 */ /* 0x000fe2000000003b */
[----:B-1----:R-:W-:Y:S01]  /*33c0*/  FMUL R17, R17, R12 ;  /* 0x0000000c11117220 */ /* 0x002fe20000400000 */
[----:B------:R-:W-:Y:S01]  /*33d0*/  FFMA.RM R33, R33, R38, 12582913 ;  /* 0x4b40000121217423 */ /* 0x000fe20000004026 */
[----:B------:R-:W-:Y:S01]  /*33e0*/  FFMA R15, R58, 1.4426950216293334961, -R15 ;  /* 0x3fb8aa3b3a0f7823 */ /* 0x000fe2000000080f */
[----:B------:R-:W-:Y:S01]  /*33f0*/  FADD R62, -R148, R19 ;  /* 0x00000013943e7221 */ /* 0x000fe20000000100 */
[----:B------:R-:W1:Y:S01]  /*3400*/  MUFU.EX2 R53, R53 ;  /* 0x0000003500357308 */ /* 0x000e620000000800 */
[----:B----4-:R-:W-:Y:S01]  /*3410*/  FMUL R18, R18, R13 ;  /* 0x0000000d12127220 */ /* 0x010fe20000400000 */
[----:B------:R-:W-:Y:S01]  /*3420*/  SHF.L.U32 R19, R32, 0x17, RZ ;  /* 0x0000001720137819 */ /* 0x000fe200000006ff */
[----:B------:R-:W-:Y:S01]  /*3430*/  FFMA R57, R17, R57, R64 ;  /* 0x0000003911397223 */ /* 0x000fe20000000040 */
[----:B------:R-:W-:Y:S01]  /*3440*/  FADD R13, R33, -12583039 ;  /* 0xcb40007f210d7421 */ /* 0x000fe20000000000 */
[----:B------:R-:W-:Y:S01]  /*3450*/  FFMA R56, R58, 1.925963033500011079e-08, R15 ;  /* 0x32a570603a387823 */ /* 0x000fe2000000000f */
[----:B------:R-:W-:Y:S01]  /*3460*/  FFMA.SAT R15, R62, R37, 0.5 ;  /* 0x3f0000003e0f7423 */ /* 0x000fe20000002025 */
[----:B------:R-:W-:Y:S01]  /*3470*/  FADD R20, -R148, R20 ;  /* 0x0000001494147221 */ /* 0x000fe20000000100 */
[----:B------:R2:W4:Y:S01]  /*3480*/  MUFU.EX2 R40, R52 ;  /* 0x0000003400287308 */ /* 0x0005220000000800 */
[----:B------:R-:W-:Y:S01]  /*3490*/  FFMA R13, R60, 1.4426950216293334961, -R13 ;  /* 0x3fb8aa3b3c0d7823 */ /* 0x000fe2000000080d */
[----:B0-----:R-:W-:Y:S01]  /*34a0*/  FFMA R12, R18, R61, R57 ;  /* 0x0000003d120c7223 */ /* 0x001fe20000000039 */
[----:B---3--:R-:W-:Y:S01]  /*34b0*/  FMUL R19, R19, R46 ;  /* 0x0000002e13137220 */ /* 0x008fe20000400000 */
[-C--:B------:R-:W-:Y:S01]  /*34c0*/  FFMA.RM R32, R15, R38.reuse, 12582913 ;  /* 0x4b4000010f207423 */ /* 0x080fe20000004026 */
[----:B------:R-:W-:Y:S01]  /*34d0*/  FFMA.SAT R59, R20, R37, 0.5 ;  /* 0x3f000000143b7423 */ /* 0x000fe20000002025 */
[----:B------:R-:W-:Y:S01]  /*34e0*/  FFMA R46, R60, 1.925963033500011079e-08, R13 ;  /* 0x32a570603c2e7823 */ /* 0x000fe2000000000d */
[----:B-----5:R-:W-:Y:S01]  /*34f0*/  FFMA R63, R19, R63, R12 ;  /* 0x0000003f133f7223 */ /* 0x020fe2000000000c */
[----:B------:R-:W0:Y:S01]  /*3500*/  MUFU.EX2 R15, R50 ;  /* 0x00000032000f7308 */ /* 0x000e220000000800 */
[----:B------:R-:W-:Y:S01]  /*3510*/  SHF.L.U32 R12, R42, 0x17, RZ ;  /* 0x000000172a0c7819 */ /* 0x000fe200000006ff */
[----:B------:R-:W-:Y:S01]  /*3520*/  FADD R13, R32, -12583039 ;  /* 0xcb40007f200d7421 */ /* 0x000fe20000000000 */
[----:B------:R-:W3:Y:S01]  /*3530*/  LDS R64, [UR4+0x4a00] ;  /* 0x004a0004ff407984 */ /* 0x000ee20008000800 */
[----:B------:R-:W-:Y:S01]  /*3540*/  FFMA.RM R34, R59, R38, 12582913 ;  /* 0x4b4000013b227423 */ /* 0x000fe20000004026 */
[----:B------:R-:W-:Y:S01]  /*3550*/  SHF.L.U32 R30, R30, 0x17, RZ ;  /* 0x000000171e1e7819 */ /* 0x000fe200000006ff */
[----:B------:R-:W-:Y:S01]  /*3560*/  FFMA R57, R62, 1.4426950216293334961, -R13 ;  /* 0x3fb8aa3b3e397823 */ /* 0x000fe2000000080d */
[----:B-1----:R-:W-:Y:S01]  /*3570*/  FMUL R12, R12, R53 ;  /* 0x000000350c0c7220 */ /* 0x002fe20000400000 */
[----:B------:R-:W-:Y:S01]  /*3580*/  SHF.L.U32 R13, R31, 0x17, RZ ;  /* 0x000000171f0d7819 */ /* 0x000fe200000006ff */
[----:B------:R-:W-:Y:S01]  /*3590*/  FADD R31, R34, -12583039 ;  /* 0xcb40007f221f7421 */ /* 0x000fe20000000000 */
[----:B--2---:R-:W-:Y:S01]  /*35a0*/  FFMA R52, R62, 1.925963033500011079e-08, R57 ;  /* 0x32a570603e347823 */ /* 0x004fe20000000039 */
[----:B------:R-:W-:Y:S01]  /*35b0*/  FFMA R62, R12, R65, R63 ;  /* 0x000000410c3e7223 */ /* 0x000fe2000000003f */
[----:B------:R-:W-:Y:S01]  /*35c0*/  FADD R42, -R148, R21 ;  /* 0x00000015942a7221 */ /* 0x000fe20000000100 */
[----:B------:R-:W1:Y:S01]  /*35d0*/  LDS R63, [UR4+0x4b00] ;  /* 0x004b0004ff3f7984 */ /* 0x000e620008000800 */
[----:B----4-:R-:W-:Y:S01]  /*35e0*/  FMUL R13, R13, R40 ;  /* 0x000000280d0d7220 */ /* 0x010fe20000400000 */
[----:B------:R-:W-:Y:S01]  /*35f0*/  FFMA R31, R20, 1.4426950216293334961, -R31 ;  /* 0x3fb8aa3b141f7823 */ /* 0x000fe2000000081f */
[C---:B------:R-:W-:Y:S01]  /*3600*/  FADD R58, -R148.reuse, R22 ;  /* 0x00000016943a7221 */ /* 0x040fe20000000100 */
[----:B------:R-:W-:Y:S01]  /*3610*/  FADD R60, -R148, R23 ;  /* 0x00000017943c7221 */ /* 0x000fe20000000100 */
[----:B------:R-:W-:Y:S01]  /*3620*/  FFMA R61, R13, R14, R62 ;  /* 0x0000000e0d3d7223 */ /* 0x000fe2000000003e */
[----:B------:R-:W-:Y:S01]  /*3630*/  FFMA R22, R20, 1.925963033500011079e-08, R31 ;  /* 0x32a5706014167823 */ /* 0x000fe2000000001f */
[----:B------:R-:W2:Y:S01]  /*3640*/  LDS R65, [UR4+0x4c00] ;  /* 0x004c0004ff417984 */ /* 0x000ea20008000800 */
[----:B0-----:R-:W-:Y:S01]  /*3650*/  FMUL R14, R30, R15 ;  /* 0x0000000f1e0e7220 */ /* 0x001fe20000400000 */
[-C--:B------:R-:W-:Y:S01]  /*3660*/  FFMA.SAT R31, R42, R37.reuse, 0.5 ;  /* 0x3f0000002a1f7423 */ /* 0x080fe20000002025 */
[-C--:B------:R-:W-:Y:S01]  /*3670*/  FFMA.SAT R15, R58, R37.reuse, 0.5 ;  /* 0x3f0000003a0f7423 */ /* 0x080fe20000002025 */
[-C--:B------:R-:W-:Y:S01]  /*3680*/  FFMA.SAT R21, R60, R37.reuse, 0.5 ;  /* 0x3f0000003c157423 */ /* 0x080fe20000002025 */
[----:B------:R-:W0:Y:S01]  /*3690*/  LDS R20, [UR4+0x4d00] ;  /* 0x004d0004ff147984 */ /* 0x000e220008000800 */
[-C--:B------:R-:W-:Y:S01]  /*36a0*/  FFMA.RM R31, R31, R38.reuse, 12582913 ;  /* 0x4b4000011f1f7423 */ /* 0x080fe20000004026 */
[----:B------:R-:W4:Y:S01]  /*36b0*/  MUFU.EX2 R44, R44 ;  /* 0x0000002c002c7308 */ /* 0x000f220000000800 */
[-C--:B------:R-:W-:Y:S01]  /*36c0*/  FFMA.RM R40, R15, R38.reuse, 12582913 ;  /* 0x4b4000010f287423 */ /* 0x080fe20000004026 */
[----:B------:R-:W-:Y:S01]  /*36d0*/  FFMA.RM R30, R21, R38, 12582913 ;  /* 0x4b400001151e7423 */ /* 0x000fe20000004026 */
[----:B------:R-:W-:Y:S01]  /*36e0*/  FADD R15, R31, -12583039 ;  /* 0xcb40007f1f0f7421 */ /* 0x000fe20000000000 */
[----:B------:R-:W5:Y:S01]  /*36f0*/  LDS R21, [UR4+0x4e00] ;  /* 0x004e0004ff157984 */ /* 0x000f620008000800 */
[----:B------:R-:W-:Y:S01]  /*3700*/  FADD R57, R40, -12583039 ;  /* 0xcb40007f28397421 */ /* 0x000fe20000000000 */
[----:B------:R-:W-:Y:S01]  /*3710*/  FADD R59, R30, -12583039 ;  /* 0xcb40007f1e3b7421 */ /* 0x000fe20000000000 */
[----:B------:R-:W-:Y:S01]  /*3720*/  FFMA R23, R42, 1.4426950216293334961, -R15 ;  /* 0x3fb8aa3b2a177823 */ /* 0x000fe2000000080f */
[----:B------:R-:W1:Y:S01]  /*3730*/  MUFU.EX2 R53, R54 ;  /* 0x0000003600357308 */ /* 0x000e620000000800 */
[----:B------:R-:W-:Y:S01]  /*3740*/  FFMA R57, R58, 1.4426950216293334961, -R57 ;  /* 0x3fb8aa3b3a397823 */ /* 0x000fe20000000839 */
[----:B------:R-:W-:Y:S01]  /*3750*/  SHF.L.U32 R15, R28, 0x17, RZ ;  /* 0x000000171c0f7819 */ /* 0x000fe200000006ff */
[----:B------:R-:W-:Y:S01]  /*3760*/  FFMA R50, R42, 1.925963033500011079e-08, R23 ;  /* 0x32a570602a327823 */ /* 0x000fe20000000017 */
[----:B------:R-:W-:Y:S01]  /*3770*/  FFMA R59, R60, 1.4426950216293334961, -R59 ;  /* 0x3fb8aa3b3c3b7823 */ /* 0x000fe2000000083b */
[----:B------:R-:W-:Y:S01]  /*3780*/  FFMA R23, R58, 1.925963033500011079e-08, R57 ;  /* 0x32a570603a177823 */ /* 0x000fe20000000039 */
[----:B------:R-:W-:Y:S01]  /*3790*/  FADD R58, -R148, R24 ;  /* 0x00000018943a7221 */ /* 0x000fe20000000100 */
[----:B------:R-:W-:Y:S01]  /*37a0*/  SHF.L.U32 R24, R41, 0x17, RZ ;  /* 0x0000001729187819 */ /* 0x000fe200000006ff */
[----:B------:R-:W-:Y:S01]  /*37b0*/  FFMA R42, R60, 1.925963033500011079e-08, R59 ;  /* 0x32a570603c2a7823 */ /* 0x000fe2000000003b */
[----:B----4-:R-:W-:Y:S01]  /*37c0*/  FMUL R15, R15, R44 ;  /* 0x0000002c0f0f7220 */ /* 0x010fe20000400000 */
[-C--:B------:R-:W-:Y:S01]  /*37d0*/  FFMA.SAT R41, R58, R37.reuse, 0.5 ;  /* 0x3f0000003a297423 */ /* 0x080fe20000002025 */
[----:B------:R4:W2:Y:S01]  /*37e0*/  MUFU.EX2 R44, R48 ;  /* 0x00000030002c7308 */ /* 0x0008a20000000800 */
[----:B------:R-:W5:Y:S01]  /*37f0*/  LDS R59, [UR4+0x4f00] ;  /* 0x004f0004ff3b7984 */ /* 0x000f620008000800 */
[----:B------:R-:W-:Y:S01]  /*3800*/  FADD R60, -R148, R25 ;  /* 0x00000019943c7221 */ /* 0x000fe20000000100 */
[----:B---3--:R-:W-:Y:S01]  /*3810*/  FFMA R64, R14, R64, R61 ;  /* 0x000000400e407223 */ /* 0x008fe2000000003d */
[-C--:B------:R-:W-:Y:S01]  /*3820*/  FFMA.RM R41, R41, R38.reuse, 12582913 ;  /* 0x4b40000129297423 */ /* 0x080fe20000004026 */
[----:B------:R-:W3:Y:S01]  /*3830*/  LDS R61, [UR4+0x5000] ;  /* 0x00500004ff3d7984 */ /* 0x000ee20008000800 */
[----:B------:R-:W-:Y:S01]  /*3840*/  FFMA.SAT R25, R60, R37, 0.5 ;  /* 0x3f0000003c197423 */ /* 0x000fe20000002025 */
[----:B-1----:R-:W-:Y:S01]  /*3850*/  FMUL R24, R24, R53 ;  /* 0x0000003518187220 */ /* 0x002fe20000400000 */
[----:B------:R-:W1:Y:S01]  /*3860*/  MUFU.EX2 R55, R55 ;  /* 0x0000003700377308 */ /* 0x000e620000000800 */
[----:B------:R-:W-:Y:S01]  /*3870*/  FADD R53, R41, -12583039 ;  /* 0xcb40007f29357421 */ /* 0x000fe20000000000 */
[----:B------:R-:W-:Y:S01]  /*3880*/  FFMA.RM R28, R25, R38, 12582913 ;  /* 0x4b400001191c7423 */ /* 0x000fe20000004026 */
[----:B------:R-:W-:Y:S01]  /*3890*/  SHF.L.U32 R25, R29, 0x17, RZ ;  /* 0x000000171d197819 */ /* 0x000fe200000006ff */
[----:B------:R-:W-:Y:S01]  /*38a0*/  FFMA R63, R15, R63, R64 ;  /* 0x0000003f0f3f7223 */ /* 0x000fe20000000040 */
[----:B------:R-:W-:Y:S01]  /*38b0*/  FFMA R53, R58, 1.4426950216293334961, -R53 ;  /* 0x3fb8aa3b3a357823 */ /* 0x000fe20000000835 */
[----:B------:R-:W-:Y:S01]  /*38c0*/  FADD R62, -R148, R26 ;  /* 0x0000001a943e7221 */ /* 0x000fe20000000100 */
[----:B------:R-:W-:Y:S01]  /*38d0*/  FADD R57, R28, -12583039 ;  /* 0xcb40007f1c397421 */ /* 0x000fe20000000000 */
[----:B------:R-:W-:Y:S01]  /*38e0*/  SHF.L.U32 R26, R45, 0x17, RZ ;  /* 0x000000172d1a7819 */ /* 0x000fe200000006ff */
[----:B----4-:R-:W-:Y:S01]  /*38f0*/  FFMA R48, R58, 1.925963033500011079e-08, R53 ;  /* 0x32a570603a307823 */ /* 0x010fe20000000035 */
[----:B--2---:R-:W-:Y:S01]  /*3900*/  FFMA R58, R24, R65, R63 ;  /* 0x00000041183a7223 */ /* 0x004fe2000000003f */
[----:B------:R-:W-:Y:S01]  /*3910*/  FMUL R25, R25, R44 ;  /* 0x0000002c19197220 */ /* 0x000fe20000400000 */
[----:B------:R-:W-:Y:S01]  /*3920*/  FFMA.SAT R45, R62, R37, 0.5 ;  /* 0x3f0000003e2d7423 */ /* 0x000fe20000002025 */
[----:B------:R-:W-:Y:S01]  /*3930*/  FFMA R29, R60, 1.4426950216293334961, -R57 ;  /* 0x3fb8aa3b3c1d7823 */ /* 0x000fe20000000839 */
[----:B------:R2:W4:Y:S01]  /*3940*/  MUFU.EX2 R54, R51 ;  /* 0x0000003300367308 */ /* 0x0005220000000800 */
[----:B0-----:R-:W-:Y:S01]  /*3950*/  FFMA R57, R25, R20, R58 ;  /* 0x0000001419397223 */ /* 0x001fe2000000003a */
[-C--:B------:R-:W-:Y:S01]  /*3960*/  FFMA.RM R45, R45, R38.reuse, 12582913 ;  /* 0x4b4000012d2d7423 */ /* 0x080fe20000004026 */
[----:B-1----:R-:W-:Y:S01]  /*3970*/  FMUL R26, R26, R55 ;  /* 0x000000371a1a7220 */ /* 0x002fe20000400000 */
[----:B------:R-:W-:Y:S01]  /*3980*/  FADD R64, -R148, R27 ;  /* 0x0000001b94407221 */ /* 0x000fe20000000100 */
[----:B------:R-:W-:Y:S01]  /*3990*/  FFMA R29, R60, 1.925963033500011079e-08, R29 ;  /* 0x32a570603c1d7823 */ /* 0x000fe2000000001d */
[----:B------:R-:W-:Y:S01]  /*39a0*/  FADD R60, -R148, R8 ;  /* 0x00000008943c7221 */ /* 0x000fe20000000100 */
[----:B-----5:R-:W-:Y:S01]  /*39b0*/  FFMA R58, R26, R21, R57 ;  /* 0x000000151a3a7223 */ /* 0x020fe20000000039 */
[----:B------:R-:W0:Y:S01]  /*39c0*/  MUFU.EX2 R53, R47 ;  /* 0x0000002f00357308 */ /* 0x000e220000000800 */
[----:B------:R-:W-:Y:S01]  /*39d0*/  FADD R21, R45, -12583039 ;  /* 0xcb40007f2d157421 */ /* 0x000fe20000000000 */
[----:B------:R-:W-:Y:S01]  /*39e0*/  FFMA.SAT R27, R64, R37, 0.5 ;  /* 0x3f000000401b7423 */ /* 0x000fe20000002025 */
[----:B------:R-:W-:Y:S01]  /*39f0*/  FADD R8, RZ, R4 ;  /* 0x00000004ff087221 */ /* 0x000fe20000000000 */
[----:B------:R-:W-:Y:S01]  /*3a00*/  SHF.L.U32 R20, R43, 0x17, RZ ;  /* 0x000000172b147819 */ /* 0x000fe200000006ff */
[C---:B------:R-:W-:Y:S01]  /*3a10*/  FFMA R21, R62.reuse, 1.4426950216293334961, -R21 ;  /* 0x3fb8aa3b3e157823 */ /* 0x040fe20000000815 */
[----:B------:R-:W-:Y:S01]  /*3a20*/  FFMA.RM R44, R27, R38, 12582913 ;  /* 0x4b4000011b2c7423 */ /* 0x000fe20000004026 */
[----:B------:R-:W-:Y:S01]  /*3a30*/  SHF.L.U32 R27, R35, 0x17, RZ ;  /* 0x00000017231b7819 */ /* 0x000fe200000006ff */
[----:B------:R-:W1:Y:S01]  /*3a40*/  LDS R57, [UR4+0x5100] ;  /* 0x00510004ff397984 */ /* 0x000e620008000800 */
[----:B--2---:R-:W-:Y:S01]  /*3a50*/  FFMA R51, R62, 1.925963033500011079e-08, R21 ;  /* 0x32a570603e337823 */ /* 0x004fe20000000015 */
[----:B------:R-:W-:Y:S01]  /*3a60*/  FADD R62, -R148, R9 ;  /* 0x00000009943e7221 */ /* 0x000fe20000000100 */
[----:B------:R-:W-:Y:S01]  /*3a70*/  FADD R35, R44, -12583039 ;  /* 0xcb40007f2c237421 */ /* 0x000fe20000000000 */
[----:B------:R-:W-:Y:S01]  /*3a80*/  FADD R9, R8, R5 ;  /* 0x0000000508097221 */ /* 0x000fe20000000000 */
[----:B----4-:R-:W-:Y:S01]  /*3a90*/  FMUL R27, R27, R54 ;  /* 0x000000361b1b7220 */ /* 0x010fe20000400000 */
[----:B------:R-:W2:Y:S01]  /*3aa0*/  LDS R63, [UR4+0x5200] ;  /* 0x00520004ff3f7984 */ /* 0x000ea20008000800 */
[----:B------:R-:W-:Y:S01]  /*3ab0*/  FFMA R35, R64, 1.4426950216293334961, -R35 ;  /* 0x3fb8aa3b40237823 */ /* 0x000fe20000000823 */
[----:B------:R-:W-:Y:S01]  /*3ac0*/  FADD R8, R9, R6 ;  /* 0x0000000609087221 */ /* 0x000fe20000000000 */
[----:B------:R-:W-:Y:S01]  /*3ad0*/  FFMA R59, R27, R59, R58 ;  /* 0x0000003b1b3b7223 */ /* 0x000fe2000000003a */
[----:B0-----:R-:W-:Y:S01]  /*3ae0*/  FMUL R20, R20, R53 ;  /* 0x0000003514147220 */ /* 0x001fe20000400000 */
[----:B------:R-:W-:Y:S01]  /*3af0*/  FADD R54, -R148, R11 ;  /* 0x0000000b94367221 */ /* 0x000fe20000000100 */
[----:B------:R-:W-:Y:S01]  /*3b00*/  FFMA R47, R64, 1.925963033500011079e-08, R35 ;  /* 0x32a57060402f7823 */ /* 0x000fe20000000023 */
[----:B------:R-:W-:Y:S01]  /*3b10*/  FADD R11, R8, R7 ;  /* 0x00000007080b7221 */ /* 0x000fe20000000000 */
[----:B---3--:R-:W-:Y:S01]  /*3b20*/  FFMA R64, R20, R61, R59 ;  /* 0x0000003d14407223 */ /* 0x008fe2000000003b */
[----:B------:R-:W-:Y:S01]  /*3b30*/  LDS R9, [UR4+0x5400] ;  /* 0x00540004ff097984 */ /* 0x000fe20008000800 */
[----:B------:R0:W-:Y:S01]  /*3b40*/  MUFU.EX2 R58, R46 ;  /* 0x0000002e003a7308 */ /* 0x0001e20000000800 */
[----:B------:R-:W-:Y:S01]  /*3b50*/  FADD R8, R11, R16 ;  /* 0x000000100b087221 */ /* 0x000fe20000000000 */
[----:B------:R-:W-:Y:S01]  /*3b60*/  FADD R10, -R148, R10 ;  /* 0x0000000a940a7221 */ /* 0x000fe20000000100 */
[----:B------:R-:W3:Y:S01]  /*3b70*/  LDS R61, [UR4+0x5300] ;  /* 0x00530004ff3d7984 */ /* 0x000ee20008000800 */
[----:B------:R-:W-:Y:S01]  /*3b80*/  SHF.L.U32 R33, R33, 0x17, RZ ;  /* 0x0000001721217819 */ /* 0x000fe200000006ff */
[----:B------:R-:W-:Y:S01]  /*3b90*/  FADD R11, R8, R17 ;  /* 0x00000011080b7221 */ /* 0x000fe20000000000 */
[----:B------:R-:W-:Y:S01]  /*3ba0*/  SHF.L.U32 R21, R49, 0x17, RZ ;  /* 0x0000001731157819 */ /* 0x000fe200000006ff */
[-C--:B------:R-:W-:Y:S01]  /*3bb0*/  FFMA.SAT R35, R62, R37.reuse, 0.5 ;  /* 0x3f0000003e237423 */ /* 0x080fe20000002025 */
[----:B------:R-:W4:Y:S01]  /*3bc0*/  MUFU.EX2 R56, R56 ;  /* 0x0000003800387308 */ /* 0x000f220000000800 */
[----:B0-----:R-:W0:Y:S01]  /*3bd0*/  LDS R46, [UR4+0x5500] ;  /* 0x00550004ff2e7984 */ /* 0x001e220008000800 */
[----:B------:R-:W-:Y:S01]  /*3be0*/  FADD R8, R11, R18 ;  /* 0x000000120b087221 */ /* 0x000fe20000000000 */
[-C--:B------:R-:W-:Y:S01]  /*3bf0*/  FFMA.SAT R53, R10, R37.reuse, 0.5 ;  /* 0x3f0000000a357423 */ /* 0x080fe20000002025 */
[-C--:B------:R-:W-:Y:S01]  /*3c00*/  FFMA.SAT R43, R60, R37.reuse, 0.5 ;  /* 0x3f0000003c2b7423 */ /* 0x080fe20000002025 */
[----:B------:R-:W-:Y:S01]  /*3c10*/  FFMA.SAT R55, R54, R37, 0.5 ;  /* 0x3f00000036377423 */ /* 0x000fe20000002025 */
[----:B------:R-:W-:Y:S01]  /*3c20*/  FADD R11, R8, R19 ;  /* 0x00000013080b7221 */ /* 0x000fe20000000000 */
[-C--:B------:R-:W-:Y:S01]  /*3c30*/  FFMA.RM R37, R35, R38.reuse, 12582913 ;  /* 0x4b40000123257423 */ /* 0x080fe20000004026 */
[----:B------:R-:W-:Y:S01]  /*3c40*/  MUFU.EX2 R52, R52 ;  /* 0x0000003400347308 */ /* 0x000fe20000000800 */
[-C--:B------:R-:W-:Y:S01]  /*3c50*/  FFMA.RM R35, R53, R38.reuse, 12582913 ;  /* 0x4b40000135237423 */ /* 0x080fe20000004026 */
[----:B------:R-:W-:Y:S01]  /*3c60*/  FADD R8, R11, R12 ;  /* 0x0000000c0b087221 */ /* 0x000fe20000000000 */
[----:B------:R-:W-:Y:S01]  /*3c70*/  SHF.L.U32 R31, R31, 0x17, RZ ;  /* 0x000000171f1f7819 */ /* 0x000fe200000006ff */
[-C--:B------:R-:W-:Y:S01]  /*3c80*/  FFMA.RM R43, R43, R38.reuse, 12582913 ;  /* 0x4b4000012b2b7423 */ /* 0x080fe20000004026 */
[----:B------:R-:W-:Y:S01]  /*3c90*/  FFMA.RM R38, R55, R38, 12582913 ;  /* 0x4b40000137267423 */ /* 0x000fe20000004026 */
[----:B------:R-:W-:Y:S01]  /*3ca0*/  FADD R11, R8, R13 ;  /* 0x0000000d080b7221 */ /* 0x000fe20000000000 */
[----:B------:R-:W-:Y:S01]  /*3cb0*/  SHF.L.U32 R40, R40, 0x17, RZ ;  /* 0x0000001728287819 */ /* 0x000fe200000006ff */
[----:B------:R5:W3:Y:S01]  /*3cc0*/  MUFU.EX2 R49, R22 ;  /* 0x0000001600317308 */ /* 0x000ae20000000800 */
[----:B----4-:R-:W-:Y:S01]  /*3cd0*/  FMUL R21, R21, R56 ;  /* 0x0000003815157220 */ /* 0x010fe20000400000 */
[----:B------:R-:W-:Y:S01]  /*3ce0*/  FADD R8, R11, R14 ;  /* 0x0000000e0b087221 */ /* 0x000fe20000000000 */
[----:B------:R-:W-:Y:S01]  /*3cf0*/  FADD R55, R43, -12583039 ;  /* 0xcb40007f2b377421 */ /* 0x000fe20000000000 */
[----:B------:R-:W-:Y:S01]  /*3d00*/  SHF.L.U32 R41, R41, 0x17, RZ ;  /* 0x0000001729297819 */ /* 0x000fe200000006ff */
[----:B-1----:R-:W-:Y:S01]  /*3d10*/  FFMA R59, R21, R57, R64 ;  /* 0x00000039153b7223 */ /* 0x002fe20000000040 */
[----:B------:R-:W-:Y:S01]  /*3d20*/  FADD R11, R8, R15 ;  /* 0x0000000f080b7221 */ /* 0x000fe20000000000 */
[----:B------:R-:W-:Y:S01]  /*3d30*/  SHF.L.U32 R8, R34, 0x17, RZ ;  /* 0x0000001722087819 */ /* 0x000fe200000006ff */
[----:B------:R-:W1:Y:S01]  /*3d40*/  MUFU.EX2 R50, R50 ;  /* 0x0000003200327308 */ /* 0x000e620000000800 */
[----:B-----5:R-:W-:Y:S01]  /*3d50*/  FMUL R22, R33, R58 ;  /* 0x0000003a21167220 */ /* 0x020fe20000400000 */
[----:B------:R-:W-:Y:S01]  /*3d60*/  SHF.L.U32 R33, R32, 0x17, RZ ;  /* 0x0000001720217819 */ /* 0x000fe200000006ff */
[----:B------:R-:W-:Y:S01]  /*3d70*/  FADD R34, R11, R24 ;  /* 0x000000180b227221 */ /* 0x000fe20000000000 */
[----:B------:R-:W4:Y:S01]  /*3d80*/  LDS R58, [UR4+0x5600] ;  /* 0x00560004ff3a7984 */ /* 0x000f220008000800 */
[----:B--2---:R-:W-:Y:S01]  /*3d90*/  FFMA R56, R22, R63, R59 ;  /* 0x0000003f16387223 */ /* 0x004fe2000000003b */
[----:B------:R-:W-:Y:S01]  /*3da0*/  FFMA R55, R60, 1.4426950216293334961, -R55 ;  /* 0x3fb8aa3b3c377823 */ /* 0x000fe20000000837 */
[----:B------:R-:W-:Y:S01]  /*3db0*/  FADD R11, R34, R25 ;  /* 0x00000019220b7221 */ /* 0x000fe20000000000 */
[----:B------:R2:W5:Y:S01]  /*3dc0*/  MUFU.EX2 R53, R23 ;  /* 0x0000001700357308 */ /* 0x0005620000000800 */
[----:B---3--:R-:W-:Y:S01]  /*3dd0*/  FMUL R8, R8, R49 ;  /* 0x0000003108087220 */ /* 0x008fe20000400000 */
[----:B------:R-:W-:Y:S01]  /*3de0*/  FADD R57, R37, -12583039 ;  /* 0xcb40007f25397421 */ /* 0x000fe20000000000 */
[----:B------:R-:W-:Y:S01]  /*3df0*/  FFMA R55, R60, 1.925963033500011079e-08, R55 ;  /* 0x32a570603c377823 */ /* 0x000fe20000000037 */
[----:B------:R-:W-:Y:S01]  /*3e00*/  SHF.L.U32 R44, R44, 0x17, RZ ;  /* 0x000000172c2c7819 */ /* 0x000fe200000006ff */
[----:B------:R-:W-:Y:S01]  /*3e10*/  STL.128 [R1], R4 ;  /* 0x0000000401007387 */ /* 0x000fe20000100c00 */
[C---:B------:R-:W-:Y:S01]  /*3e20*/  FFMA R57, R62.reuse, 1.4426950216293334961, -R57 ;  /* 0x3fb8aa3b3e397823 */ /* 0x040fe20000000839 */
[----:B------:R-:W-:Y:S01]  /*3e30*/  SHF.L.U32 R45, R45, 0x17, RZ ;  /* 0x000000172d2d7819 */ /* 0x000fe200000006ff */
[----:B------:R-:W3:Y:S01]  /*3e40*/  MUFU.EX2 R48, R48 ;  /* 0x0000003000307308 */ /* 0x000ee20000000800 */
[----:B--2---:R-:W-:Y:S01]  /*3e50*/  FMUL R23, R33, R52 ;  /* 0x0000003421177220 */ /* 0x004fe20000400000 */
[----:B------:R-:W-:Y:S01]  /*3e60*/  FADD R33, R35, -12583039 ;  /* 0xcb40007f23217421 */ /* 0x000fe20000000000 */
[----:B------:R-:W-:Y:S01]  /*3e70*/  FFMA R32, R62, 1.925963033500011079e-08, R57 ;  /* 0x32a570603e207823 */ /* 0x000fe20000000039 */
[----:B------:R-:W-:Y:S01]  /*3e80*/  STL.128 [R1+0x10], R16 ;  /* 0x0000101001007387 */ /* 0x000fe20000100c00 */
[----:B------:R-:W-:Y:S01]  /*3e90*/  FFMA R61, R23, R61, R56 ;  /* 0x0000003d173d7223 */ /* 0x000fe20000000038 */
[----:B------:R-:W-:-:S02]  /*3ea0*/  FFMA R33, R10, 1.4426950216293334961, -R33 ;  /* 0x3fb8aa3b0a217823 */ /* 0x000fc40000000821 */
[----:B------:R-:W2:Y:S01]  /*3eb0*/  MUFU.EX2 R42, R42 ;  /* 0x0000002a002a7308 */ /* 0x000ea20000000800 */
[----:B------:R-:W-:Y:S01]  /*3ec0*/  FFMA R34, R8, R9, R61 ;  /* 0x0000000908227223 */ /* 0x000fe2000000003d */
[----:B------:R-:W-:Y:S01]  /*3ed0*/  FFMA R49, R10, 1.925963033500011079e-08, R33 ;  /* 0x32a570600a317823 */ /* 0x000fe20000000021 */
[----:B------:R-:W-:Y:S01]  /*3ee0*/  FADD R10, R11, R26 ;  /* 0x0000001a0b0a7221 */ /* 0x000fe20000000000 */
[----:B-1----:R-:W-:Y:S01]  /*3ef0*/  FMUL R9, R31, R50 ;  /* 0x000000321f097220 */ /* 0x002fe20000400000 */
[----:B------:R-:W-:Y:S01]  /*3f00*/  FADD R31, R38, -12583039 ;  /* 0xcb40007f261f7421 */ /* 0x000fe20000000000 */
[----:B------:R-:W-:Y:S01]  /*3f10*/  LDS R56, [UR4+0x5a00] ;  /* 0x005a0004ff387984 */ /* 0x000fe20008000800 */
[----:B------:R-:W-:Y:S01]  /*3f20*/  FADD R11, R10, R27 ;  /* 0x0000001b0a0b7221 */ /* 0x000fe20000000000 */
[----:B0-----:R-:W-:Y:S01]  /*3f30*/  FFMA R33, R9, R46, R34 ;  /* 0x0000002e09217223 */ /* 0x001fe20000000022 */
[----:B------:R0:W1:Y:S01]  /*3f40*/  MUFU.EX2 R52, R29 ;  /* 0x0000001d00347308 */ /* 0x0000620000000800 */
[----:B------:R-:W1:Y:S01]  /*3f50*/  LDS R46, [UR4+0x5700] ;  /* 0x00570004ff2e7984 */ /* 0x000e620008000800 */
[----:B------:R-:W-:Y:S01]  /*3f60*/  FADD R34, R11, R20 ;  /* 0x000000140b227221 */ /* 0x000fe20000000000 */
[----:B-----5:R-:W-:Y:S01]  /*3f70*/  FMUL R10, R40, R53 ;  /* 0x00000035280a7220 */ /* 0x020fe20000400000 */
[----:B------:R-:W-:Y:S01]  /*3f80*/  FFMA R31, R54, 1.4426950216293334961, -R31 ;  /* 0x3fb8aa3b361f7823 */ /* 0x000fe2000000081f */
[----:B------:R-:W-:Y:S01]  /*3f90*/  LDS R53, [UR4+0x5900] ;  /* 0x00590004ff357984 */ /* 0x000fe20008000800 */
[----:B------:R-:W-:Y:S01]  /*3fa0*/  FADD R11, R34, R21 ;  /* 0x00000015220b7221 */ /* 0x000fe20000000000 */
[----:B------:R-:W-:Y:S01]  /*3fb0*/  SHF.L.U32 R40, R37, 0x17, RZ ;  /* 0x0000001725287819 */ /* 0x000fe200000006ff */
[----:B------:R5:W1:Y:S01]  /*3fc0*/  MUFU.EX2 R50, R51 ;  /* 0x0000003300327308 */ /* 0x000a620000000800 */
[----:B------:R-:W-:Y:S01]  /*3fd0*/  FFMA R54, R54, 1.925963033500011079e-08, R31 ;  /* 0x32a5706036367823 */ /* 0x000fe2000000001f */
[----:B------:R-:W-:Y:S01]  /*3fe0*/  FADD R34, R11, R22 ;  /* 0x000000160b227221 */ /* 0x000fe20000000000 */
[----:B------:R-:W-:Y:S01]  /*3ff0*/  SHF.L.U32 R11, R30, 0x17, RZ ;  /* 0x000000171e0b7819 */ /* 0x000fe200000006ff */
[----:B------:R-:W-:Y:S01]  /*4000*/  LDS R57, [UR4+0x5d00] ;  /* 0x005d0004ff397984 */ /* 0x000fe20008000800 */
[----:B----4-:R-:W-:Y:S01]  /*4010*/  FFMA R58, R10, R58, R33 ;  /* 0x0000003a0a3a7223 */ /* 0x010fe20000000021 */
[----:B0-----:R-:W-:-:S02]  /*4020*/  FADD R29, R34, R23 ;  /* 0x00000017221d7221 */ /* 0x001fc40000000000 */
[----:B------:R-:W0:Y:S01]  /*4030*/  MUFU.EX2 R47, R47 ;  /* 0x0000002f002f7308 */ /* 0x000e220000000800 */
[----:B-----5:R-:W4:Y:S01]  /*4040*/  LDS R51, [UR4+0x5800] ;  /* 0x00580004ff337984 */ /* 0x020f220008000800 */
[----:B------:R-:W-:Y:S01]  /*4050*/  FADD R30, R29, R8 ;  /* 0x000000081d1e7221 */ /* 0x000fe20000000000 */
[----:B------:R-:W-:Y:S01]  /*4060*/  SHF.L.U32 R29, R28, 0x17, RZ ;  /* 0x000000171c1d7819 */ /* 0x000fe200000006ff */
[----:B---3--:R-:W-:Y:S01]  /*4070*/  FMUL R28, R41, R48 ;  /* 0x00000030291c7220 */ /* 0x008fe20000400000 */
[----:B--2---:R-:W-:Y:S01]  /*4080*/  FMUL R11, R11, R42 ;  /* 0x0000002a0b0b7220 */ /* 0x004fe20000400000 */
[----:B------:R-:W-:Y:S01]  /*4090*/  FADD R31, R30, R9 ;  /* 0x000000091e1f7221 */ /* 0x000fe20000000000 */
[----:B------:R-:W2:Y:S01]  /*40a0*/  LDS R48, [UR4+0x5b00] ;  /* 0x005b0004ff307984 */ /* 0x000ea20008000800 */
[----:B-1----:R-:W-:Y:S01]  /*40b0*/  FMUL R29, R29, R52 ;  /* 0x000000341d1d7220 */ /* 0x002fe20000400000 */
[----:B------:R-:W1:Y:S01]  /*40c0*/  MUFU.EX2 R55, R55 ;  /* 0x0000003700377308 */ /* 0x000e620000000800 */
[----:B------:R-:W-:Y:S01]  /*40d0*/  FADD R30, R31, R10 ;  /* 0x0000000a1f1e7221 */ /* 0x000fe20000000000 */
[----:B------:R-:W3:Y:S03]  /*40e0*/  LDS R52, [UR4+0x5c00] ;  /* 0x005c0004ff347984 */ /* 0x000ee60008000800 */
[----:B------:R-:W-:Y:S01]  /*40f0*/  FADD R31, R30, R11 ;  /* 0x0000000b1e1f7221 */ /* 0x000fe20000000000 */
[----:B------:R-:W-:Y:S01]  /*4100*/  FMUL R30, R45, R50 ;  /* 0x000000322d1e7220 */ /* 0x000fe20000400000 */
[----:B------:R-:W-:Y:S01]  /*4110*/  STL.128 [R1+0x20], R12 ;  /* 0x0000200c01007387 */ /* 0x000fe20000100c00 */
[----:B------:R5:W1:Y:S01]  /*4120*/  MUFU.EX2 R41, R32 ;  /* 0x0000002000297308 */ /* 0x000a620000000800 */
[----:B------:R-:W-:Y:S01]  /*4130*/  FADD R34, R31, R28 ;  /* 0x0000001c1f227221 */ /* 0x000fe20000000000 */
[----:B0-----:R-:W-:Y:S01]  /*4140*/  FMUL R31, R44, R47 ;  /* 0x0000002f2c1f7220 */ /* 0x001fe20000400000 */
[----:B------:R-:W-:Y:S02]  /*4150*/  LDS R45, [UR4+0x5f00] ;  /* 0x005f0004ff2d7984 */ /* 0x000fe40008000800 */
[----:B------:R-:W-:-:S02]  /*4160*/  FADD R33, R34, R29 ;  /* 0x0000001d22217221 */ /* 0x000fc40000000000 */
[----:B------:R-:W0:Y:S01]  /*4170*/  LDS R44, [UR4+0x5e00] ;  /* 0x005e0004ff2c7984 */ /* 0x000e220008000800 */
[----:B------:R-:W4:Y:S01]  /*4180*/  MUFU.EX2 R49, R49 ;  /* 0x0000003100317308 */ /* 0x000f220000000800 */
[----:B-----5:R-:W-:Y:S01]  /*4190*/  SHF.L.U32 R32, R43, 0x17, RZ ;  /* 0x000000172b207819 */ /* 0x020fe200000006ff */
[----:B------:R-:W-:Y:S01]  /*41a0*/  FADD R34, R33, R30 ;  /* 0x0000001e21227221 */ /* 0x000fe20000000000 */
[----:B------:R-:W-:Y:S01]  /*41b0*/  FFMA R43, R11, R46, R58 ;  /* 0x0000002e0b2b7223 */ /* 0x000fe2000000003a */
[----:B------:R0:W-:Y:S02]  /*41c0*/  STL.128 [R1+0x30], R24 ;  /* 0x0000301801007387 */ /* 0x0001e40000100c00 */
[----:B-1----:R-:W-:Y:S01]  /*41d0*/  FMUL R32, R32, R55 ;  /* 0x0000003720207220 */ /* 0x002fe20000400000 */
[----:B------:R-:W-:Y:S01]  /*41e0*/  FADD R37, R34, R31 ;  /* 0x0000001f22257221 */ /* 0x000fe20000000000 */
[----:B------:R-:W1:Y:S01]  /*41f0*/  MUFU.EX2 R54, R54 ;  /* 0x0000003600367308 */ /* 0x000e620000000800 */
[----:B------:R-:W-:Y:S01]  /*4200*/  FMUL R33, R40, R41 ;  /* 0x0000002928217220 */ /* 0x000fe20000400000 */
[----:B------:R-:W-:Y:S01]  /*4210*/  SHF.L.U32 R34, R35, 0x17, RZ ;  /* 0x0000001723227819 */ /* 0x000fe200000006ff */
[----:B------:R-:W-:Y:S01]  /*4220*/  FADD R40, R37, R32 ;  /* 0x0000002025287221 */ /* 0x000fe20000000000 */
[----:B------:R-:W-:Y:S01]  /*4230*/  SHF.L.U32 R35, R38, 0x17, RZ ;  /* 0x0000001726237819 */ /* 0x000fe200000006ff */
[----:B------:R-:W-:Y:S01]  /*4240*/  FMUL R38, R39, R0 ;  /* 0x0000000027267220 */ /* 0x000fe20000400000 */
[----:B------:R0:W-:Y:S01]  /*4250*/  STL.128 [R1+0x40], R20 ;  /* 0x0000401401007387 */ /* 0x0001e20000100c00 */
[----:B------:R-:W-:Y:S01]  /*4260*/  FADD R37, R40, R33 ;  /* 0x0000002128257221 */ /* 0x000fe20000000000 */
[----:B----4-:R-:W-:Y:S01]  /*4270*/  FFMA R42, R28, R51, R43 ;  /* 0x000000331c2a7223 */ /* 0x010fe2000000002b */
[----:B------:R-:W-:Y:S01]  /*4280*/  FMUL R34, R34, R49 ;  /* 0x0000003122227220 */ /* 0x000fe20000400000 */
[----:B------:R4:W-:Y:S02]  /*4290*/  STL.128 [R1+0x50], R8 ;  /* 0x0000500801007387 */ /* 0x0009e40000100c00 */
[----:B------:R-:W-:Y:S01]  /*42a0*/  FFMA R53, R29, R53, R42 ;  /* 0x000000351d357223 */ /* 0x000fe2000000002a */
[----:B------:R-:W-:Y:S01]  /*42b0*/  FADD R36, R37, R34 ;  /* 0x0000002225247221 */ /* 0x000fe20000000000 */
[----:B------:R4:W-:Y:S02]  /*42c0*/  STL.128 [R1+0x60], R28 ;  /* 0x0000601c01007387 */ /* 0x0009e40000100c00 */
[----:B------:R-:W-:Y:S01]  /*42d0*/  FFMA R56, R30, R56, R53 ;  /* 0x000000381e387223 */ /* 0x000fe20000000035 */
[----:B-1----:R-:W-:-:S03]  /*42e0*/  FMUL R35, R35, R54 ;  /* 0x0000003623237220 */ /* 0x002fc60000400000 */
[----:B--2---:R-:W-:Y:S01]  /*42f0*/  FFMA R39, R31, R48, R56 ;  /* 0x000000301f277223 */ /* 0x004fe20000000038 */
[----:B------:R-:W-:Y:S01]  /*4300*/  FADD R37, R36, R35 ;  /* 0x0000002324257221 */ /* 0x000fe20000000000 */
[----:B------:R4:W-:Y:S02]  /*4310*/  STL.128 [R1+0x70], R32 ;  /* 0x0000702001007387 */ /* 0x0009e40000100c00 */
[----:B---3--:R-:W-:Y:S01]  /*4320*/  FFMA R52, R32, R52, R39 ;  /* 0x0000003420347223 */ /* 0x008fe20000000027 */
[----:B------:R-:W-:-:S03]  /*4330*/  FADD R41, R37, R38 ;  /* 0x0000002625297221 */ /* 0x000fc60000000000 */
[----:B------:R-:W-:Y:S01]  /*4340*/  FFMA R57, R33, R57, R52 ;  /* 0x0000003921397223 */ /* 0x000fe20000000034 */
[----:B------:R-:W1:Y:S03]  /*4350*/  MUFU.RCP R39, R41 ;  /* 0x0000002900277308 */ /* 0x000e660000001000 */
[----:B0-----:R-:W-:-:S04]  /*4360*/  FFMA R44, R34, R44, R57 ;  /* 0x0000002c222c7223 */ /* 0x001fc80000000039 */
[----:B------:R-:W-:-:S04]  /*4370*/  FFMA R37, R35, R45, R44 ;  /* 0x0000002d23257223 */ /* 0x000fc8000000002c */
[----:B------:R-:W-:-:S04]  /*4380*/  FFMA R36, R38, R112, R37 ;  /* 0x0000007026247223 */ /* 0x000fc80000000025 */
[----:B------:R-:W0:Y:S01]  /*4390*/  FCHK P0, R36, R41 ;  /* 0x0000002924007302 */ /* 0x000e220000000000 */
[----:B-1----:R-:W-:-:S04]  /*43a0*/  FFMA R0, -R41, R39, 1 ;  /* 0x3f80000029007423 */ /* 0x002fc80000000127 */
[----:B------:R-:W-:-:S04]  /*43b0*/  FFMA R0, R39, R0, R39 ;  /* 0x0000000027007223 */ /* 0x000fc80000000027 */
[----:B------:R-:W-:-:S04]  /*43c0*/  FFMA R37, R36, R0, RZ ;  /* 0x0000000024257223 */ /* 0x000fc800000000ff */
[----:B------:R-:W-:-:S04]  /*43d0*/  FFMA R112, -R41, R37, R36 ;  /* 0x0000002529707223 */ /* 0x000fc80000000124 */
[----:B------:R-:W-:Y:S01]  /*43e0*/  FFMA R112, R0, R112, R37 ;  /* 0x0000007000707223 */ /* 0x000fe20000000025 */
[----:B------:R-:W-:Y:S01]  /*43f0*/  MOV R0, R41 ;  /* 0x0000002900007202 */ /* 0x000fe20000000f00 */
[----:B0---4-:R-:W-:Y:S06]  /*4400*/  @!P0 BRA `(.L_x_2) ;  /* 0x0000000000108947 */ /* 0x011fec0003800000 */
[----:B------:R-:W-:Y:S02]  /*4410*/  MOV R37, R41 ;  /* 0x0000002900257202 */ /* 0x000fe40000000f00 */
[----:B------:R-:W-:-:S07]  /*4420*/  MOV R44, 0x4440 ;  /* 0x00004440002c7802 */ /* 0x000fce0000000f00 */
[----:B------:R-:W-:Y:S05]  /*4430*/  CALL.REL.NOINC `($__internal_0_$__cuda_sm3x_div_rn_noftz_f32_slowpath) ;  /* 0x0000014800e07944 */ /* 0x000fea0003c00000 */
[----:B------:R-:W-:-:S07]  /*4440*/  MOV R112, R41 ;  /* 0x0000002900707202 */ /* 0x000fce0000000f00 */
.L_x_2:
[----:B------:R-:W-:Y:S05]  /*4450*/  BSYNC.RECONVERGENT B2 ;  /* 0x0000000000027941 */ /* 0x000fea0003800200 */
.L_x_1:
[----:B------:R-:W0:Y:S01]  /*4460*/  S2UR UR5, SR_CgaCtaId ;  /* 0x00000000000579c3 */ /* 0x000e220000008800 */
[----:B------:R-:W-:Y:S01]  /*4470*/  UMOV UR4, 0x400 ;  /* 0x0000040000047882 */ /* 0x000fe20000000000 */
[----:B------:R-:W-:Y:S01]  /*4480*/  BSSY.RECONVERGENT B2, `(.L_x_3) ;  /* 0x000004f000027945 */ /* 0x000fe20003800200 */
[----:B0-----:R-:W-:-:S09]  /*4490*/  ULEA UR4, UR5, UR4, 0x18 ;  /* 0x0000000405047291 */ /* 0x001fd2000f8ec0ff */
[----:B------:R-:W0:Y:S04]  /*44a0*/  LDS R37, [UR4+0x4004] ;  /* 0x00400404ff257984 */ /* 0x000e280008000800 */
[----:B------:R-:W1:Y:S04]  /*44b0*/  LDS R39, [UR4+0x4104] ;  /* 0x00410404ff277984 */ /* 0x000e680008000800 */
[----:B------:R-:W2:Y:S04]  /*44c0*/  LDS R40, [UR4+0x4204] ;  /* 0x00420404ff287984 */ /* 0x000ea80008000800 */
[----:B------:R-:W3:Y:S04]  /*44d0*/  LDS R41, [UR4+0x4304] ;  /* 0x00430404ff297984 */ /* 0x000ee80008000800 */
[----:B------:R-:W4:Y:S04]  /*44e0*/  LDS R42, [UR4+0x4404] ;  /* 0x00440404ff2a7984 */ /* 0x000f280008000800 */
[----:B------:R-:W5:Y:S04]  /*44f0*/  LDS R43, [UR4+0x4504] ;  /* 0x00450404ff2b7984 */ /* 0x000f680008000800 */
[----:B------:R-:W5:Y:S04]  /*4500*/  LDS R44, [UR4+0x4604] ;  /* 0x00460404ff2c7984 */ /* 0x000f680008000800 */
[----:B------:R-:W5:Y:S04]  /*4510*/  LDS R45, [UR4+0x4704] ;  /* 0x00470404ff2d7984 */ /* 0x000f680008000800 */
[----:B------:R-:W5:Y:S04]  /*4520*/  LDS R46, [UR4+0x4804] ;  /* 0x00480404ff2e7984 */ /* 0x000f680008000800 */
[----:B------:R-:W5:Y:S01]  /*4530*/  LDS R47, [UR4+0x4904] ;  /* 0x00490404ff2f7984 */ /* 0x000f620008000800 */
[----:B0-----:R-:W-:-:S03]  /*4540*/  FFMA R36, R4, R37, RZ ;  /* 0x0000002504247223 */ /* 0x001fc600000000ff */
[----:B------:R-:W-:Y:S01]  /*4550*/  LDS R48, [UR4+0x4b04] ;  /* 0x004b0404ff307984 */ /* 0x000fe20008000800 */
[----:B-1----:R-:W-:-:S03]  /*4560*/  FFMA R39, R5, R39, R36 ;  /* 0x0000002705277223 */ /* 0x002fc60000000024 */
[----:B------:R-:W0:Y:S01]  /*4570*/  LDS R37, [UR4+0x4a04] ;  /* 0x004a0404ff257984 */ /* 0x000e220008000800 */
[----:B--2---:R-:W-:-:S03]  /*4580*/  FFMA R40, R6, R40, R39 ;  /* 0x0000002806287223 */ /* 0x004fc60000000027 */
[----:B------:R-:W1:Y:S01]  /*4590*/  LDS R39, [UR4+0x4c04] ;  /* 0x004c0404ff277984 */ /* 0x000e620008000800 */
[----:B---3--:R-:W-:-:S03]  /*45a0*/  FFMA R41, R7, R41, R40 ;  /* 0x0000002907297223 */ /* 0x008fc60000000028 */
[----:B------:R-:W2:Y:S01]  /*45b0*/  LDS R40, [UR4+0x4d04] ;  /* 0x004d0404ff287984 */ /* 0x000ea20008000800 */
[----:B----4-:R-:W-:-:S03]  /*45c0*/  FFMA R42, R16, R42, R41 ;  /* 0x0000002a102a7223 */ /* 0x010fc60000000029 */
[----:B------:R-:W3:Y:S01]  /*45d0*/  LDS R41, [UR4+0x4e04] ;  /* 0x004e0404ff297984 */ /* 0x000ee20008000800 */
[----:B-----5:R-:W-:-:S03]  /*45e0*/  FFMA R43, R17, R43, R42 ;  /* 0x0000002b112b7223 */ /* 0x020fc6000000002a */
[----:B------:R-:W4:Y:S01]  /*45f0*/  LDS R42, [UR4+0x4f04] ;  /* 0x004f0404ff2a7984 */ /* 0x000f220008000800 */
[----:B------:R-:W-:-:S03]  /*4600*/  FFMA R44, R18, R44, R43 ;  /* 0x0000002c122c7223 */ /* 0x000fc6000000002b */
[----:B------:R-:W5:Y:S01]  /*4610*/  LDS R43, [UR4+0x5004] ;  /* 0x00500404ff2b7984 */ /* 0x000f620008000800 */
[----:B------:R-:W-:-:S03]  /*4620*/  FFMA R45, R19, R45, R44 ;  /* 0x0000002d132d7223 */ /* 0x000fc6000000002c */
[----:B------:R-:W5:Y:S01]  /*4630*/  LDS R44, [UR4+0x5104] ;  /* 0x00510404ff2c7984 */ /* 0x000f620008000800 */
[----:B------:R-:W-:-:S03]  /*4640*/  FFMA R46, R12, R46, R45 ;  /* 0x0000002e0c2e7223 */ /* 0x000fc6000000002d */
[----:B------:R-:W5:Y:S01]  /*4650*/  LDS R45, [UR4+0x5204] ;  /* 0x00520404ff2d7984 */ /* 0x000f620008000800 */
[----:B------:R-:W-:-:S03]  /*4660*/  FFMA R47, R13, R47, R46 ;  /* 0x0000002f0d2f7223 */ /* 0x000fc6000000002e */
[----:B------:R-:W5:Y:S01]  /*4670*/  LDS R46, [UR4+0x5304] ;  /* 0x00530404ff2e7984 */ /* 0x000f620008000800 */
[----:B0-----:R-:W-:-:S03]  /*4680*/  FFMA R36, R14, R37, R47 ;  /* 0x000000250e247223 */ /* 0x001fc6000000002f */
[----:B------:R-:W0:Y:S01]  /*4690*/  LDS R47, [UR4+0x5404] ;  /* 0x00540404ff2f7984 */ /* 0x000e220008000800 */
[----:B------:R-:W-:-:S03]  /*46a0*/  FFMA R37, R15, R48, R36 ;  /* 0x000000300f257223 */ /* 0x000fc60000000024 */
[----:B------:R-:W0:Y:S01]  /*46b0*/  LDS R48, [UR4+0x5504] ;  /* 0x00550404ff307984 */ /* 0x000e220008000800 */
[----:B-1----:R-:W-:-:S03]  /*46c0*/  FFMA R36, R24, R39, R37 ;  /* 0x0000002718247223 */ /* 0x002fc60000000025 */
[----:B------:R-:W1:Y:S01]  /*46d0*/  LDS R39, [UR4+0x5604] ;  /* 0x00560404ff277984 */ /* 0x000e620008000800 */
[----:B--2---:R-:W-:-:S03]  /*46e0*/  FFMA R37, R25, R40, R36 ;  /* 0x0000002819257223 */ /* 0x004fc60000000024 */
[----:B------:R-:W2:Y:S01]  /*46f0*/  LDS R40, [UR4+0x5704] ;  /* 0x00570404ff287984 */ /* 0x000ea20008000800 */
[----:B---3--:R-:W-:-:S03]  /*4700*/  FFMA R36, R26, R41, R37 ;  /* 0x000000291a247223 */ /* 0x008fc60000000025 */
[----:B------:R-:W3:Y:S01]  /*4710*/  LDS R41, [UR4+0x5804] ;  /* 0x00580404ff297984 */ /* 0x000ee20008000800 */
[----:B----4-:R-:W-:-:S03]  /*4720*/  FFMA R37, R27, R42, R36 ;  /* 0x0000002a1b257223 */ /* 0x010fc60000000024 */
[----:B------:R-:W4:Y:S01]  /*4730*/  LDS R42, [UR4+0x5904] ;  /* 0x00590404ff2a7984 */ /* 0x000f220008000800 */
[----:B-----5:R-:W-:-:S03]  /*4740*/  FFMA R36, R20, R43, R37 ;  /* 0x0000002b14247223 */ /* 0x020fc60000000025 */
        /* <DEDUP_REMOVED lines=11> */
[----:B-1----:R-:W-:Y:S02]  /*4800*/  FFMA R36, R10, R39, R37 ;  /* 0x000000270a247223 */ /* 0x002fe40000000025 */
[----:B------:R-:W1:Y:S02]  /*4810*/  MUFU.RCP R39, R0 ;  /* 0x0000000000277308 */ /* 0x000e640000001000 */
[----:B--2---:R-:W-:-:S04]  /*4820*/  FFMA R37, R11, R40, R36 ;  /* 0x000000280b257223 */ /* 0x004fc80000000024 */
[----:B---3--:R-:W-:-:S04]  /*4830*/  FFMA R36, R28, R41, R37 ;  /* 0x000000291c247223 */ /* 0x008fc80000000025 */
[----:B----4-:R-:W-:-:S04]  /*4840*/  FFMA R37, R29, R42, R36 ;  /* 0x0000002a1d257223 */ /* 0x010fc80000000024 */
[----:B-----5:R-:W-:Y:S01]  /*4850*/  FFMA R36, R30, R43, R37 ;  /* 0x0000002b1e247223 */ /* 0x020fe20000000025 */
[----:B-1----:R-:W-:-:S03]  /*4860*/  FFMA R40, -R0, R39, 1 ;  /* 0x3f80000000287423 */ /* 0x002fc60000000127 */
[----:B------:R-:W-:Y:S01]  /*4870*/  FFMA R37, R31, R44, R36 ;  /* 0x0000002c1f257223 */ /* 0x000fe20000000024 */
[----:B------:R-:W-:-:S03]  /*4880*/  FFMA R39, R39, R40, R39 ;  /* 0x0000002827277223 */ /* 0x000fc60000000027 */
[----:B------:R-:W-:-:S04]  /*4890*/  FFMA R36, R32, R45, R37 ;  /* 0x0000002d20247223 */ /* 0x000fc80000000025 */
[----:B------:R-:W-:-:S04]  /*48a0*/  FFMA R37, R33, R46, R36 ;  /* 0x0000002e21257223 */ /* 0x000fc80000000024 */
[----:B0-----:R-:W-:-:S04]  /*48b0*/  FFMA R36, R34, R47, R37 ;  /* 0x0000002f22247223 */ /* 0x001fc80000000025 */
[----:B------:R-:W-:-:S04]  /*48c0*/  FFMA R37, R35, R48, R36 ;  /* 0x0000003023257223 */ /* 0x000fc80000000024 */
[----:B------:R-:W-:-:S04]  /*48d0*/  FFMA R36, R38, R111, R37 ;  /* 0x0000006f26247223 */ /* 0x000fc80000000025 */
[----:B------:R-:W0:Y:S01]  /*48e0*/  FCHK P0, R36, R0 ;  /* 0x0000000024007302 */ /* 0x000e220000000000 */
[----:B------:R-:W-:-:S04]  /*48f0*/  FFMA R40, R36, R39, RZ ;  /* 0x0000002724287223 */ /* 0x000fc800000000ff */
[----:B------:R-:W-:-:S04]  /*4900*/  FFMA R111, -R0, R40, R36 ;  /* 0x00000028006f7223 */ /* 0x000fc80000000124 */
[----:B------:R-:W-:Y:S01]  /*4910*/  FFMA R111, R39, R111, R40 ;  /* 0x0000006f276f7223 */ /* 0x000fe20000000028 */
[----:B0-----:R-:W-:Y:S06]  /*4920*/  @!P0 BRA `(.L_x_4) ;  /* 0x0000000000108947 */ /* 0x001fec0003800000 */
[----:B------:R-:W-:Y:S02]  /*4930*/  MOV R37, R0 ;  /* 0x0000000000257202 */ /* 0x000fe40000000f00 */
[----:B------:R-:W-:-:S07]  /*4940*/  MOV R44, 0x4960 ;  /* 0x00004960002c7802 */ /* 0x000fce0000000f00 */
[----:B------:R-:W-:Y:S05]  /*4950*/  CALL.REL.NOINC `($__internal_0_$__cuda_sm3x_div_rn_noftz_f32_slowpath) ;  /* 0x0000014400987944 */ /* 0x000fea0003c00000 */
[----:B------:R-:W-:-:S07]  /*4960*/  MOV R111, R41 ;  /* 0x00000029006f7202 */ /* 0x000fce0000000f00 */
.L_x_4:
[----:B------:R-:W-:Y:S05]  /*4970*/  BSYNC.RECONVERGENT B2 ;  /* 0x0000000000027941 */ /* 0x000fea0003800200 */
.L_x_3:
        /* <DEDUP_REMOVED lines=58> */
[----:B-1----:R-:W-:-:S04]  /*4d20*/  FFMA R36, R10, R39, R37 ;  /* 0x000000270a247223 */ /* 0x002fc80000000025 */
[----:B--2---:R-:W-:-:S04]  /*4d30*/  FFMA R37, R11, R40, R36 ;  /* 0x000000280b257223 */ /* 0x004fc80000000024 */
[----:B---3--:R-:W-:Y:S02]  /*4d40*/  FFMA R36, R28, R41, R37 ;  /* 0x000000291c247223 */ /* 0x008fe40000000025 */
[----:B------:R-:W1:Y:S02]  /*4d50*/  MUFU.RCP R41, R0 ;  /* 0x0000000000297308 */ /* 0x000e640000001000 */
[----:B----4-:R-:W-:-:S04]  /*4d60*/  FFMA R37, R29, R42, R36 ;  /* 0x0000002a1d257223 */ /* 0x010fc80000000024 */
[----:B-----5:R-:W-:-:S04]  /*4d70*/  FFMA R36, R30, R43, R37 ;  /* 0x0000002b1e247223 */ /* 0x020fc80000000025 */
[----:B------:R-:W-:-:S04]  /*4d80*/  FFMA R37, R31, R44, R36 ;  /* 0x0000002c1f257223 */ /* 0x000fc80000000024 */
[----:B------:R-:W-:-:S04]  /*4d90*/  FFMA R36, R32, R45, R37 ;  /* 0x0000002d20247223 */ /* 0x000fc80000000025 */
[----:B------:R-:W-:-:S04]  /*4da0*/  FFMA R37, R33, R46, R36 ;  /* 0x0000002e21257223 */ /* 0x000fc80000000024 */
[----:B0-----:R-:W-:-:S04]  /*4db0*/  FFMA R36, R34, R47, R37 ;  /* 0x0000002f22247223 */ /* 0x001fc80000000025 */
[----:B------:R-:W-:Y:S01]  /*4dc0*/  FFMA R37, R35, R48, R36 ;  /* 0x0000003023257223 */ /* 0x000fe20000000024 */
[----:B-1----:R-:W-:-:S03]  /*4dd0*/  FFMA R36, -R0, R41, 1 ;  /* 0x3f80000000247423 */ /* 0x002fc60000000129 */
[----:B------:R-:W-:Y:S01]  /*4de0*/  FFMA R39, R38, R110, R37 ;  /* 0x0000006e26277223 */ /* 0x000fe20000000025 */
[----:B------:R-:W-:-:S03]  /*4df0*/  FFMA R36, R41, R36, R41 ;  /* 0x0000002429247223 */ /* 0x000fc60000000029 */
[----:B------:R-:W0:Y:S01]  /*4e00*/  FCHK P0, R39, R0 ;  /* 0x0000000027007302 */ /* 0x000e220000000000 */
[----:B------:R-:W-:-:S04]  /*4e10*/  FFMA R37, R36, R39, RZ ;  /* 0x0000002724257223 */ /* 0x000fc800000000ff */
[----:B------:R-:W-:-:S04]  /*4e20*/  FFMA R110, -R0, R37, R39 ;  /* 0x00000025006e7223 */ /* 0x000fc80000000127 */
[----:B------:R-:W-:Y:S01]  /*4e30*/  FFMA R110, R36, R110, R37 ;  /* 0x0000006e246e7223 */ /* 0x000fe20000000025 */
[----:B0-----:R-:W-:Y:S06]  /*4e40*/  @!P0 BRA `(.L_x_6) ;  /* 0x0000000000148947 */ /* 0x001fec0003800000 */
[----:B------:R-:W-:Y:S02]  /*4e50*/  MOV R36, R39 ;  /* 0x0000002700247202 */ /* 0x000fe40000000f00 */
[----:B------:R-:W-:Y:S02]  /*4e60*/  MOV R37, R0 ;  /* 0x0000000000257202 */ /* 0x000fe40000000f00 */
[----:B------:R-:W-:-:S07]  /*4e70*/  MOV R44, 0x4e90 ;  /* 0x00004e90002c7802 */ /* 0x000fce0000000f00 */
[----:B------:R-:W-:Y:S05]  /*4e80*/  CALL.REL.NOINC `($__internal_0_$__cuda_sm3x_div_rn_noftz_f32_slowpath) ;  /* 0x00000140004c7944 */ /* 0x000fea0003c00000 */
[----:B------:R-:W-:-:S07]  /*4e90*/  MOV R110, R41 ;  /* 0x00000029006e7202 */ /* 0x000fce0000000f00 */
.L_x_6:
[----:B------:R-:W-:Y:S05]  /*4ea0*/  BSYNC.RECONVERGENT B2 ;  /* 0x0000000000027941 */ /* 0x000fea0003800200 */
.L_x_5:
        /* <DEDUP_REMOVED lines=82> */
.L_x_8:
[----:B------:R-:W-:Y:S05]  /*53d0*/  BSYNC.RECONVERGENT B2 ;  /* 0x0000000000027941 */ /* 0x000fea0003800200 */
.L_x_7:
        /* <DEDUP_REMOVED lines=82> */
.L_x_10:
[----:B------:R-:W-:Y:S05]  /*5900*/  BSYNC.RECONVERGENT B2 ;  /* 0x0000000000027941 */ /* 0x000fea0003800200 */
.L_x_9:
        /* <DEDUP_REMOVED lines=82> */
.L_x_12:
[----:B------:R-:W-:Y:S05]  /*5e30*/  BSYNC.RECONVERGENT B2 ;  /* 0x0000000000027941 */ /* 0x000fea0003800200 */
.L_x_11:
        /* <DEDUP_REMOVED lines=82> */
.L_x_14:
[----:B------:R-:W-:Y:S05]  /*6360*/  BSYNC.RECONVERGENT B2 ;  /* 0x0000000000027941 */ /* 0x000fea0003800200 */
.L_x_13:
        /* <DEDUP_REMOVED lines=82> */
.L_x_16:
[----:B------:R-:W-:Y:S05]  /*6890*/  BSYNC.RECONVERGENT B2 ;  /* 0x0000000000027941 */ /* 0x000fea0003800200 */
.L_x_15:
        /* <DEDUP_REMOVED lines=82> */
.L_x_18:
[----:B------:R-:W-:Y:S05]  /*6dc0*/  BSYNC.RECONVERGENT B2 ;  /* 0x0000000000027941 */ /* 0x000fea0003800200 */
.L_x_17:
        /* <DEDUP_REMOVED lines=82> */
.L_x_20:
[----:B------:R-:W-:Y:S05]  /*72f0*/  BSYNC.RECONVERGENT B2 ;  /* 0x0000000000027941 */ /* 0x000fea0003800200 */
.L_x_19:
        /* <DEDUP_REMOVED lines=82> */
.L_x_22:
[----:B------:R-:W-:Y:S05]  /*7820*/  BSYNC.RECONVERGENT B2 ;  /* 0x0000000000027941 */ /* 0x000fea0003800200 */
.L_x_21:
        /* <DEDUP_REMOVED lines=82> */
.L_x_24:
[----:B------:R-:W-:Y:S05]  /*7d50*/  BSYNC.RECONVERGENT B2 ;  /* 0x0000000000027941 */ /* 0x000fea0003800200 */
.L_x_23:
        /* <DEDUP_REMOVED lines=82> */
.L_x_26:
[----:B------:R-:W-:Y:S05]  /*8280*/  BSYNC.RECONVERGENT B2 ;  /* 0x0000000000027941 */ /* 0x000fea0003800200 */
.L_x_25:
        /* <DEDUP_REMOVED lines=82> */
.L_x_28:
[----:B------:R-:W-:Y:S05]  /*87b0*/  BSYNC.RECONVERGENT B2 ;  /* 0x0000000000027941 */ /* 0x000fea0003800200 */
.L_x_27:
        /* <DEDUP_REMOVED lines=82> */
.L_x_30:
[----:B------:R-:W-:Y:S05]  /*8ce0*/  BSYNC.RECONVERGENT B2 ;  /* 0x0000000000027941 */ /* 0x000fea0003800200 */
.L_x_29:
        /* <DEDUP_REMOVED lines=82> */
.L_x_32:
[----:B------:R-:W-:Y:S05]  /*9210*/  BSYNC.RECONVERGENT B2 ;  /* 0x0000000000027941 */ /* 0x000fea0003800200 */
.L_x_31:
        /* <DEDUP_REMOVED lines=82> */
.L_x_34:
[----:B------:R-:W-:Y:S05]  /*9740*/  BSYNC.RECONVERGENT B2 ;  /* 0x0000000000027941 */ /* 0x000fea0003800200 */
.L_x_33:
        /* <DEDUP_REMOVED lines=82> */
.L_x_36:
[----:B------:R-:W-:Y:S05]  /*9c70*/  BSYNC.RECONVERGENT B2 ;  /* 0x0000000000027941 */ /* 0x000fea0003800200 */
.L_x_35:
        /* <DEDUP_REMOVED lines=82> */
.L_x_38:
[----:B------:R-:W-:Y:S05]  /*a1a0*/  BSYNC.RECONVERGENT B2 ;  /* 0x0000000000027941 */ /* 0x000fea0003800200 */
.L_x_37:
        /* <DEDUP_REMOVED lines=82> */
.L_x_40:
[----:B------:R-:W-:Y:S05]  /*a6d0*/  BSYNC.RECONVERGENT B2 ;  /* 0x0000000000027941 */ /* 0x000fea0003800200 */
.L_x_39:
        /* <DEDUP_REMOVED lines=82> */
.L_x_42:
[----:B------:R-:W-:Y:S05]  /*ac00*/  BSYNC.RECONVERGENT B2 ;  /* 0x0000000000027941 */ /* 0x000fea0003800200 */
.L_x_41:
        /* <DEDUP_REMOVED lines=82> */
.L_x_44:
[----:B------:R-:W-:Y:S05]  /*b130*/  BSYNC.RECONVERGENT B2 ;  /* 0x0000000000027941 */ /* 0x000fea0003800200 */
.L_x_43:
        /* <DEDUP_REMOVED lines=82> */
.L_x_46:
[----:B------:R-:W-:Y:S05]  /*b660*/  BSYNC.RECONVERGENT B2 ;  /* 0x0000000000027941 */ /* 0x000fea0003800200 */
.L_x_45:
        /* <DEDUP_REMOVED lines=82> */
.L_x_48:
[----:B------:R-:W-:Y:S05]  /*bb90*/  BSYNC.RECONVERGENT B2 ;  /* 0x0000000000027941 */ /* 0x000fea0003800200 */
.L_x_47:
        /* <DEDUP_REMOVED lines=82> */
.L_x_50:
[----:B------:R-:W-:Y:S05]  /*c0c0*/  BSYNC.RECONVERGENT B2 ;  /* 0x0000000000027941 */ /* 0x000fea0003800200 */
.L_x_49:
        /* <DEDUP_REMOVED lines=82> */
.L_x_52:
[----:B------:R-:W-:Y:S05]  /*c5f0*/  BSYNC.RECONVERGENT B2 ;  /* 0x0000000000027941 */ /* 0x000fea0003800200 */
.L_x_51:
        /* <DEDUP_REMOVED lines=82> */
.L_x_54:
[----:B------:R-:W-:Y:S05]  /*cb20*/  BSYNC.RECONVERGENT B2 ;  /* 0x0000000000027941 */ /* 0x000fea0003800200 */
.L_x_53:
        /* <DEDUP_REMOVED lines=82> */
.L_x_56:
[----:B------:R-:W-:Y:S05]  /*d050*/  BSYNC.RECONVERGENT B2 ;  /* 0x0000000000027941 */ /* 0x000fea0003800200 */
.L_x_55:
        /* <DEDUP_REMOVED lines=82> */
.L_x_58:
[----:B------:R-:W-:Y:S05]  /*d580*/  BSYNC.RECONVERGENT B2 ;  /* 0x0000000000027941 */ /* 0x000fea0003800200 */
.L_x_57:
        /* <DEDUP_REMOVED lines=82> */
.L_x_60:
[----:B------:R-:W-:Y:S05]  /*dab0*/  BSYNC.RECONVERGENT B2 ;  /* 0x0000000000027941 */ /* 0x000fea0003800200 */
.L_x_59:
        /* <DEDUP_REMOVED lines=82> */
.L_x_62:
[----:B------:R-:W-:Y:S05]  /*dfe0*/  BSYNC.RECONVERGENT B2 ;  /* 0x0000000000027941 */ /* 0x000fea0003800200 */
.L_x_61:
        /* <DEDUP_REMOVED lines=82> */
.L_x_64:
[----:B------:R-:W-:Y:S05]  /*e510*/  BSYNC.RECONVERGENT B2 ;  /* 0x0000000000027941 */ /* 0x000fea0003800200 */
.L_x_63:
        /* <DEDUP_REMOVED lines=82> */
.L_x_66:
[----:B------:R-:W-:Y:S05]  /*ea40*/  BSYNC.RECONVERGENT B2 ;  /* 0x0000000000027941 */ /* 0x000fea0003800200 */
.L_x_65:
        /* <DEDUP_REMOVED lines=82> */
.L_x_68:
[----:B------:R-:W-:Y:S05]  /*ef70*/  BSYNC.RECONVERGENT B2 ;  /* 0x0000000000027941 */ /* 0x000fea0003800200 */
.L_x_67:
        /* <DEDUP_REMOVED lines=82> */
.L_x_70:
[----:B------:R-:W-:Y:S05]  /*f4a0*/  BSYNC.RECONVERGENT B2 ;  /* 0x0000000000027941 */ /* 0x000fea0003800200 */
.L_x_69:
        /* <DEDUP_REMOVED lines=82> */
.L_x_72:
[----:B------:R-:W-:Y:S05]  /*f9d0*/  BSYNC.RECONVERGENT B2 ;  /* 0x0000000000027941 */ /* 0x000fea0003800200 */
.L_x_71:
        /* <DEDUP_REMOVED lines=82> */
.L_x_74:
[----:B------:R-:W-:Y:S05]  /*ff00*/  BSYNC.RECONVERGENT B2 ;  /* 0x0000000000027941 */ /* 0x000fea0003800200 */
.L_x_73:
        /* <DEDUP_REMOVED lines=82> */
.L_x_76:
[----:B------:R-:W-:Y:S05]  /*10430*/  BSYNC.RECONVERGENT B2 ;  /* 0x0000000000027941 */ /* 0x000fea0003800200 */
.L_x_75:
        /* <DEDUP_REMOVED lines=82> */
.L_x_78:
[----:B------:R-:W-:Y:S05]  /*10960*/  BSYNC.RECONVERGENT B2 ;  /* 0x0000000000027941 */ /* 0x000fea0003800200 */
.L_x_77:
        /* <DEDUP_REMOVED lines=82> */
.L_x_80:
[----:B------:R-:W-:Y:S05]  /*10e90*/  BSYNC.RECONVERGENT B2 ;  /* 0x0000000000027941 */ /* 0x000fea0003800200 */
.L_x_79:
        /* <DEDUP_REMOVED lines=82> */
.L_x_82:
[----:B------:R-:W-:Y:S05]  /*113c0*/  BSYNC.RECONVERGENT B2 ;  /* 0x0000000000027941 */ /* 0x000fea0003800200 */
.L_x_81:
        /* <DEDUP_REMOVED lines=82> */
.L_x_84:
[----:B------:R-:W-:Y:S05]  /*118f0*/  BSYNC.RECONVERGENT B2 ;  /* 0x0000000000027941 */ /* 0x000fea0003800200 */
.L_x_83:
        /* <DEDUP_REMOVED lines=82> */
.L_x_86:
[----:B------:R-:W-:Y:S05]  /*11e20*/  BSYNC.RECONVERGENT B2 ;  /* 0x0000000000027941 */ /* 0x000fea0003800200 */
.L_x_85:
        /* <DEDUP_REMOVED lines=82> */
.L_x_88:
[----:B------:R-:W-:Y:S05]  /*12350*/  BSYNC.RECONVERGENT B2 ;  /* 0x0000000000027941 */ /* 0x000fea0003800200 */
.L_x_87:
        /* <DEDUP_REMOVED lines=82> */
.L_x_90:
[----:B------:R-:W-:Y:S05]  /*12880*/  BSYNC.RECONVERGENT B2 ;  /* 0x0000000000027941 */ /* 0x000fea0003800200 */
.L_x_89:
        /* <DEDUP_REMOVED lines=82> */
.L_x_92:
[----:B------:R-:W-:Y:S05]  /*12db0*/  BSYNC.RECONVERGENT B2 ;  /* 0x0000000000027941 */ /* 0x000fea0003800200 */
.L_x_91:
        /* <DEDUP_REMOVED lines=82> */
.L_x_94:
[----:B------:R-:W-:Y:S05]  /*132e0*/  BSYNC.RECONVERGENT B2 ;  /* 0x0000000000027941 */ /* 0x000fea0003800200 */
.L_x_93:
        /* <DEDUP_REMOVED lines=82> */
.L_x_96:
[----:B------:R-:W-:Y:S05]  /*13810*/  BSYNC.RECONVERGENT B2 ;  /* 0x0000000000027941 */ /* 0x000fea0003800200 */
.L_x_95:
        /* <DEDUP_REMOVED lines=82> */
.L_x_98:
[----:B------:R-:W-:Y:S05]  /*13d40*/  BSYNC.RECONVERGENT B2 ;  /* 0x0000000000027941 */ /* 0x000fea0003800200 */
.L_x_97:
        /* <DEDUP_REMOVED lines=82> */
.L_x_100:
[----:B------:R-:W-:Y:S05]  /*14270*/  BSYNC.RECONVERGENT B2 ;  /* 0x0000000000027941 */ /* 0x000fea0003800200 */
.L_x_99:
        /* <DEDUP_REMOVED lines=82> */
.L_x_102:
[----:B------:R-:W-:Y:S05]  /*147a0*/  BSYNC.RECONVERGENT B2 ;  /* 0x0000000000027941 */ /* 0x000fea0003800200 */
.L_x_101:
        /* <DEDUP_REMOVED lines=82> */
.L_x_104:
[----:B------:R-:W-:Y:S05]  /*14cd0*/  BSYNC.RECONVERGENT B2 ;  /* 0x0000000000027941 */ /* 0x000fea0003800200 */
.L_x_103:
        /* <DEDUP_REMOVED lines=82> */
.L_x_106:
[----:B------:R-:W-:Y:S05]  /*15200*/  BSYNC.RECONVERGENT B2 ;  /* 0x0000000000027941 */ /* 0x000fea0003800200 */
.L_x_105:
        /* <DEDUP_REMOVED lines=82> */
.L_x_108:
[----:B------:R-:W-:Y:S05]  /*15730*/  BSYNC.RECONVERGENT B2 ;  /* 0x0000000000027941 */ /* 0x000fea0003800200 */
.L_x_107:
        /* <DEDUP_REMOVED lines=82> */
.L_x_110:
[----:B------:R-:W-:Y:S05]  /*15c60*/  BSYNC.RECONVERGENT B2 ;  /* 0x0000000000027941 */ /* 0x000fea0003800200 */
.L_x_109:
        /* <DEDUP_REMOVED lines=82> */
.L_x_112:
[----:B------:R-:W-:Y:S05]  /*16190*/  BSYNC.RECONVERGENT B2 ;  /* 0x0000000000027941 */ /* 0x000fea0003800200 */
.L_x_111:
        /* <DEDUP_REMOVED lines=82> */
.L_x_114:
[----:B------:R-:W-:Y:S05]  /*166c0*/  BSYNC.RECONVERGENT B2 ;  /* 0x0000000000027941 */ /* 0x000fea0003800200 */
.L_x_113:
        /* <DEDUP_REMOVED lines=82> */
.L_x_116:
[----:B------:R-:W-:Y:S05]  /*16bf0*/  BSYNC.RECONVERGENT B2 ;  /* 0x0000000000027941 */ /* 0x000fea0003800200 */
.L_x_115:
        /* <DEDUP_REMOVED lines=82> */
.L_x_118:
[----:B------:R-:W-:Y:S05]  /*17120*/  BSYNC.RECONVERGENT B2 ;  /* 0x0000000000027941 */ /* 0x000fea0003800200 */
.L_x_117:
        /* <DEDUP_REMOVED lines=82> */
.L_x_120:
[----:B------:R-:W-:Y:S05]  /*17650*/  BSYNC.RECONVERGENT B2 ;  /* 0x0000000000027941 */ /* 0x000fea0003800200 */
.L_x_119:
        /* <DEDUP_REMOVED lines=82> */
.L_x_122:
[----:B------:R-:W-:Y:S05]  /*17b80*/  BSYNC.RECONVERGENT B2 ;  /* 0x0000000000027941 */ /* 0x000fea0003800200 */
.L_x_121:
        /* <DEDUP_REMOVED lines=82> */
.L_x_124:
[----:B------:R-:W-:Y:S05]  /*180b0*/  BSYNC.RECONVERGENT B2 ;  /* 0x0000000000027941 */ /* 0x000fea0003800200 */
.L_x_123:
        /* <DEDUP_REMOVED lines=82> */
.L_x_126:
[----:B------:R-:W-:Y:S05]  /*185e0*/  BSYNC.RECONVERGENT B2 ;  /* 0x0000000000027941 */ /* 0x000fea0003800200 */
.L_x_125:
        /* <DEDUP_REMOVED lines=58> */
[----:B--2---:R-:W-:Y:S02]  /*18990*/  FFMA R10, R10, R5, R9 ;  /* 0x000000050a0a7223 */ /* 0x004fe40000000009 */
[----:B------:R-:W2:Y:S02]  /*189a0*/  MUFU.RCP R5, R0 ;  /* 0x0000000000057308 */ /* 0x000ea40000001000 */
[----:B---3--:R-:W-:-:S04]  /*189b0*/  FFMA R11, R11, R6, R10 ;  /* 0x000000060b0b7223 */ /* 0x008fc8000000000a */
[----:B----4-:R-:W-:-:S04]  /*189c0*/  FFMA R28, R28, R7, R11 ;  /* 0x000000071c1c7223 */ /* 0x010fc8000000000b */
[----:B-----5:R-:W-:-:S04]  /*189d0*/  FFMA R29, R29, R14, R28 ;  /* 0x0000000e1d1d7223 */ /* 0x020fc8000000001c */
[----:B------:R-:W-:-:S04]  /*189e0*/  FFMA R30, R30, R15, R29 ;  /* 0x0000000f1e1e7223 */ /* 0x000fc8000000001d */
[----:B------:R-:W-:-:S04]  /*189f0*/  FFMA R31, R31, R16, R30 ;  /* 0x000000101f1f7223 */ /* 0x000fc8000000001e */
[----:B------:R-:W-:-:S04]  /*18a00*/  FFMA R32, R32, R17, R31 ;  /* 0x0000001120207223 */ /* 0x000fc8000000001f */
[----:B------:R-:W-:-:S04]  /*18a10*/  FFMA R33, R33, R12, R32 ;  /* 0x0000000c21217223 */ /* 0x000fc80000000020 */
[----:B0-----:R-:W-:-:S04]  /*18a20*/  FFMA R34, R34, R13, R33 ;  /* 0x0000000d22227223 */ /* 0x001fc80000000021 */
[----:B-1----:R-:W-:Y:S01]  /*18a30*/  FFMA R35, R35, R4, R34 ;  /* 0x0000000423237223 */ /* 0x002fe20000000022 */
[----:B--2---:R-:W-:-:S03]  /*18a40*/  FFMA R4, -R0, R5, 1 ;  /* 0x3f80000000047423 */ /* 0x004fc60000000105 */
        /* <DEDUP_REMOVED lines=11> */
.L_x_128:
[----:B------:R-:W-:Y:S05]  /*18b00*/  BSYNC.RECONVERGENT B2 ;  /* 0x0000000000027941 */ /* 0x000fea0003800200 */
.L_x_127:
[----:B------:R-:W0:Y:S01]  /*18b10*/  LDCU UR4, c[0x0][0x3a4] ;  /* 0x00007480ff0477ac */ /* 0x000e220008000800 */
[----:B------:R-:W-:Y:S02]  /*18b20*/  IADD3 R146, PT, PT, R146, 0x1, RZ ;  /* 0x0000000192927810 */ /* 0x000fe40007ffe0ff */
[----:B------:R-:W-:Y:S01]  /*18b30*/  MOV R149, R148 ;  /* 0x0000009400957202 */ /* 0x000fe20000000f00 */
[----:B0-----:R-:W-:-:S04]  /*18b40*/  UIADD3 UR4, UPT, UPT, UR4, 0x1f, URZ ;  /* 0x0000001f04047890 */ /* 0x001fc8000fffe0ff */
[----:B------:R-:W-:Y:S01]  /*18b50*/  USHF.R.U32.HI UR4, URZ, 0x5, UR4 ;  /* 0x00000005ff047899 */ /* 0x000fe20008011604 */
[----:B------:R-:W-:Y:S05]  /*18b60*/  BAR.SYNC.DEFER_BLOCKING 0x0 ;  /* 0x0000000000007b1d */ /* 0x000fea0000010000 */
[----:B------:R-:W-:-:S13]  /*18b70*/  ISETP.NE.AND P0, PT, R146, UR4, PT ;  /* 0x0000000492007c0c */ /* 0x000fda000bf05270 */
[----:B------:R-:W-:Y:S05]  /*18b80*/  @P0 BRA `(.L_x_129) ;  /* 0xfffffe7c00400947 */ /* 0x000fea000383ffff */
[----:B------:R-:W0:Y:S02]  /*18b90*/  LDC.64 R4, c[0x0][0x398] ;  /* 0x0000e600ff047b82 */ /* 0x000e240000000a00 */
[----:B0-----:R-:W-:-:S05]  /*18ba0*/  IMAD.WIDE R4, R147, 0x4, R4 ;  /* 0x0000000493047825 */ /* 0x001fca00078e0204 */
[----:B------:R-:W-:Y:S04]  /*18bb0*/  STG.E desc[UR8][R4.64], R112 ;  /* 0x0000007004007986 */ /* 0x000fe8000c101908 */
        /* <DEDUP_REMOVED lines=62> */
[----:B------:R-:W-:Y:S01]  /*18fa0*/  STG.E desc[UR8][R4.64+0xfc], R145 ;  /* 0x0000fc9104007986 */ /* 0x000fe2000c101908 */
[----:B------:R-:W-:Y:S05]  /*18fb0*/  EXIT ;  /* 0x000000000000794d */ /* 0x000fea0003800000 */
        .weak           $__internal_0_$__cuda_sm3x_div_rn_noftz_f32_slowpath
        .type           $__internal_0_$__cuda_sm3x_div_rn_noftz_f32_slowpath,@function
        .size           $__internal_0_$__cuda_sm3x_div_rn_noftz_f32_slowpath,(.L_x_250 - $__internal_0_$__cuda_sm3x_div_rn_noftz_f32_slowpath)
$__internal_0_$__cuda_sm3x_div_rn_noftz_f32_slowpath:
[----:B------:R-:W-:Y:S01]  /*18fc0*/  SHF.R.U32.HI R40, RZ, 0x17, R37 ;  /* 0x00000017ff287819 */ /* 0x000fe20000011625 */
[----:B------:R-:W-:Y:S01]  /*18fd0*/  BSSY.RECONVERGENT B0, `(.L_x_130) ;  /* 0x0000062000007945 */ /* 0x000fe20003800200 */
[----:B------:R-:W-:Y:S02]  /*18fe0*/  SHF.R.U32.HI R39, RZ, 0x17, R36 ;  /* 0x00000017ff277819 */ /* 0x000fe40000011624 */
[----:B------:R-:W-:Y:S02]  /*18ff0*/  LOP3.LUT R46, R40, 0xff, RZ, 0xc0, !PT ;  /* 0x000000ff282e7812 */ /* 0x000fe400078ec0ff */
[----:B------:R-:W-:Y:S02]  /*19000*/  LOP3.LUT R42, R39, 0xff, RZ, 0xc0, !PT ;  /* 0x000000ff272a7812 */ /* 0x000fe400078ec0ff */
[----:B------:R-:W-:Y:S02]  /*19010*/  IADD3 R41, PT, PT, R46, -0x1, RZ ;  /* 0xffffffff2e297810 */ /* 0x000fe40007ffe0ff */
[----:B------:R-:W-:-:S02]  /*19020*/  IADD3 R40, PT, PT, R42, -0x1, RZ ;  /* 0xffffffff2a287810 */ /* 0x000fc40007ffe0ff */
[----:B------:R-:W-:-:S04]  /*19030*/  ISETP.GT.U32.AND P0, PT, R41, 0xfd, PT ;  /* 0x000000fd2900780c */ /* 0x000fc80003f04070 */
[----:B------:R-:W-:-:S13]  /*19040*/  ISETP.GT.U32.OR P0, PT, R40, 0xfd, P0 ;  /* 0x000000fd2800780c */ /* 0x000fda0000704470 */
[----:B------:R-:W-:Y:S01]  /*19050*/  @!P0 MOV R39, RZ ;  /* 0x000000ff00278202 */ /* 0x000fe20000000f00 */
[----:B------:R-:W-:Y:S06]  /*19060*/  @!P0 BRA `(.L_x_131) ;  /* 0x00000000005c8947 */ /* 0x000fec0003800000 */
[----:B------:R-:W-:Y:S02]  /*19070*/  FSETP.GTU.FTZ.AND P0, PT, |R36|, +INF , PT ;  /* 0x7f8000002400780b */ /* 0x000fe40003f1c200 */
[----:B------:R-:W-:-:S04]  /*19080*/  FSETP.GTU.FTZ.AND P1, PT, |R37|, +INF , PT ;  /* 0x7f8000002500780b */ /* 0x000fc80003f3c200 */
[----:B------:R-:W-:-:S13]  /*19090*/  PLOP3.LUT P0, PT, P0, P1, PT, 0xf8, 0x8f ;  /* 0x00000000008f781c */ /* 0x000fda0000703f70 */
[----:B------:R-:W-:Y:S05]  /*190a0*/  @P0 BRA `(.L_x_132) ;  /* 0x00000004004c0947 */ /* 0x000fea0003800000 */
[----:B------:R-:W-:-:S13]  /*190b0*/  LOP3.LUT P0, RZ, R37, 0x7fffffff, R36, 0xc8, !PT ;  /* 0x7fffffff25ff7812 */ /* 0x000fda000780c824 */
[----:B------:R-:W-:Y:S05]  /*190c0*/  @!P0 BRA `(.L_x_133) ;  /* 0x00000004003c8947 */ /* 0x000fea0003800000 */
[C---:B------:R-:W-:Y:S02]  /*190d0*/  FSETP.NEU.FTZ.AND P2, PT, |R36|.reuse, +INF , PT ;  /* 0x7f8000002400780b */ /* 0x040fe40003f5d200 */
[----:B------:R-:W-:Y:S02]  /*190e0*/  FSETP.NEU.FTZ.AND P1, PT, |R37|, +INF , PT ;  /* 0x7f8000002500780b */ /* 0x000fe40003f3d200 */
[----:B------:R-:W-:-:S11]  /*190f0*/  FSETP.NEU.FTZ.AND P0, PT, |R36|, +INF , PT ;  /* 0x7f8000002400780b */ /* 0x000fd60003f1d200 */
[----:B------:R-:W-:Y:S05]  /*19100*/  @!P1 BRA !P2, `(.L_x_133) ;  /* 0x00000004002c9947 */ /* 0x000fea0005000000 */
[----:B------:R-:W-:-:S04]  /*19110*/  LOP3.LUT P2, RZ, R36, 0x7fffffff, RZ, 0xc0, !PT ;  /* 0x7fffffff24ff7812 */ /* 0x000fc8000784c0ff */
[----:B------:R-:W-:-:S13]  /*19120*/  PLOP3.LUT P1, PT, P1, P2, PT, 0x2f, 0xf2 ;  /* 0x0000000000f2781c */ /* 0x000fda0000f24577 */
[----:B------:R-:W-:Y:S05]  /*19130*/  @P1 BRA `(.L_x_134) ;  /* 0x0000000400181947 */ /* 0x000fea0003800000 */
[----:B------:R-:W-:-:S04]  /*19140*/  LOP3.LUT P1, RZ, R37, 0x7fffffff, RZ, 0xc0, !PT ;  /* 0x7fffffff25ff7812 */ /* 0x000fc8000782c0ff */
[----:B------:R-:W-:-:S13]  /*19150*/  PLOP3.LUT P0, PT, P0, P1, PT, 0x2f, 0xf2 ;  /* 0x0000000000f2781c */ /* 0x000fda0000702577 */
[----:B------:R-:W-:Y:S05]  /*19160*/  @P0 BRA `(.L_x_135) ;  /* 0x0000000400000947 */ /* 0x000fea0003800000 */
[----:B------:R-:W-:Y:S02]  /*19170*/  ISETP.GE.AND P0, PT, R40, RZ, PT ;  /* 0x000000ff2800720c */ /* 0x000fe40003f06270 */
[----:B------:R-:W-:-:S11]  /*19180*/  ISETP.GE.AND P1, PT, R41, RZ, PT ;  /* 0x000000ff2900720c */ /* 0x000fd60003f26270 */
[----:B------:R-:W-:Y:S01]  /*19190*/  @P0 MOV R39, RZ ;  /* 0x000000ff00270202 */ /* 0x000fe20000000f00 */
[----:B------:R-:W-:Y:S01]  /*191a0*/  @!P0 FFMA R36, R36, 1.84467440737095516160e+19, RZ ;  /* 0x5f80000024248823 */ /* 0x000fe200000000ff */
[----:B------:R-:W-:Y:S01]  /*191b0*/  @!P0 MOV R39, 0xffffffc0 ;  /* 0xffffffc000278802 */ /* 0x000fe20000000f00 */
[----:B------:R-:W-:-:S03]  /*191c0*/  @!P1 FFMA R37, R37, 1.84467440737095516160e+19, RZ ;  /* 0x5f80000025259823 */ /* 0x000fc600000000ff */
[----:B------:R-:W-:-:S07]  /*191d0*/  @!P1 IADD3 R39, PT, PT, R39, 0x40, RZ ;  /* 0x0000004027279810 */ /* 0x000fce0007ffe0ff */
.L_x_131:
[----:B------:R-:W-:Y:S01]  /*191e0*/  LEA R40, R46, 0xc0800000, 0x17 ;  /* 0xc08000002e287811 */ /* 0x000fe200078eb8ff */
[----:B------:R-:W-:Y:S03]  /*191f0*/  BSSY.RECONVERGENT B1, `(.L_x_136) ;  /* 0x0000036000017945 */ /* 0x000fe60003800200 */
[----:B------:R-:W-:Y:S02]  /*19200*/  IADD3 R40, PT, PT, -R40, R37, RZ ;  /* 0x0000002528287210 */ /* 0x000fe40007ffe1ff */
[----:B------:R-:W-:Y:S02]  /*19210*/  IADD3 R37, PT, PT, R42, -0x7f, RZ ;  /* 0xffffff812a257810 */ /* 0x000fe40007ffe0ff */
[----:B------:R0:W1:Y:S01]  /*19220*/  MUFU.RCP R41, R40 ;  /* 0x0000002800297308 */ /* 0x0000620000001000 */
[----:B------:R-:W-:Y:S02]  /*19230*/  FADD.FTZ R43, -R40, -RZ ;  /* 0x800000ff282b7221 */ /* 0x000fe40000010100 */
[C---:B------:R-:W-:Y:S01]  /*19240*/  IMAD R36, R37.reuse, -0x800000, R36 ;  /* 0xff80000025247824 */ /* 0x040fe200078e0224 */
[----:B0-----:R-:W-:-:S04]  /*19250*/  IADD3 R40, PT, PT, R37, 0x7f, -R46 ;  /* 0x0000007f25287810 */ /* 0x001fc80007ffe82e */
[----:B------:R-:W-:Y:S01]  /*19260*/  IADD3 R40, PT, PT, R40, R39, RZ ;  /* 0x0000002728287210 */ /* 0x000fe20007ffe0ff */
[----:B-1----:R-:W-:-:S04]  /*19270*/  FFMA R42, R41, R43, 1 ;  /* 0x3f800000292a7423 */ /* 0x002fc8000000002b */
[----:B------:R-:W-:-:S04]  /*19280*/  FFMA R48, R41, R42, R41 ;  /* 0x0000002a29307223 */ /* 0x000fc80000000029 */
[----:B------:R-:W-:-:S04]  /*19290*/  FFMA R41, R36, R48, RZ ;  /* 0x0000003024297223 */ /* 0x000fc800000000ff */
[----:B------:R-:W-:-:S04]  /*192a0*/  FFMA R42, R43, R41, R36 ;  /* 0x000000292b2a7223 */ /* 0x000fc80000000024 */
[----:B------:R-:W-:-:S04]  /*192b0*/  FFMA R45, R48, R42, R41 ;  /* 0x0000002a302d7223 */ /* 0x000fc80000000029 */
[----:B------:R-:W-:-:S04]  /*192c0*/  FFMA R42, R43, R45, R36 ;  /* 0x0000002d2b2a7223 */ /* 0x000fc80000000024 */
[----:B------:R-:W-:-:S05]  /*192d0*/  FFMA R41, R48, R42, R45 ;  /* 0x0000002a30297223 */ /* 0x000fca000000002d */
[----:B------:R-:W-:-:S04]  /*192e0*/  SHF.R.U32.HI R36, RZ, 0x17, R41 ;  /* 0x00000017ff247819 */ /* 0x000fc80000011629 */
[----:B------:R-:W-:-:S04]  /*192f0*/  LOP3.LUT R36, R36, 0xff, RZ, 0xc0, !PT ;  /* 0x000000ff24247812 */ /* 0x000fc800078ec0ff */
[----:B------:R-:W-:-:S04]  /*19300*/  IADD3 R43, PT, PT, R36, R40, RZ ;  /* 0x00000028242b7210 */ /* 0x000fc80007ffe0ff */
[----:B------:R-:W-:-:S04]  /*19310*/  IADD3 R36, PT, PT, R43, -0x1, RZ ;  /* 0xffffffff2b247810 */ /* 0x000fc80007ffe0ff */
[----:B------:R-:W-:-:S13]  /*19320*/  ISETP.GE.U32.AND P0, PT, R36, 0xfe, PT ;  /* 0x000000fe2400780c */ /* 0x000fda0003f06070 */
[----:B------:R-:W-:Y:S05]  /*19330*/  @!P0 BRA `(.L_x_137) ;  /* 0x0000000000808947 */ /* 0x000fea0003800000 */
[----:B------:R-:W-:-:S13]  /*19340*/  ISETP.GT.AND P0, PT, R43, 0xfe, PT ;  /* 0x000000fe2b00780c */ /* 0x000fda0003f04270 */
[----:B------:R-:W-:Y:S05]  /*19350*/  @P0 BRA `(.L_x_138) ;  /* 0x00000000006c0947 */ /* 0x000fea0003800000 */
[----:B------:R-:W-:-:S13]  /*19360*/  ISETP.GE.AND P0, PT, R43, 0x1, PT ;  /* 0x000000012b00780c */ /* 0x000fda0003f06270 */
[----:B------:R-:W-:Y:S05]  /*19370*/  @P0 BRA `(.L_x_139) ;  /* 0x0000000000740947 */ /* 0x000fea0003800000 */
[----:B------:R-:W-:Y:S02]  /*19380*/  ISETP.GE.AND P0, PT, R43, -0x18, PT ;  /* 0xffffffe82b00780c */ /* 0x000fe40003f06270 */
[----:B------:R-:W-:-:S11]  /*19390*/  LOP3.LUT R41, R41, 0x80000000, RZ, 0xc0, !PT ;  /* 0x8000000029297812 */ /* 0x000fd600078ec0ff */
[----:B------:R-:W-:Y:S05]  /*193a0*/  @!P0 BRA `(.L_x_139) ;  /* 0x0000000000688947 */ /* 0x000fea0003800000 */
[CCC-:B------:R-:W-:Y:S01]  /*193b0*/  FFMA.RZ R36, R48.reuse, R42.reuse, R45.reuse ;  /* 0x0000002a30247223 */ /* 0x1c0fe2000000c02d */
[C---:B------:R-:W-:Y:S01]  /*193c0*/  IADD3 R40, PT, PT, R43.reuse, 0x20, RZ ;  /* 0x000000202b287810 */ /* 0x040fe20007ffe0ff */
[-CC-:B------:R-:W-:Y:S01]  /*193d0*/  FFMA.RM R37, R48, R42.reuse, R45.reuse ;  /* 0x0000002a30257223 */ /* 0x180fe2000000402d */
[C---:B------:R-:W-:Y:S02]  /*193e0*/  ISETP.NE.AND P2, PT, R43.reuse, RZ, PT ;  /* 0x000000ff2b00720c */ /* 0x040fe40003f45270 */
[----:B------:R-:W-:Y:S01]  /*193f0*/  LOP3.LUT R39, R36, 0x7fffff, RZ, 0xc0, !PT ;  /* 0x007fffff24277812 */ /* 0x000fe200078ec0ff */
[----:B------:R-:W-:Y:S01]  /*19400*/  FFMA.RP R36, R48, R42, R45 ;  /* 0x0000002a30247223 */ /* 0x000fe2000000802d */
[----:B------:R-:W-:Y:S02]  /*19410*/  ISETP.NE.AND P1, PT, R43, RZ, PT ;  /* 0x000000ff2b00720c */ /* 0x000fe40003f25270 */
[----:B------:R-:W-:Y:S02]  /*19420*/  LOP3.LUT R39, R39, 0x800000, RZ, 0xfc, !PT ;  /* 0x0080000027277812 */ /* 0x000fe400078efcff */
[----:B------:R-:W-:-:S02]  /*19430*/  IADD3 R42, PT, PT, -R43, RZ, RZ ;  /* 0x000000ff2b2a7210 */ /* 0x000fc40007ffe1ff */
[----:B------:R-:W-:Y:S02]  /*19440*/  SHF.L.U32 R40, R39, R40, RZ ;  /* 0x0000002827287219 */ /* 0x000fe400000006ff */
[----:B------:R-:W-:Y:S02]  /*19450*/  FSETP.NEU.FTZ.AND P0, PT, R36, R37, PT ;  /* 0x000000252400720b */ /* 0x000fe40003f1d000 */
[----:B------:R-:W-:Y:S02]  /*19460*/  SEL R36, R42, RZ, P2 ;  /* 0x000000ff2a247207 */ /* 0x000fe40001000000 */
[----:B------:R-:W-:Y:S02]  /*19470*/  ISETP.NE.AND P1, PT, R40, RZ, P1 ;  /* 0x000000ff2800720c */ /* 0x000fe40000f25270 */
[----:B------:R-:W-:Y:S02]  /*19480*/  SHF.R.U32.HI R36, RZ, R36, R39 ;  /* 0x00000024ff247219 */ /* 0x000fe40000011627 */
[----:B------:R-:W-:-:S02]  /*19490*/  PLOP3.LUT P0, PT, P0, P1, PT, 0xf8, 0x8f ;  /* 0x00000000008f781c */ /* 0x000fc40000703f70 */
[----:B------:R-:W-:Y:S02]  /*194a0*/  SHF.R.U32.HI R40, RZ, 0x1, R36 ;  /* 0x00000001ff287819 */ /* 0x000fe40000011624 */
[----:B------:R-:W-:-:S04]  /*194b0*/  SEL R37, RZ, 0x1, !P0 ;  /* 0x00000001ff257807 */ /* 0x000fc80004000000 */
[----:B------:R-:W-:-:S04]  /*194c0*/  LOP3.LUT R37, R37, 0x1, R40, 0xf8, !PT ;  /* 0x0000000125257812 */ /* 0x000fc800078ef828 */
[----:B------:R-:W-:-:S04]  /*194d0*/  LOP3.LUT R37, R37, R36, RZ, 0xc0, !PT ;  /* 0x0000002425257212 */ /* 0x000fc800078ec0ff */
[----:B------:R-:W-:-:S04]  /*194e0*/  IADD3 R40, PT, PT, R40, R37, RZ ;  /* 0x0000002528287210 */ /* 0x000fc80007ffe0ff */
[----:B------:R-:W-:Y:S01]  /*194f0*/  LOP3.LUT R41, R40, R41, RZ, 0xfc, !PT ;  /* 0x0000002928297212 */ /* 0x000fe200078efcff */
[----:B------:R-:W-:Y:S06]  /*19500*/  BRA `(.L_x_139) ;  /* 0x0000000000107947 */ /* 0x000fec0003800000 */
.L_x_138:
[----:B------:R-:W-:-:S04]  /*19510*/  LOP3.LUT R41, R41, 0x80000000, RZ, 0xc0, !PT ;  /* 0x8000000029297812 */ /* 0x000fc800078ec0ff */
[----:B------:R-:W-:Y:S01]  /*19520*/  LOP3.LUT R41, R41, 0x7f800000, RZ, 0xfc, !PT ;  /* 0x7f80000029297812 */ /* 0x000fe200078efcff */
[----:B------:R-:W-:Y:S06]  /*19530*/  BRA `(.L_x_139) ;  /* 0x0000000000047947 */ /* 0x000fec0003800000 */
.L_x_137:
[----:B------:R-:W-:-:S07]  /*19540*/  LEA R41, R40, R41, 0x17 ;  /* 0x0000002928297211 */ /* 0x000fce00078eb8ff */
.L_x_139:
[----:B------:R-:W-:Y:S05]  /*19550*/  BSYNC.RECONVERGENT B1 ;  /* 0x0000000000017941 */ /* 0x000fea0003800200 */
.L_x_136:
[----:B------:R-:W-:Y:S05]  /*19560*/  BRA `(.L_x_140) ;  /* 0x0000000000207947 */ /* 0x000fea0003800000 */
.L_x_135:
[----:B------:R-:W-:-:S04]  /*19570*/  LOP3.LUT R36, R37, 0x80000000, R36, 0x48, !PT ;  /* 0x8000000025247812 */ /* 0x000fc800078e4824 */
[----:B------:R-:W-:Y:S01]  /*19580*/  LOP3.LUT R41, R36, 0x7f800000, RZ, 0xfc, !PT ;  /* 0x7f80000024297812 */ /* 0x000fe200078efcff */
[----:B------:R-:W-:Y:S06]  /*19590*/  BRA `(.L_x_140) ;  /* 0x0000000000147947 */ /* 0x000fec0003800000 */
.L_x_134:
[----:B------:R-:W-:Y:S01]  /*195a0*/  LOP3.LUT R41, R37, 0x80000000, R36, 0x48, !PT ;  /* 0x8000000025297812 */ /* 0x000fe200078e4824 */
[----:B------:R-:W-:Y:S06]  /*195b0*/  BRA `(.L_x_140) ;  /* 0x00000000000c7947 */ /* 0x000fec0003800000 */
.L_x_133:
[----:B------:R-:W0:Y:S01]  /*195c0*/  MUFU.RSQ R41, -QNAN ;  /* 0xffc0000000297908 */ /* 0x000e220000001400 */
[----:B------:R-:W-:Y:S05]  /*195d0*/  BRA `(.L_x_140) ;  /* 0x0000000000047947 */ /* 0x000fea0003800000 */
.L_x_132:
[----:B------:R-:W-:-:S07]  /*195e0*/  FADD.FTZ R41, R36, R37 ;  /* 0x0000002524297221 */ /* 0x000fce0000010000 */
.L_x_140:
[----:B------:R-:W-:Y:S05]  /*195f0*/  BSYNC.RECONVERGENT B0 ;  /* 0x0000000000007941 */ /* 0x000fea0003800200 */
.L_x_130:
[----:B------:R-:W-:Y:S01]  /*19600*/  HFMA2 R37, -RZ, RZ, 0, 0 ;  /* 0x00000000ff257431 */ /* 0x000fe200000001ff */
[----:B------:R-:W-:-:S04]  /*19610*/  MOV R36, R44 ;  /* 0x0000002c00247202 */ /* 0x000fc80000000f00 */
[----:B0-----:R-:W-:Y:S05]  /*19620*/  RET.REL.NODEC R36 `(_Z22flash_attention_kernelILi32ELi64EEvPKfS1_S1_Pfiiif) ;  /* 0xfffffe6824747950 */ /* 0x001fea0003c3ffff */
.L_x_141:
[----:B------:R-:W-:-:S00]  /*19630*/  BRA `(.L_x_141) ;  /* 0xfffffffc00fc7947 */ /* 0x000fc0000383ffff */
[----:B------:R-:W-:-:S00]  /*19640*/  NOP ;  /* 0x0000000000007918 */ /* 0x000fc00000000000 */
        /* <DEDUP_REMOVED lines=11> */
.L_x_250:


//--------------------- .text._Z22naive_attention_kernelPKfS0_S0_Pfiiiif --------------------------
	.section	.text._Z22naive_attention_kernelPKfS0_S0_Pfiiiif,"ax",@progbits
	.align	128
        .global         _Z22naive_attention_kernelPKfS0_S0_Pfiiiif
        .type           _Z22naive_attention_kernelPKfS0_S0_Pfiiiif,@function
        .size           _Z22naive_attention_kernelPKfS0_S0_Pfiiiif,(.L_x_251 - _Z22naive_attention_kernelPKfS0_S0_Pfiiiif)
        .other          _Z22naive_attention_kernelPKfS0_S0_Pfiiiif,@"STO_CUDA_ENTRY STV_DEFAULT"
_Z22naive_attention_kernelPKfS0_S0_Pfiiiif:
.text._Z22naive_attention_kernelPKfS0_S0_Pfiiiif:
[----:B------:R-:W0:Y:S01]  /*0000*/  LDC R1, c[0x0][0x37c] ;  /* 0x0000df00ff017b82 */ /* 0x000e220000000800 */
[----:B------:R-:W1:Y:S07]  /*0010*/  S2R R0, SR_TID.X ;  /* 0x0000000000007919 */ /* 0x000e6e0000002100 */
[----:B------:R-:W1:Y:S01]  /*0020*/  S2UR UR4, SR_CTAID.X ;  /* 0x00000000000479c3 */ /* 0x000e620000002500 */
[----:B------:R-:W2:Y:S01]  /*0030*/  LDCU UR5, c[0x0][0x3a4] ;  /* 0x00007480ff0577ac */ /* 0x000ea20008000800 */
[----:B0-----:R-:W-:-:S04]  /*0040*/  IADD3 R1, PT, PT, R1, -0x800, RZ ;  /* 0xfffff80001017810 */ /* 0x001fc80007ffe0ff */
[----:B------:R-:W-:Y:S02]  /*0050*/  R2UR UR28, R1 ;  /* 0x00000000011c72ca */ /* 0x000fe400000e0000 */
[----:B------:R-:W1:Y:S02]  /*0060*/  LDC R11, c[0x0][0x360] ;  /* 0x0000d800ff0b7b82 */ /* 0x000e640000000800 */
[----:B-1----:R-:W-:Y:S01]  /*0070*/  IMAD R11, R11, UR4, R0 ;  /* 0x000000040b0b7c24 */ /* 0x002fe2000f8e0200 */
[----:B--2---:R-:W-:-:S04]  /*0080*/  MOV R0, UR5 ;  /* 0x0000000500007c02 */ /* 0x004fc80008000f00 */
[----:B------:R-:W-:-:S13]  /*0090*/  ISETP.GE.AND P0, PT, R11, R0, PT ;  /* 0x000000000b00720c */ /* 0x000fda0003f06270 */
[----:B------:R-:W-:Y:S05]  /*00a0*/  @P0 EXIT ;  /* 0x000000000000094d */ /* 0x000fea0003800000 */
[----:B------:R-:W-:Y:S01]  /*00b0*/  ISETP.GE.AND P0, PT, R0, 0x1, PT ;  /* 0x000000010000780c */ /* 0x000fe20003f06270 */
[----:B------:R-:W0:Y:S01]  /*00c0*/  S2UR UR14, SR_CTAID.Z ;  /* 0x00000000000e79c3 */ /* 0x000e220000002700 */
[----:B------:R-:W1:Y:S01]  /*00d0*/  LDCU.64 UR22, c[0x0][0x358] ;  /* 0x00006b00ff1677ac */ /* 0x000e620008000a00 */
[----:B------:R-:W-:-:S06]  /*00e0*/  MOV R2, 0xff800000 ;  /* 0xff80000000027802 */ /* 0x000fcc0000000f00 */
[----:B------:R-:W2:Y:S04]  /*00f0*/  S2UR UR29, SR_CTAID.Y ;  /* 0x00000000001d79c3 */ /* 0x000ea80000002600 */
[----:B------:R-:W-:Y:S05]  /*0100*/  @!P0 BRA `(.L_x_142) ;  /* 0x0000001000c48947 */ /* 0x000fea0003800000 */
[----:B------:R-:W3:Y:S01]  /*0110*/  LDC.64 R8, c[0x0][0x3a8] ;  /* 0x0000ea00ff087b82 */ /* 0x000ee20000000a00 */
[C---:B0-----:R-:W-:Y:S01]  /*0120*/  IMAD R3, R0.reuse, UR14, RZ ;  /* 0x0000000e00037c24 */ /* 0x041fe2000f8e02ff */
[----:B------:R-:W-:Y:S02]  /*0130*/  IADD3 R5, PT, PT, R0, -0x1, RZ ;  /* 0xffffffff00057810 */ /* 0x000fe40007ffe0ff */
[----:B---3--:R-:W-:Y:S01]  /*0140*/  ISETP.GE.AND P0, PT, R9, 0x1, PT ;  /* 0x000000010900780c */ /* 0x008fe20003f06270 */
[-C--:B------:R-:W-:Y:S02]  /*0150*/  IMAD R2, R3, R8.reuse, RZ ;  /* 0x0000000803027224 */ /* 0x080fe400078e02ff */
[----:B------:R-:W-:Y:S02]  /*0160*/  IMAD R4, R11, R8, RZ ;  /* 0x000000080b047224 */ /* 0x000fe400078e02ff */
[----:B------:R-:W-:-:S04]  /*0170*/  IMAD R2, R2, R9, RZ ;  /* 0x0000000902027224 */ /* 0x000fc800078e02ff */
[----:B------:R-:W-:-:S04]  /*0180*/  IMAD R2, R4, R9, R2 ;  /* 0x0000000904027224 */ /* 0x000fc800078e0202 */
[----:B------:R-:W-:Y:S05]  /*0190*/  @!P0 BRA `(.L_x_143) ;  /* 0x0000000800908947 */ /* 0x000fea0003800000 */
[----:B------:R-:W-:Y:S01]  /*01a0*/  LOP3.LUT R23, R9, 0xf, RZ, 0xc0, !PT ;  /* 0x0000000f09177812 */ /* 0x000fe200078ec0ff */
[-C--:B--2---:R-:W-:Y:S01]  /*01b0*/  IMAD R10, R3, R8.reuse, UR29 ;  /* 0x0000001d030a7e24 */ /* 0x084fe2000f8e0208 */
[C---:B------:R-:W-:Y:S01]  /*01c0*/  LOP3.LUT R24, R9.reuse, 0x7, RZ, 0xc0, !PT ;  /* 0x0000000709187812 */ /* 0x040fe200078ec0ff */
[C---:B------:R-:W-:Y:S01]  /*01d0*/  IMAD R7, R9.reuse, R8, RZ ;  /* 0x0000000809077224 */ /* 0x040fe200078e02ff */
[----:B------:R-:W-:Y:S01]  /*01e0*/  IADD3 R0, PT, PT, R9, -0x1, RZ ;  /* 0xffffffff09007810 */ /* 0x000fe20007ffe0ff */
[----:B------:R-:W-:Y:S01]  /*01f0*/  HFMA2 R12, -RZ, RZ, 0, 0 ;  /* 0x00000000ff0c7431 */ /* 0x000fe200000001ff */
[----:B------:R-:W-:Y:S01]  /*0200*/  IADD3 R4, PT, PT, R23, -0x1, RZ ;  /* 0xffffffff17047810 */ /* 0x000fe20007ffe0ff */
[C---:B------:R-:W-:Y:S01]  /*0210*/  IMAD R6, R9.reuse, UR29, R2 ;  /* 0x0000001d09067c24 */ /* 0x040fe2000f8e0202 */
[----:B------:R-:W-:Y:S01]  /*0220*/  IADD3 R5, PT, PT, R24, -0x1, RZ ;  /* 0xffffffff18057810 */ /* 0x000fe20007ffe0ff */
[----:B------:R-:W-:Y:S01]  /*0230*/  IMAD R10, R10, R9, RZ ;  /* 0x000000090a0a7224 */ /* 0x000fe200078e02ff */
[----:B------:R-:W-:-:S02]  /*0240*/  LOP3.LUT R8, R9, 0x7ffffff0, RZ, 0xc0, !PT ;  /* 0x7ffffff009087812 */ /* 0x000fc400078ec0ff */
[----:B------:R-:W-:Y:S02]  /*0250*/  ISETP.GE.U32.AND P0, PT, R0, 0xf, PT ;  /* 0x0000000f0000780c */ /* 0x000fe40003f06070 */
[----:B------:R-:W-:Y:S02]  /*0260*/  ISETP.GE.U32.AND P1, PT, R4, 0x7, PT ;  /* 0x000000070400780c */ /* 0x000fe40003f26070 */
[----:B------:R-:W-:Y:S02]  /*0270*/  ISETP.GE.U32.AND P2, PT, R5, 0x3, PT ;  /* 0x000000030500780c */ /* 0x000fe40003f46070 */
[----:B------:R-:W-:-:S11]  /*0280*/  LOP3.LUT R9, R9, 0x3, RZ, 0xc0, !PT ;  /* 0x0000000309097812 */ /* 0x000fd600078ec0ff */
.L_x_150:
[----:B------:R-:W-:Y:S01]  /*0290*/  IMAD R0, R7, R12, R10 ;  /* 0x0000000c07007224 */ /* 0x000fe200078e020a */
[----:B------:R-:W-:Y:S02]  /*02a0*/  MOV R13, RZ ;  /* 0x000000ff000d7202 */ /* 0x000fe40000000f00 */
[----:B------:R-:W-:Y:S01]  /*02b0*/  MOV R15, RZ ;  /* 0x000000ff000f7202 */ /* 0x000fe20000000f00 */
[----:B------:R-:W-:Y:S06]  /*02c0*/  @!P0 BRA `(.L_x_144) ;  /* 0x0000000000f08947 */ /* 0x000fec0003800000 */
[----:B------:R-:W-:Y:S01]  /*02d0*/  MOV R13, RZ ;  /* 0x000000ff000d7202 */ /* 0x000fe20000000f00 */
[----:B------:R-:W-:-:S06]  /*02e0*/  UMOV UR4, URZ ;  /* 0x000000ff00047c82 */ /* 0x000fcc0008000000 */
.L_x_145:
[----:B------:R-:W0:Y:S01]  /*02f0*/  LDC.64 R2, c[0x0][0x380] ;  /* 0x0000e000ff027b82 */ /* 0x000e220000000a00 */
[----:B------:R-:W-:Y:S02]  /*0300*/  IADD3 R15, PT, PT, R6, UR4, RZ ;  /* 0x00000004060f7c10 */ /* 0x000fe4000fffe0ff */
[----:B------:R-:W-:-:S05]  /*0310*/  IADD3 R17, PT, PT, R0, UR4, RZ ;  /* 0x0000000400117c10 */ /* 0x000fca000fffe0ff */
[----:B------:R-:W2:Y:S01]  /*0320*/  LDC.64 R4, c[0x0][0x388] ;  /* 0x0000e200ff047b82 */ /* 0x000ea20000000a00 */
[----:B0-----:R-:W-:-:S05]  /*0330*/  IMAD.WIDE R2, R15, 0x4, R2 ;  /* 0x000000040f027825 */ /* 0x001fca00078e0202 */
[----:B-1----:R-:W3:Y:S01]  /*0340*/  LDG.E R20, desc[UR22][R2.64] ;  /* 0x0000001602147981 */ /* 0x002ee2000c1e1900 */
[----:B--2---:R-:W-:-:S03]  /*0350*/  IMAD.WIDE R4, R17, 0x4, R4 ;  /* 0x0000000411047825 */ /* 0x004fc600078e0204 */
[----:B------:R-:W2:Y:S04]  /*0360*/  LDG.E R26, desc[UR22][R2.64+0x4] ;  /* 0x00000416021a7981 */ /* 0x000ea8000c1e1900 */
[----:B------:R-:W3:Y:S04]  /*0370*/  LDG.E R19, desc[UR22][R4.64] ;  /* 0x0000001604137981 */ /* 0x000ee8000c1e1900 */
[----:B------:R-:W2:Y:S04]  /*0380*/  LDG.E R27, desc[UR22][R4.64+0x4] ;  /* 0x00000416041b7981 */ /* 0x000ea8000c1e1900 */
        /* <DEDUP_REMOVED lines=8> */
[----:B------:R-:W5:Y:S01]  /*0410*/  LDG.E R28, desc[UR22][R4.64+0x38] ;  /* 0x00003816041c7981 */ /* 0x000f62000c1e1900 */
[----:B---3--:R-:W-:-:S03]  /*0420*/  FFMA R19, R20, R19, R13 ;  /* 0x0000001314137223 */ /* 0x008fc6000000000d */
[----:B------:R-:W3:Y:S01]  /*0430*/  LDG.E R20, desc[UR22][R4.64+0x18] ;  /* 0x0000181604147981 */ /* 0x000ee2000c1e1900 */
[----:B--2---:R-:W-:-:S03]  /*0440*/  FFMA R26, R26, R27, R19 ;  /* 0x0000001b1a1a7223 */ /* 0x004fc60000000013 */
[----:B------:R-:W3:Y:S04]  /*0450*/  LDG.E R19, desc[UR22][R2.64+0x18] ;  /* 0x0000181602137981 */ /* 0x000ee8000c1e1900 */
[----:B------:R-:W2:Y:S01]  /*0460*/  LDG.E R27, desc[UR22][R4.64+0x3c] ;  /* 0x00003c16041b7981 */ /* 0x000ea2000c1e1900 */
[----:B----4-:R-:W-:-:S03]  /*0470*/  FFMA R26, R17, R18, R26 ;  /* 0x00000012111a7223 */ /* 0x010fc6000000001a */
[----:B------:R-:W4:Y:S04]  /*0480*/  LDG.E R17, desc[UR22][R2.64+0x1c] ;  /* 0x00001c1602117981 */ /* 0x000f28000c1e1900 */
[----:B------:R-:W4:Y:S01]  /*0490*/  LDG.E R18, desc[UR22][R4.64+0x1c] ;  /* 0x00001c1604127981 */ /* 0x000f22000c1e1900 */
[----:B-----5:R-:W-:-:S03]  /*04a0*/  FFMA R13, R15, R16, R26 ;  /* 0x000000100f0d7223 */ /* 0x020fc6000000001a */
[----:B------:R-:W5:Y:S04]  /*04b0*/  LDG.E R15, desc[UR22][R2.64+0x20] ;  /* 0x00002016020f7981 */ /* 0x000f68000c1e1900 */
[----:B------:R-:W5:Y:S01]  /*04c0*/  LDG.E R16, desc[UR22][R4.64+0x20] ;  /* 0x0000201604107981 */ /* 0x000f62000c1e1900 */
[----:B------:R-:W-:-:S03]  /*04d0*/  FFMA R26, R14, R25, R13 ;  /* 0x000000190e1a7223 */ /* 0x000fc6000000000d */
[----:B------:R-:W2:Y:S04]  /*04e0*/  LDG.E R14, desc[UR22][R2.64+0x24] ;  /* 0x00002416020e7981 */ /* 0x000ea8000c1e1900 */
[----:B------:R-:W2:Y:S01]  /*04f0*/  LDG.E R13, desc[UR22][R4.64+0x24] ;  /* 0x00002416040d7981 */ /* 0x000ea2000c1e1900 */
[----:B------:R-:W-:-:S03]  /*0500*/  FFMA R26, R21, R22, R26 ;  /* 0x00000016151a7223 */ /* 0x000fc6000000001a */
[----:B------:R-:W2:Y:S04]  /*0510*/  LDG.E R21, desc[UR22][R2.64+0x28] ;  /* 0x0000281602157981 */ /* 0x000ea8000c1e1900 */
[----:B------:R-:W2:Y:S04]  /*0520*/  LDG.E R22, desc[UR22][R4.64+0x28] ;  /* 0x0000281604167981 */ /* 0x000ea8000c1e1900 */
[----:B------:R-:W2:Y:S01]  /*0530*/  LDG.E R25, desc[UR22][R4.64+0x34] ;  /* 0x0000341604197981 */ /* 0x000ea2000c1e1900 */
[----:B---3--:R-:W-:-:S03]  /*0540*/  FFMA R26, R19, R20, R26 ;  /* 0x00000014131a7223 */ /* 0x008fc6000000001a */
[----:B------:R-:W3:Y:S04]  /*0550*/  LDG.E R19, desc[UR22][R2.64+0x2c] ;  /* 0x00002c1602137981 */ /* 0x000ee8000c1e1900 */
[----:B------:R-:W3:Y:S01]  /*0560*/  LDG.E R20, desc[UR22][R4.64+0x2c] ;  /* 0x00002c1604147981 */ /* 0x000ee2000c1e1900 */
[----:B----4-:R-:W-:-:S03]  /*0570*/  FFMA R26, R17, R18, R26 ;  /* 0x00000012111a7223 */ /* 0x010fc6000000001a */
[----:B------:R-:W4:Y:S04]  /*0580*/  LDG.E R17, desc[UR22][R2.64+0x30] ;  /* 0x0000301602117981 */ /* 0x000f28000c1e1900 */
[----:B------:R-:W4:Y:S01]  /*0590*/  LDG.E R18, desc[UR22][R4.64+0x30] ;  /* 0x0000301604127981 */ /* 0x000f22000c1e1900 */
[----:B-----5:R-:W-:-:S03]  /*05a0*/  FFMA R29, R15, R16, R26 ;  /* 0x000000100f1d7223 */ /* 0x020fc6000000001a */
[----:B------:R-:W5:Y:S04]  /*05b0*/  LDG.E R16, desc[UR22][R2.64+0x34] ;  /* 0x0000341602107981 */ /* 0x000f68000c1e1900 */
[----:B------:R-:W5:Y:S04]  /*05c0*/  LDG.E R15, desc[UR22][R2.64+0x38] ;  /* 0x00003816020f7981 */ /* 0x000f68000c1e1900 */
[----:B------:R-:W5:Y:S01]  /*05d0*/  LDG.E R26, desc[UR22][R2.64+0x3c] ;  /* 0x00003c16021a7981 */ /* 0x000f62000c1e1900 */
[----:B--2---:R-:W-:Y:S01]  /*05e0*/  FFMA R14, R14, R13, R29 ;  /* 0x0000000d0e0e7223 */ /* 0x004fe2000000001d */
[----:B------:R-:W-:-:S03]  /*05f0*/  UIADD3 UR4, UPT, UPT, UR4, 0x10, URZ ;  /* 0x0000001004047890 */ /* 0x000fc6000fffe0ff */
[----:B------:R-:W-:-:S03]  /*0600*/  FFMA R14, R21, R22, R14 ;  /* 0x00000016150e7223 */ /* 0x000fc6000000000e */
[----:B------:R-:W-:Y:S01]  /*0610*/  ISETP.NE.AND P3, PT, R8, UR4, PT ;  /* 0x0000000408007c0c */ /* 0x000fe2000bf65270 */
[----:B---3--:R-:W-:-:S04]  /*0620*/  FFMA R14, R19, R20, R14 ;  /* 0x00000014130e7223 */ /* 0x008fc8000000000e */
[----:B----4-:R-:W-:-:S04]  /*0630*/  FFMA R17, R17, R18, R14 ;  /* 0x0000001211117223 */ /* 0x010fc8000000000e */
[----:B-----5:R-:W-:-:S04]  /*0640*/  FFMA R16, R16, R25, R17 ;  /* 0x0000001910107223 */ /* 0x020fc80000000011 */
[----:B------:R-:W-:-:S04]  /*0650*/  FFMA R15, R15, R28, R16 ;  /* 0x0000001c0f0f7223 */ /* 0x000fc80000000010 */
[----:B------:R-:W-:Y:S01]  /*0660*/  FFMA R13, R26, R27, R15 ;  /* 0x0000001b1a0d7223 */ /* 0x000fe2000000000f */
[----:B------:R-:W-:Y:S06]  /*0670*/  @P3 BRA `(.L_x_145) ;  /* 0xfffffffc001c3947 */ /* 0x000fec000383ffff */
[----:B------:R-:W-:-:S07]  /*0680*/  MOV R15, R8 ;  /* 0x00000008000f7202 */ /* 0x000fce0000000f00 */
.L_x_144:
[----:B------:R-:W-:-:S13]  /*0690*/  ISETP.NE.AND P3, PT, R23, RZ, PT ;  /* 0x000000ff1700720c */ /* 0x000fda0003f65270 */
[----:B------:R-:W-:Y:S05]  /*06a0*/  @!P3 BRA `(.L_x_146) ;  /* 0x000000040028b947 */ /* 0x000fea0003800000 */
[----:B------:R-:W-:Y:S01]  /*06b0*/  ISETP.NE.AND P3, PT, R24, RZ, PT ;  /* 0x000000ff1800720c */ /* 0x000fe20003f65270 */
[----:B------:R-:W-:-:S12]  /*06c0*/  @!P1 BRA `(.L_x_147) ;  /* 0x00000000007c9947 */ /* 0x000fd80003800000 */
[----:B------:R-:W0:Y:S01]  /*06d0*/  LDC.64 R2, c[0x0][0x380] ;  /* 0x0000e000ff027b82 */ /* 0x000e220000000a00 */
[-C--:B------:R-:W-:Y:S02]  /*06e0*/  IADD3 R17, PT, PT, R6, R15.reuse, RZ ;  /* 0x0000000f06117210 */ /* 0x080fe40007ffe0ff */
[----:B------:R-:W-:-:S05]  /*06f0*/  IADD3 R19, PT, PT, R0, R15, RZ ;  /* 0x0000000f00137210 */ /* 0x000fca0007ffe0ff */
        /* <DEDUP_REMOVED lines=13> */
[----:B------:R-:W5:Y:S01]  /*07d0*/  LDG.E R28, desc[UR22][R4.64+0x1c] ;  /* 0x00001c16041c7981 */ /* 0x000f62000c1e1900 */
[----:B---3--:R-:W-:-:S03]  /*07e0*/  FFMA R20, R18, R20, R13 ;  /* 0x0000001412147223 */ /* 0x008fc6000000000d */
[----:B------:R-:W3:Y:S04]  /*07f0*/  LDG.E R13, desc[UR22][R2.64+0x10] ;  /* 0x00001016020d7981 */ /* 0x000ee8000c1e1900 */
[----:B------:R-:W3:Y:S01]  /*0800*/  LDG.E R18, desc[UR22][R4.64+0x10] ;  /* 0x0000101604127981 */ /* 0x000ee2000c1e1900 */
[----:B--2---:R-:W-:-:S03]  /*0810*/  FFMA R26, R21, R22, R20 ;  /* 0x00000016151a7223 */ /* 0x004fc60000000014 */
[----:B------:R-:W2:Y:S04]  /*0820*/  LDG.E R21, desc[UR22][R2.64+0x14] ;  /* 0x0000141602157981 */ /* 0x000ea8000c1e1900 */
[----:B------:R-:W2:Y:S04]  /*0830*/  LDG.E R22, desc[UR22][R4.64+0x14] ;  /* 0x0000141604167981 */ /* 0x000ea8000c1e1900 */
[----:B------:R-:W2:Y:S01]  /*0840*/  LDG.E R20, desc[UR22][R2.64+0x18] ;  /* 0x0000181602147981 */ /* 0x000ea2000c1e1900 */
[----:B----4-:R-:W-:-:S04]  /*0850*/  FFMA R19, R19, R14, R26 ;  /* 0x0000000e13137223 */ /* 0x010fc8000000001a */
[----:B-----5:R-:W-:Y:S01]  /*0860*/  FFMA R16, R16, R17, R19 ;  /* 0x0000001110107223 */ /* 0x020fe20000000013 */
[----:B------:R-:W-:-:S03]  /*0870*/  IADD3 R15, PT, PT, R15, 0x8, RZ ;  /* 0x000000080f0f7810 */ /* 0x000fc60007ffe0ff */
[----:B---3--:R-:W-:-:S04]  /*0880*/  FFMA R16, R13, R18, R16 ;  /* 0x000000120d107223 */ /* 0x008fc80000000010 */
[----:B--2---:R-:W-:-:S04]  /*0890*/  FFMA R21, R21, R22, R16 ;  /* 0x0000001615157223 */ /* 0x004fc80000000010 */
[----:B------:R-:W-:-:S04]  /*08a0*/  FFMA R20, R20, R27, R21 ;  /* 0x0000001b14147223 */ /* 0x000fc80000000015 */
[----:B------:R-:W-:-:S07]  /*08b0*/  FFMA R13, R25, R28, R20 ;  /* 0x0000001c190d7223 */ /* 0x000fce0000000014 */
.L_x_147:
        /* <DEDUP_REMOVED lines=16> */
[----:B------:R-:W5:Y:S01]  /*09c0*/  LDG.E R22, desc[UR22][R2.64+0xc] ;  /* 0x00000c1602167981 */ /* 0x000f62000c1e1900 */
[----:B------:R-:W-:Y:S01]  /*09d0*/  IADD3 R15, PT, PT, R15, 0x4, RZ ;  /* 0x000000040f0f7810 */ /* 0x000fe20007ffe0ff */
[----:B---3--:R-:W-:-:S04]  /*09e0*/  FFMA R14, R14, R16, R13 ;  /* 0x000000100e0e7223 */ /* 0x008fc8000000000d */
[----:B--2---:R-:W-:-:S04]  /*09f0*/  FFMA R14, R17, R18, R14 ;  /* 0x00000012110e7223 */ /* 0x004fc8000000000e */
[----:B----4-:R-:W-:-:S04]  /*0a00*/  FFMA R14, R19, R20, R14 ;  /* 0x00000014130e7223 */ /* 0x010fc8000000000e */
[----:B-----5:R-:W-:-:S07]  /*0a10*/  FFMA R13, R21, R22, R14 ;  /* 0x00000016150d7223 */ /* 0x020fce000000000e */
.L_x_148:
[----:B------:R-:W-:Y:S05]  /*0a20*/  @!P3 BRA `(.L_x_146) ;  /* 0x000000000048b947 */ /* 0x000fea0003800000 */
[----:B------:R-:W0:Y:S01]  /*0a30*/  LDC.64 R4, c[0x0][0x380] ;  /* 0x0000e000ff047b82 */ /* 0x000e220000000a00 */
[-C--:B------:R-:W-:Y:S02]  /*0a40*/  IADD3 R17, PT, PT, R6, R15.reuse, RZ ;  /* 0x0000000f06117210 */ /* 0x080fe40007ffe0ff */
[----:B------:R-:W-:-:S05]  /*0a50*/  IADD3 R15, PT, PT, R0, R15, RZ ;  /* 0x0000000f000f7210 */ /* 0x000fca0007ffe0ff */
[----:B------:R-:W2:Y:S01]  /*0a60*/  LDC.64 R2, c[0x0][0x388] ;  /* 0x0000e200ff027b82 */ /* 0x000ea20000000a00 */
[----:B0-----:R-:W-:-:S05]  /*0a70*/  IMAD.WIDE R4, R17, 0x4, R4 ;  /* 0x0000000411047825 */ /* 0x001fca00078e0204 */
[----:B-1----:R-:W3:Y:S01]  /*0a80*/  LDG.E R0, desc[UR22][R4.64] ;  /* 0x0000001604007981 */ /* 0x002ee2000c1e1900 */
[----:B--2---:R-:W-:-:S05]  /*0a90*/  IMAD.WIDE R2, R15, 0x4, R2 ;  /* 0x000000040f027825 */ /* 0x004fca00078e0202 */
[----:B------:R-:W3:Y:S01]  /*0aa0*/  LDG.E R14, desc[UR22][R2.64] ;  /* 0x00000016020e7981 */ /* 0x000ee2000c1e1900 */
[----:B------:R-:W-:Y:S01]  /*0ab0*/  ISETP.NE.AND P3, PT, R9, 0x1, PT ;  /* 0x000000010900780c */ /* 0x000fe20003f65270 */
[----:B---3--:R-:W-:-:S12]  /*0ac0*/  FFMA R13, R0, R14, R13 ;  /* 0x0000000e000d7223 */ /* 0x008fd8000000000d */
[----:B------:R-:W-:Y:S05]  /*0ad0*/  @!P3 BRA `(.L_x_146) ;  /* 0x00000000001cb947 */ /* 0x000fea0003800000 */
[----:B------:R-:W-:Y:S01]  /*0ae0*/  ISETP.NE.AND P3, PT, R9, 0x2, PT ;  /* 0x000000020900780c */ /* 0x000fe20003f65270 */
[----:B------:R-:W2:Y:S04]  /*0af0*/  LDG.E R0, desc[UR22][R4.64+0x4] ;  /* 0x0000041604007981 */ /* 0x000ea8000c1e1900 */
[----:B------:R-:W2:Y:S08]  /*0b00*/  LDG.E R14, desc[UR22][R2.64+0x4] ;  /* 0x00000416020e7981 */ /* 0x000eb0000c1e1900 */
[----:B------:R-:W3:Y:S04]  /*0b10*/  @P3 LDG.E R16, desc[UR22][R4.64+0x8] ;  /* 0x0000081604103981 */ /* 0x000ee8000c1e1900 */
[----:B------:R-:W3:Y:S01]  /*0b20*/  @P3 LDG.E R15, desc[UR22][R2.64+0x8] ;  /* 0x00000816020f3981 */ /* 0x000ee2000c1e1900 */
[----:B--2---:R-:W-:-:S04]  /*0b30*/  FFMA R13, R0, R14, R13 ;  /* 0x0000000e000d7223 */ /* 0x004fc8000000000d */
[----:B---3--:R-:W-:-:S07]  /*0b40*/  @P3 FFMA R13, R16, R15, R13 ;  /* 0x0000000f100d3223 */ /* 0x008fce000000000d */
.L_x_146:
[----:B------:R-:W0:Y:S01]  /*0b50*/  LDCU UR4, c[0x0][0x3b0] ;  /* 0x00007600ff0477ac */ /* 0x000e220008000800 */
[----:B------:R-:W2:Y:S01]  /*0b60*/  LDC R0, c[0x0][0x3a4] ;  /* 0x0000e900ff007b82 */ /* 0x000ea20000000800 */
[C---:B------:R-:W-:Y:S02]  /*0b70*/  LEA R2, R12.reuse, UR28, 0x2 ;  /* 0x0000001c0c027c11 */ /* 0x040fe4000f8e10ff */
[----:B------:R-:W-:Y:S01]  /*0b80*/  IADD3 R12, PT, PT, R12, 0x1, RZ ;  /* 0x000000010c0c7810 */ /* 0x000fe20007ffe0ff */
[----:B0-----:R-:W-:-:S05]  /*0b90*/  FMUL R13, R13, UR4 ;  /* 0x000000040d0d7c20 */ /* 0x001fca0008400000 */
[----:B------:R4:W-:Y:S01]  /*0ba0*/  STL [R2], R13 ;  /* 0x0000000d02007387 */ /* 0x0009e20000100800 */
[----:B--2---:R-:W-:-:S13]  /*0bb0*/  ISETP.NE.AND P3, PT, R12, R0, PT ;  /* 0x000000000c00720c */ /* 0x004fda0003f65270 */
[----:B----4-:R-:W-:Y:S05]  /*0bc0*/  @!P3 BRA `(.L_x_149) ;  /* 0x000000040008b947 */ /* 0x010fea0003800000 */
[----:B------:R-:W-:Y:S05]  /*0bd0*/  BRA `(.L_x_150) ;  /* 0xfffffff400ac7947 */ /* 0x000fea000383ffff */
.L_x_143:
[----:B------:R-:W0:Y:S01]  /*0be0*/  LDCU UR4, c[0x0][0x3b0] ;  /* 0x00007600ff0477ac */ /* 0x000e220008000800 */
[----:B------:R-:W-:Y:S01]  /*0bf0*/  ISETP.GE.U32.AND P0, PT, R5, 0xf, PT ;  /* 0x0000000f0500780c */ /* 0x000fe20003f06070 */
[----:B------:R-:W-:Y:S01]  /*0c00*/  HFMA2 R2, -RZ, RZ, 0, 0 ;  /* 0x00000000ff027431 */ /* 0x000fe200000001ff */
[----:B------:R-:W-:-:S04]  /*0c10*/  LOP3.LUT R9, R0, 0xf, RZ, 0xc0, !PT ;  /* 0x0000000f00097812 */ /* 0x000fc800078ec0ff */
[----:B------:R-:W-:Y:S01]  /*0c20*/  ISETP.NE.AND P1, PT, R9, RZ, PT ;  /* 0x000000ff0900720c */ /* 0x000fe20003f25270 */
[----:B0-----:R-:W-:-:S06]  /*0c30*/  FMUL R20, RZ, UR4 ;  /* 0x00000004ff147c20 */ /* 0x001fcc0008400000 */
[----:B------:R-:W-:Y:S06]  /*0c40*/  @!P0 BRA `(.L_x_151) ;  /* 0x0000000000648947 */ /* 0x000fec0003800000 */
[----:B------:R-:W-:Y:S02]  /*0c50*/  LOP3.LUT R2, R0, 0x7ffffff0, RZ, 0xc0, !PT ;  /* 0x7ffffff000027812 */ /* 0x000fe400078ec0ff */
[----:B------:R-:W-:-:S07]  /*0c60*/  MOV R3, RZ ;  /* 0x000000ff00037202 */ /* 0x000fce0000000f00 */
.L_x_152:
[----:B0-----:R-:W-:Y:S02]  /*0c70*/  LEA R8, R3, UR28, 0x2 ;  /* 0x0000001c03087c11 */ /* 0x001fe4000f8e10ff */
[-C--:B------:R-:W-:Y:S02]  /*0c80*/  MOV R21, R20.reuse ;  /* 0x0000001400157202 */ /* 0x080fe40000000f00 */
[-C--:B------:R-:W-:Y:S02]  /*0c90*/  MOV R22, R20.reuse ;  /* 0x0000001400167202 */ /* 0x080fe40000000f00 */
[-C--:B------:R-:W-:Y:S02]  /*0ca0*/  MOV R4, R20.reuse ;  /* 0x0000001400047202 */ /* 0x080fe40000000f00 */
[-C--:B------:R-:W-:Y:S02]  /*0cb0*/  MOV R5, R20.reuse ;  /* 0x0000001400057202 */ /* 0x080fe40000000f00 */
[----:B------:R-:W-:-:S02]  /*0cc0*/  MOV R6, R20 ;  /* 0x0000001400067202 */ /* 0x000fc40000000f00 */
[-C--:B------:R-:W-:Y:S02]  /*0cd0*/  MOV R7, R20.reuse ;  /* 0x0000001400077202 */ /* 0x080fe40000000f00 */
[-C--:B------:R-:W-:Y:S02]  /*0ce0*/  MOV R12, R20.reuse ;  /* 0x00000014000c7202 */ /* 0x080fe40000000f00 */
[-C--:B------:R-:W-:Y:S01]  /*0cf0*/  MOV R13, R20.reuse ;  /* 0x00000014000d7202 */ /* 0x080fe20000000f00 */
[----:B------:R0:W-:Y:S01]  /*0d00*/  STL.128 [R8+0x10], R4 ;  /* 0x0000100408007387 */ /* 0x0001e20000100c00 */
[-C--:B------:R-:W-:Y:S02]  /*0d10*/  MOV R14, R20.reuse ;  /* 0x00000014000e7202 */ /* 0x080fe40000000f00 */
[-C--:B------:R-:W-:Y:S02]  /*0d20*/  MOV R15, R20.reuse ;  /* 0x00000014000f7202 */ /* 0x080fe40000000f00 */
[----:B------:R-:W-:-:S02]  /*0d30*/  MOV R16, R20 ;  /* 0x0000001400107202 */ /* 0x000fc40000000f00 */
[-C--:B------:R-:W-:Y:S01]  /*0d40*/  MOV R17, R20.reuse ;  /* 0x0000001400117202 */ /* 0x080fe20000000f00 */
[----:B------:R0:W-:Y:S01]  /*0d50*/  STL.128 [R8+0x20], R12 ;  /* 0x0000200c08007387 */ /* 0x0001e20000100c00 */
[-C--:B------:R-:W-:Y:S02]  /*0d60*/  MOV R18, R20.reuse ;  /* 0x0000001400127202 */ /* 0x080fe40000000f00 */
[-C--:B------:R-:W-:Y:S02]  /*0d70*/  MOV R19, R20.reuse ;  /* 0x0000001400137202 */ /* 0x080fe40000000f00 */
[----:B------:R-:W-:Y:S02]  /*0d80*/  MOV R23, R20 ;  /* 0x0000001400177202 */ /* 0x000fe40000000f00 */
[----:B------:R-:W-:Y:S01]  /*0d90*/  IADD3 R3, PT, PT, R3, 0x10, RZ ;  /* 0x0000001003037810 */ /* 0x000fe20007ffe0ff */
[----:B------:R0:W-:Y:S03]  /*0da0*/  STL.128 [R8+0x30], R16 ;  /* 0x0000301008007387 */ /* 0x0001e60000100c00 */
[----:B------:R-:W-:Y:S01]  /*0db0*/  ISETP.NE.AND P0, PT, R3, R2, PT ;  /* 0x000000020300720c */ /* 0x000fe20003f05270 */
[----:B------:R0:W-:-:S12]  /*0dc0*/  STL.128 [R8], R20 ;  /* 0x0000001408007387 */ /* 0x0001d80000100c00 */
[----:B------:R-:W-:Y:S05]  /*0dd0*/  @P0 BRA `(.L_x_152) ;  /* 0xfffffffc00a40947 */ /* 0x000fea000383ffff */
.L_x_151:
[----:B------:R-:W-:Y:S05]  /*0de0*/  @!P1 BRA `(.L_x_149) ;  /* 0x0000000000809947 */ /* 0x000fea0003800000 */
[----:B------:R-:W-:Y:S02]  /*0df0*/  ISETP.GE.U32.AND P0, PT, R9, 0x8, PT ;  /* 0x000000080900780c */ /* 0x000fe40003f06070 */
[----:B0-----:R-:W-:-:S04]  /*0e00*/  LOP3.LUT R4, R0, 0x7, RZ, 0xc0, !PT ;  /* 0x0000000700047812 */ /* 0x001fc800078ec0ff */
[----:B------:R-:W-:-:S07]  /*0e10*/  ISETP.NE.AND P1, PT, R4, RZ, PT ;  /* 0x000000ff0400720c */ /* 0x000fce0003f25270 */
[----:B------:R-:W-:Y:S06]  /*0e20*/  @!P0 BRA `(.L_x_153) ;  /* 0x0000000000288947 */ /* 0x000fec0003800000 */
[C---:B------:R-:W-:Y:S02]  /*0e30*/  LEA R3, R2.reuse, UR28, 0x2 ;  /* 0x0000001c02037c11 */ /* 0x040fe4000f8e10ff */
[----:B------:R-:W-:-:S03]  /*0e40*/  IADD3 R2, PT, PT, R2, 0x8, RZ ;  /* 0x0000000802027810 */ /* 0x000fc60007ffe0ff */
[----:B------:R0:W-:Y:S04]  /*0e50*/  STL [R3], R20 ;  /* 0x0000001403007387 */ /* 0x0001e80000100800 */
[----:B------:R0:W-:Y:S04]  /*0e60*/  STL [R3+0x4], R20 ;  /* 0x0000041403007387 */ /* 0x0001e80000100800 */
[----:B------:R0:W-:Y:S04]  /*0e70*/  STL [R3+0x8], R20 ;  /* 0x0000081403007387 */ /* 0x0001e80000100800 */
[----:B------:R0:W-:Y:S04]  /*0e80*/  STL [R3+0xc], R20 ;  /* 0x00000c1403007387 */ /* 0x0001e80000100800 */
[----:B------:R0:W-:Y:S04]  /*0e90*/  STL [R3+0x10], R20 ;  /* 0x0000101403007387 */ /* 0x0001e80000100800 */
[----:B------:R0:W-:Y:S04]  /*0ea0*/  STL [R3+0x14], R20 ;  /* 0x0000141403007387 */ /* 0x0001e80000100800 */
[----:B------:R0:W-:Y:S04]  /*0eb0*/  STL [R3+0x18], R20 ;  /* 0x0000181403007387 */ /* 0x0001e80000100800 */
[----:B------:R0:W-:Y:S02]  /*0ec0*/  STL [R3+0x1c], R20 ;  /* 0x00001c1403007387 */ /* 0x0001e40000100800 */
.L_x_153:
[----:B------:R-:W-:Y:S05]  /*0ed0*/  @!P1 BRA `(.L_x_149) ;  /* 0x0000000000449947 */ /* 0x000fea0003800000 */
[----:B------:R-:W-:Y:S02]  /*0ee0*/  ISETP.GE.U32.AND P0, PT, R4, 0x4, PT ;  /* 0x000000040400780c */ /* 0x000fe40003f06070 */
[----:B0-----:R-:W-:-:S04]  /*0ef0*/  LOP3.LUT R3, R0, 0x3, RZ, 0xc0, !PT ;  /* 0x0000000300037812 */ /* 0x001fc800078ec0ff */
[----:B------:R-:W-:-:S07]  /*0f00*/  ISETP.NE.AND P1, PT, R3, RZ, PT ;  /* 0x000000ff0300720c */ /* 0x000fce0003f25270 */
[C---:B------:R-:W-:Y:S02]  /*0f10*/  @P0 LEA R5, R2.reuse, UR28, 0x2 ;  /* 0x0000001c02050c11 */ /* 0x040fe4000f8e10ff */
[----:B------:R-:W-:-:S03]  /*0f20*/  @P0 IADD3 R2, PT, PT, R2, 0x4, RZ ;  /* 0x0000000402020810 */ /* 0x000fc60007ffe0ff */
[----:B------:R3:W-:Y:S04]  /*0f30*/  @P0 STL [R5], R20 ;  /* 0x0000001405000387 */ /* 0x0007e80000100800 */
[----:B------:R3:W-:Y:S04]  /*0f40*/  @P0 STL [R5+0x4], R20 ;  /* 0x0000041405000387 */ /* 0x0007e80000100800 */
[----:B------:R3:W-:Y:S04]  /*0f50*/  @P0 STL [R5+0x8], R20 ;  /* 0x0000081405000387 */ /* 0x0007e80000100800 */
[----:B------:R3:W-:Y:S01]  /*0f60*/  @P0 STL [R5+0xc], R20 ;  /* 0x00000c1405000387 */ /* 0x0007e20000100800 */
[----:B------:R-:W-:Y:S05]  /*0f70*/  @!P1 BRA `(.L_x_149) ;  /* 0x00000000001c9947 */ /* 0x000fea0003800000 */
[----:B------:R-:W-:-:S05]  /*0f80*/  UMOV UR4, URZ ;  /* 0x000000ff00047c82 */ /* 0x000fca0008000000 */
.L_x_154:
[C---:B---3--:R-:W-:Y:S01]  /*0f90*/  LEA R5, R2.reuse, UR28, 0x2 ;  /* 0x0000001c02057c11 */ /* 0x048fe2000f8e10ff */
[----:B------:R-:W-:Y:S01]  /*0fa0*/  UIADD3 UR4, UPT, UPT, UR4, 0x1, URZ ;  /* 0x0000000104047890 */ /* 0x000fe2000fffe0ff */
[----:B------:R-:W-:-:S03]  /*0fb0*/  IADD3 R2, PT, PT, R2, 0x1, RZ ;  /* 0x0000000102027810 */ /* 0x000fc60007ffe0ff */
[----:B------:R4:W-:Y:S02]  /*0fc0*/  STL [R5], R20 ;  /* 0x0000001405007387 */ /* 0x0009e40000100800 */
[----:B------:R-:W-:-:S13]  /*0fd0*/  ISETP.NE.AND P0, PT, R3, UR4, PT ;  /* 0x0000000403007c0c */ /* 0x000fda000bf05270 */
[----:B----4-:R-:W-:Y:S05]  /*0fe0*/  @P0 BRA `(.L_x_154) ;  /* 0xfffffffc00e80947 */ /* 0x010fea000383ffff */
.L_x_149:
[C---:B------:R-:W-:Y:S01]  /*0ff0*/  IADD3 R2, PT, PT, R0.reuse, -0x1, RZ ;  /* 0xffffffff00027810 */ /* 0x040fe20007ffe0ff */
[----:B0-----:R-:W-:Y:S01]  /*1000*/  HFMA2 R8, -RZ, RZ, 0, 0 ;  /* 0x00000000ff087431 */ /* 0x001fe200000001ff */
[----:B------:R-:W-:Y:S02]  /*1010*/  LOP3.LUT R10, R0, 0xf, RZ, 0xc0, !PT ;  /* 0x0000000f000a7812 */ /* 0x000fe400078ec0ff */
[----:B------:R-:W-:Y:S02]  /*1020*/  ISETP.GE.U32.AND P0, PT, R2, 0xf, PT ;  /* 0x0000000f0200780c */ /* 0x000fe40003f06070 */
[----:B------:R-:W-:Y:S02]  /*1030*/  ISETP.NE.AND P1, PT, R10, RZ, PT ;  /* 0x000000ff0a00720c */ /* 0x000fe40003f25270 */
[----:B------:R-:W-:-:S09]  /*1040*/  MOV R2, 0xff800000 ;  /* 0xff80000000027802 */ /* 0x000fd20000000f00 */
[----:B------:R-:W-:Y:S05]  /*1050*/  @!P0 BRA `(.L_x_155) ;  /* 0x00000000004c8947 */ /* 0x000fea0003800000 */
[----:B------:R-:W-:Y:S02]  /*1060*/  LOP3.LUT R8, R0, 0x7ffffff0, RZ, 0xc0, !PT ;  /* 0x7ffffff000087812 */ /* 0x000fe400078ec0ff */
[----:B------:R-:W-:Y:S02]  /*1070*/  MOV R2, 0xff800000 ;  /* 0xff80000000027802 */ /* 0x000fe40000000f00 */
[----:B------:R-:W-:-:S07]  /*1080*/  MOV R3, RZ ;  /* 0x000000ff00037202 */ /* 0x000fce0000000f00 */
.L_x_156:
[----:B------:R-:W-:-:S05]  /*1090*/  LEA R9, R3, UR28, 0x2 ;  /* 0x0000001c03097c11 */ /* 0x000fca000f8e10ff */
[----:B---3--:R-:W3:Y:S04]  /*10a0*/  LDL.128 R4, [R9] ;  /* 0x0000000009047983 */ /* 0x008ee80000100c00 */
[----:B------:R-:W4:Y:S04]  /*10b0*/  LDL.128 R12, [R9+0x10] ;  /* 0x00001000090c7983 */ /* 0x000f280000100c00 */
[----:B------:R-:W5:Y:S04]  /*10c0*/  LDL.128 R16, [R9+0x20] ;  /* 0x0000200009107983 */ /* 0x000f680000100c00 */
[----:B------:R-:W2:Y:S01]  /*10d0*/  LDL.128 R20, [R9+0x30] ;  /* 0x0000300009147983 */ /* 0x000ea20000100c00 */
[----:B------:R-:W-:-:S04]  /*10e0*/  IADD3 R3, PT, PT, R3, 0x10, RZ ;  /* 0x0000001003037810 */ /* 0x000fc80007ffe0ff */
[----:B------:R-:W-:Y:S02]  /*10f0*/  ISETP.NE.AND P0, PT, R3, R8, PT ;  /* 0x000000080300720c */ /* 0x000fe40003f05270 */
[----:B---3--:R-:W-:-:S04]  /*1100*/  FMNMX3 R4, R2, R4, R5, !PT ;  /* 0x0000000402047276 */ /* 0x008fc80007800005 */
[----:B------:R-:W-:-:S04]  /*1110*/  FMNMX3 R4, R4, R6, R7, !PT ;  /* 0x0000000604047276 */ /* 0x000fc80007800007 */
[----:B----4-:R-:W-:-:S04]  /*1120*/  FMNMX3 R4, R4, R12, R13, !PT ;  /* 0x0000000c04047276 */ /* 0x010fc8000780000d */
[----:B------:R-:W-:-:S04]  /*1130*/  FMNMX3 R4, R4, R14, R15, !PT ;  /* 0x0000000e04047276 */ /* 0x000fc8000780000f */
[----:B-----5:R-:W-:-:S04]  /*1140*/  FMNMX3 R4, R4, R16, R17, !PT ;  /* 0x0000001004047276 */ /* 0x020fc80007800011 */
[----:B------:R-:W-:-:S04]  /*1150*/  FMNMX3 R4, R4, R18, R19, !PT ;  /* 0x0000001204047276 */ /* 0x000fc80007800013 */
[----:B--2---:R-:W-:-:S04]  /*1160*/  FMNMX3 R4, R4, R20, R21, !PT ;  /* 0x0000001404047276 */ /* 0x004fc80007800015 */
[----:B------:R-:W-:Y:S01]  /*1170*/  FMNMX3 R2, R4, R22, R23, !PT ;  /* 0x0000001604027276 */ /* 0x000fe20007800017 */
[----:B------:R-:W-:Y:S06]  /*1180*/  @P0 BRA `(.L_x_156) ;  /* 0xfffffffc00c00947 */ /* 0x000fec000383ffff */
.L_x_155:
[----:B------:R-:W-:Y:S05]  /*1190*/  @!P1 BRA `(.L_x_142) ;  /* 0x0000000000a09947 */ /* 0x000fea0003800000 */
[----:B------:R-:W-:Y:S02]  /*11a0*/  ISETP.GE.U32.AND P0, PT, R10, 0x8, PT ;  /* 0x000000080a00780c */ /* 0x000fe40003f06070 */
[----:B------:R-:W-:-:S04]  /*11b0*/  LOP3.LUT R14, R0, 0x7, RZ, 0xc0, !PT ;  /* 0x00000007000e7812 */ /* 0x000fc800078ec0ff */
[----:B------:R-:W-:-:S07]  /*11c0*/  ISETP.NE.AND P1, PT, R14, RZ, PT ;  /* 0x000000ff0e00720c */ /* 0x000fce0003f25270 */
[----:B------:R-:W-:Y:S06]  /*11d0*/  @!P0 BRA `(.L_x_157) ;  /* 0x0000000000388947 */ /* 0x000fec0003800000 */
[----:B------:R-:W-:-:S05]  /*11e0*/  LEA R3, R8, UR28, 0x2 ;  /* 0x0000001c08037c11 */ /* 0x000fca000f8e10ff */
[----:B---3--:R-:W3:Y:S04]  /*11f0*/  LDL R5, [R3] ;  /* 0x0000000003057983 */ /* 0x008ee80000100800 */
[----:B------:R-:W3:Y:S04]  /*1200*/  LDL R4, [R3+0x4] ;  /* 0x0000040003047983 */ /* 0x000ee80000100800 */
[----:B------:R-:W4:Y:S04]  /*1210*/  LDL R7, [R3+0x8] ;  /* 0x0000080003077983 */ /* 0x000f280000100800 */
[----:B------:R-:W4:Y:S04]  /*1220*/  LDL R6, [R3+0xc] ;  /* 0x00000c0003067983 */ /* 0x000f280000100800 */
[----:B------:R-:W5:Y:S04]  /*1230*/  LDL R9, [R3+0x10] ;  /* 0x0000100003097983 */ /* 0x000f680000100800 */
[----:B------:R-:W5:Y:S04]  /*1240*/  LDL R10, [R3+0x14] ;  /* 0x00001400030a7983 */ /* 0x000f680000100800 */
[----:B------:R-:W2:Y:S04]  /*1250*/  LDL R13, [R3+0x18] ;  /* 0x00001800030d7983 */ /* 0x000ea80000100800 */
[----:B------:R-:W2:Y:S01]  /*1260*/  LDL R12, [R3+0x1c] ;  /* 0x00001c00030c7983 */ /* 0x000ea20000100800 */
[----:B------:R-:W-:-:S02]  /*1270*/  IADD3 R8, PT, PT, R8, 0x8, RZ ;  /* 0x0000000808087810 */ /* 0x000fc40007ffe0ff */
[----:B---3--:R-:W-:-:S04]  /*1280*/  FMNMX3 R4, R2, R5, R4, !PT ;  /* 0x0000000502047276 */ /* 0x008fc80007800004 */
[----:B----4-:R-:W-:-:S04]  /*1290*/  FMNMX3 R4, R4, R7, R6, !PT ;  /* 0x0000000704047276 */ /* 0x010fc80007800006 */
[----:B-----5:R-:W-:-:S04]  /*12a0*/  FMNMX3 R4, R4, R9, R10, !PT ;  /* 0x0000000904047276 */ /* 0x020fc8000780000a */
[----:B--2---:R-:W-:-:S07]  /*12b0*/  FMNMX3 R2, R4, R13, R12, !PT ;  /* 0x0000000d04027276 */ /* 0x004fce000780000c */
.L_x_157:
        /* <DEDUP_REMOVED lines=9> */
[----:B------:R-:W4:Y:S01]  /*1350*/  LDL R6, [R3+0xc] ;  /* 0x00000c0003067983 */ /* 0x000f220000100800 */
[----:B------:R-:W-:-:S02]  /*1360*/  IADD3 R8, PT, PT, R8, 0x4, RZ ;  /* 0x0000000408087810 */ /* 0x000fc40007ffe0ff */
[----:B---3--:R-:W-:-:S04]  /*1370*/  FMNMX3 R2, R2, R5, R4, !PT ;  /* 0x0000000502027276 */ /* 0x008fc80007800004 */
[----:B----4-:R-:W-:-:S07]  /*1380*/  FMNMX3 R2, R2, R7, R6, !PT ;  /* 0x0000000702027276 */ /* 0x010fce0007800006 */
.L_x_158:
[----:B------:R-:W-:Y:S05]  /*1390*/  @!P1 BRA `(.L_x_142) ;  /* 0x0000000000209947 */ /* 0x000fea0003800000 */
[----:B------:R-:W-:-:S05]  /*13a0*/  UMOV UR4, URZ ;  /* 0x000000ff00047c82 */ /* 0x000fca0008000000 */
.L_x_159:
[----:B------:R-:W-:-:S06]  /*13b0*/  LEA R3, R8, UR28, 0x2 ;  /* 0x0000001c08037c11 */ /* 0x000fcc000f8e10ff */
[----:B------:R-:W4:Y:S01]  /*13c0*/  LDL R3, [R3] ;  /* 0x0000000003037983 */ /* 0x000f220000100800 */
[----:B------:R-:W-:Y:S01]  /*13d0*/  UIADD3 UR4, UPT, UPT, UR4, 0x1, URZ ;  /* 0x0000000104047890 */ /* 0x000fe2000fffe0ff */
[----:B------:R-:W-:-:S05]  /*13e0*/  IADD3 R8, PT, PT, R8, 0x1, RZ ;  /* 0x0000000108087810 */ /* 0x000fca0007ffe0ff */
[----:B------:R-:W-:Y:S02]  /*13f0*/  ISETP.NE.AND P0, PT, R9, UR4, PT ;  /* 0x0000000409007c0c */ /* 0x000fe4000bf05270 */
[----:B----4-:R-:W-:-:S11]  /*1400*/  FMNMX R2, R3, R2, !PT ;  /* 0x0000000203027209 */ /* 0x010fd60007800000 */
[----:B------:R-:W-:Y:S05]  /*1410*/  @P0 BRA `(.L_x_159) ;  /* 0xfffffffc00e40947 */ /* 0x000fea000383ffff */
.L_x_142:
[C---:B------:R-:W-:Y:S01]  /*1420*/  ISETP.GE.AND P0, PT, R0.reuse, 0x1, PT ;  /* 0x000000010000780c */ /* 0x040fe20003f06270 */
[----:B------:R-:W-:Y:S01]  /*1430*/  HFMA2 R9, -RZ, RZ, 0, 0 ;  /* 0x00000000ff097431 */ /* 0x000fe200000001ff */
[----:B------:R-:W-:-:S11]  /*1440*/  IADD3 R16, PT, PT, R0, -0x1, RZ ;  /* 0xffffffff00107810 */ /* 0x000fd60007ffe0ff */
[----:B------:R-:W-:Y:S05]  /*1450*/  @!P0 BRA `(.L_x_160) ;  /* 0x0000000c00308947 */ /* 0x000fea0003800000 */
[----:B------:R-:W-:Y:S02]  /*1460*/  ISETP.GE.U32.AND P1, PT, R16, 0x7, PT ;  /* 0x000000071000780c */ /* 0x000fe40003f26070 */
[----:B------:R-:W-:Y:S02]  /*1470*/  LOP3.LUT R17, R0, 0x7, RZ, 0xc0, !PT ;  /* 0x0000000700117812 */ /* 0x000fe400078ec0ff */
[----:B------:R-:W-:Y:S02]  /*1480*/  MOV R9, RZ ;  /* 0x000000ff00097202 */ /* 0x000fe40000000f00 */
[----:B------:R-:W-:Y:S02]  /*1490*/  ISETP.NE.AND P2, PT, R17, RZ, PT ;  /* 0x000000ff1100720c */ /* 0x000fe40003f45270 */
[----:B------:R-:W-:-:S05]  /*14a0*/  MOV R3, RZ ;  /* 0x000000ff00037202 */ /* 0x000fca0000000f00 */
[----:B------:R-:W-:Y:S06]  /*14b0*/  @!P1 BRA `(.L_x_161) ;  /* 0x0000000400709947 */ /* 0x000fec0003800000 */
[----:B------:R-:W-:Y:S02]  /*14c0*/  LOP3.LUT R3, R0, 0x7ffffff8, RZ, 0xc0, !PT ;  /* 0x7ffffff800037812 */ /* 0x000fe400078ec0ff */
[----:B------:R-:W-:-:S07]  /*14d0*/  CS2R R8, SRZ ;  /* 0x0000000000087805 */ /* 0x000fce000001ff00 */
.L_x_162:
[----:B------:R-:W-:-:S05]  /*14e0*/  LEA R10, R8, UR28, 0x2 ;  /* 0x0000001c080a7c11 */ /* 0x000fca000f8e10ff */
[----:B---3--:R-:W3:Y:S04]  /*14f0*/  LDL.128 R4, [R10] ;  /* 0x000000000a047983 */ /* 0x008ee80000100c00 */
[----:B------:R-:W4:Y:S01]  /*1500*/  LDL.128 R12, [R10+0x10] ;  /* 0x000010000a0c7983 */ /* 0x000f220000100c00 */
[----:B------:R-:W-:Y:S01]  /*1510*/  HFMA2 R21, -RZ, RZ, 3.7421875, 0 ;  /* 0x437c0000ff157431 */ /* 0x000fe200000001ff */
[----:B------:R-:W-:Y:S02]  /*1520*/  MOV R20, 0x3bbb989d ;  /* 0x3bbb989d00147802 */ /* 0x000fe40000000f00 */
[----:B------:R-:W-:-:S04]  /*1530*/  IADD3 R8, PT, PT, R8, 0x8, RZ ;  /* 0x0000000808087810 */ /* 0x000fc80007ffe0ff */
[----:B------:R-:W-:Y:S01]  /*1540*/  ISETP.NE.AND P1, PT, R8, R3, PT ;  /* 0x000000030800720c */ /* 0x000fe20003f25270 */
[--C-:B---3--:R-:W-:Y:S01]  /*1550*/  FADD R25, R4, -R2.reuse ;  /* 0x8000000204197221 */ /* 0x108fe20000000000 */
[--C-:B------:R-:W-:Y:S01]  /*1560*/  FADD R19, R5, -R2.reuse ;  /* 0x8000000205137221 */ /* 0x100fe20000000000 */
[--C-:B------:R-:W-:Y:S01]  /*1570*/  FADD R23, R6, -R2.reuse ;  /* 0x8000000206177221 */ /* 0x100fe20000000000 */
[--C-:B------:R-:W-:Y:S01]  /*1580*/  FADD R27, R7, -R2.reuse ;  /* 0x80000002071b7221 */ /* 0x100fe20000000000 */
[-C--:B------:R-:W-:Y:S01]  /*1590*/  FFMA.SAT R4, R25, R20.reuse, 0.5 ;  /* 0x3f00000019047423 */ /* 0x080fe20000002014 */
[-C--:B------:R-:W-:Y:S01]  /*15a0*/  FFMA.SAT R18, R19, R20.reuse, 0.5 ;  /* 0x3f00000013127423 */ /* 0x080fe20000002014 */
[-C--:B------:R-:W-:Y:S01]  /*15b0*/  FFMA.SAT R24, R23, R20.reuse, 0.5 ;  /* 0x3f00000017187423 */ /* 0x080fe20000002014 */
[-C--:B------:R-:W-:Y:S01]  /*15c0*/  FFMA.SAT R26, R27, R20.reuse, 0.5 ;  /* 0x3f0000001b1a7423 */ /* 0x080fe20000002014 */
[-C--:B------:R-:W-:Y:S01]  /*15d0*/  FFMA.RM R5, R4, R21.reuse, 12582913 ;  /* 0x4b40000104057423 */ /* 0x080fe20000004015 */
[-C--:B------:R-:W-:Y:S01]  /*15e0*/  FFMA.RM R18, R18, R21.reuse, 12582913 ;  /* 0x4b40000112127423 */ /* 0x080fe20000004015 */
[----:B----4-:R-:W-:Y:S01]  /*15f0*/  FADD R29, R14, -R2 ;  /* 0x800000020e1d7221 */ /* 0x010fe20000000000 */
[-C--:B------:R-:W-:Y:S01]  /*1600*/  FFMA.RM R7, R26, R21.reuse, 12582913 ;  /* 0x4b4000011a077423 */ /* 0x080fe20000004015 */
[----:B------:R-:W-:Y:S01]  /*1610*/  FADD R4, R5, -12583039 ;  /* 0xcb40007f05047421 */ /* 0x000fe20000000000 */
[----:B------:R-:W-:Y:S01]  /*1620*/  FADD R6, R18, -12583039 ;  /* 0xcb40007f12067421 */ /* 0x000fe20000000000 */
[----:B------:R-:W-:Y:S01]  /*1630*/  FFMA.SAT R14, R29, R20, 0.5 ;  /* 0x3f0000001d0e7423 */ /* 0x000fe20000002014 */
[----:B------:R-:W-:Y:S01]  /*1640*/  SHF.L.U32 R5, R5, 0x17, RZ ;  /* 0x0000001705057819 */ /* 0x000fe200000006ff */
[----:B------:R-:W-:Y:S01]  /*1650*/  FFMA R22, R25, 1.4426950216293334961, -R4 ;  /* 0x3fb8aa3b19167823 */ /* 0x000fe20000000804 */
[----:B------:R-:W-:Y:S01]  /*1660*/  FFMA.RM R4, R24, R21, 12582913 ;  /* 0x4b40000118047423 */ /* 0x000fe20000004015 */
[----:B------:R-:W-:-:S02]  /*1670*/  FFMA R6, R19, 1.4426950216293334961, -R6 ;  /* 0x3fb8aa3b13067823 */ /* 0x000fc40000000806 */
[----:B------:R-:W-:Y:S01]  /*1680*/  FFMA R22, R25, 1.925963033500011079e-08, R22 ;  /* 0x32a5706019167823 */ /* 0x000fe20000000016 */
[----:B------:R-:W-:Y:S01]  /*1690*/  FADD R24, R4, -12583039 ;  /* 0xcb40007f04187421 */ /* 0x000fe20000000000 */
[----:B------:R-:W-:Y:S01]  /*16a0*/  FFMA R19, R19, 1.925963033500011079e-08, R6 ;  /* 0x32a5706013137823 */ /* 0x000fe20000000006 */
[----:B------:R-:W-:Y:S01]  /*16b0*/  FADD R25, R12, -R2 ;  /* 0x800000020c197221 */ /* 0x000fe20000000000 */
[----:B------:R-:W-:Y:S01]  /*16c0*/  FADD R12, R7, -12583039 ;  /* 0xcb40007f070c7421 */ /* 0x000fe20000000000 */
[----:B------:R-:W-:Y:S01]  /*16d0*/  FFMA R6, R23, 1.4426950216293334961, -R24 ;  /* 0x3fb8aa3b17067823 */ /* 0x000fe20000000818 */
[----:B------:R-:W3:Y:S01]  /*16e0*/  MUFU.EX2 R22, R22 ;  /* 0x0000001600167308 */ /* 0x000ee20000000800 */
[-C--:B------:R-:W-:Y:S01]  /*16f0*/  FFMA.SAT R24, R25, R20.reuse, 0.5 ;  /* 0x3f00000019187423 */ /* 0x080fe20000002014 */
[----:B------:R-:W-:Y:S01]  /*1700*/  FFMA R26, R27, 1.4426950216293334961, -R12 ;  /* 0x3fb8aa3b1b1a7823 */ /* 0x000fe2000000080c */
[----:B------:R-:W-:Y:S01]  /*1710*/  FFMA R6, R23, 1.925963033500011079e-08, R6 ;  /* 0x32a5706017067823 */ /* 0x000fe20000000006 */
[----:B------:R-:W-:Y:S01]  /*1720*/  FADD R23, R13, -R2 ;  /* 0x800000020d177221 */ /* 0x000fe20000000000 */
[-C--:B------:R-:W-:Y:S01]  /*1730*/  FFMA.RM R12, R24, R21.reuse, 12582913 ;  /* 0x4b400001180c7423 */ /* 0x080fe20000004015 */
[----:B------:R-:W-:Y:S01]  /*1740*/  FFMA R26, R27, 1.925963033500011079e-08, R26 ;  /* 0x32a570601b1a7823 */ /* 0x000fe2000000001a */
[----:B------:R-:W-:Y:S01]  /*1750*/  FADD R27, R15, -R2 ;  /* 0x800000020f1b7221 */ /* 0x000fe20000000000 */
[----:B------:R-:W-:Y:S01]  /*1760*/  FFMA.SAT R28, R23, R20, 0.5 ;  /* 0x3f000000171c7423 */ /* 0x000fe20000002014 */
[----:B------:R-:W-:Y:S01]  /*1770*/  FADD R24, R12, -12583039 ;  /* 0xcb40007f0c187421 */ /* 0x000fe20000000000 */
[----:B------:R4:W-:Y:S02]  /*1780*/  MUFU.EX2 R15, R26 ;  /* 0x0000001a000f7308 */ /* 0x0009e40000000800 */
[----:B------:R-:W-:Y:S01]  /*1790*/  FFMA.RM R13, R28, R21, 12582913 ;  /* 0x4b4000011c0d7423 */ /* 0x000fe20000004015 */
[----:B------:R-:W-:-:S03]  /*17a0*/  FFMA R24, R25, 1.4426950216293334961, -R24 ;  /* 0x3fb8aa3b19187823 */ /* 0x000fc60000000818 */
[----:B------:R-:W-:Y:S01]  /*17b0*/  FADD R28, R13, -12583039 ;  /* 0xcb40007f0d1c7421 */ /* 0x000fe20000000000 */
[----:B------:R-:W-:Y:S01]  /*17c0*/  FFMA R24, R25, 1.925963033500011079e-08, R24 ;  /* 0x32a5706019187823 */ /* 0x000fe20000000018 */
[----:B------:R-:W5:Y:S01]  /*17d0*/  MUFU.EX2 R19, R19 ;  /* 0x0000001300137308 */ /* 0x000f620000000800 */
[----:B----4-:R-:W-:Y:S01]  /*17e0*/  SHF.L.U32 R26, R18, 0x17, RZ ;  /* 0x00000017121a7819 */ /* 0x010fe200000006ff */
[----:B------:R-:W-:-:S04]  /*17f0*/  FFMA R28, R23, 1.4426950216293334961, -R28 ;  /* 0x3fb8aa3b171c7823 */ /* 0x000fc8000000081c */
[----:B------:R-:W-:Y:S01]  /*1800*/  FFMA R25, R23, 1.925963033500011079e-08, R28 ;  /* 0x32a5706017197823 */ /* 0x000fe2000000001c */
[----:B------:R-:W-:Y:S01]  /*1810*/  FFMA.SAT R28, R27, R20, 0.5 ;  /* 0x3f0000001b1c7423 */ /* 0x000fe20000002014 */
[-C--:B------:R-:W-:Y:S01]  /*1820*/  FFMA.RM R20, R14, R21.reuse, 12582913 ;  /* 0x4b4000010e147423 */ /* 0x080fe20000004015 */
[----:B------:R-:W4:Y:S02]  /*1830*/  MUFU.EX2 R24, R24 ;  /* 0x0000001800187308 */ /* 0x000f240000000800 */
[----:B------:R-:W-:Y:S01]  /*1840*/  FFMA.RM R23, R28, R21, 12582913 ;  /* 0x4b4000011c177423 */ /* 0x000fe20000004015 */
[----:B------:R-:W-:-:S03]  /*1850*/  FADD R14, R20, -12583039 ;  /* 0xcb40007f140e7421 */ /* 0x000fc60000000000 */
[----:B------:R-:W-:Y:S01]  /*1860*/  FADD R28, R23, -12583039 ;  /* 0xcb40007f171c7421 */ /* 0x000fe20000000000 */
[----:B------:R-:W-:Y:S01]  /*1870*/  FFMA R14, R29, 1.4426950216293334961, -R14 ;  /* 0x3fb8aa3b1d0e7823 */ /* 0x000fe2000000080e */
[----:B------:R-:W0:Y:S01]  /*1880*/  MUFU.EX2 R6, R6 ;  /* 0x0000000600067308 */ /* 0x000e220000000800 */
[----:B------:R-:W-:Y:S01]  /*1890*/  SHF.L.U32 R23, R23, 0x17, RZ ;  /* 0x0000001717177819 */ /* 0x000fe200000006ff */
[----:B------:R-:W-:Y:S01]  /*18a0*/  FFMA R28, R27, 1.4426950216293334961, -R28 ;  /* 0x3fb8aa3b1b1c7823 */ /* 0x000fe2000000081c */
[----:B------:R-:W-:-:S03]  /*18b0*/  FFMA R14, R29, 1.925963033500011079e-08, R14 ;  /* 0x32a570601d0e7823 */ /* 0x000fc6000000000e */
[----:B------:R-:W-:Y:S01]  /*18c0*/  FFMA R29, R27, 1.925963033500011079e-08, R28 ;  /* 0x32a570601b1d7823 */ /* 0x000fe2000000001c */
[----:B------:R-:W-:Y:S01]  /*18d0*/  SHF.L.U32 R28, R7, 0x17, RZ ;  /* 0x00000017071c7819 */ /* 0x000fe200000006ff */
[----:B------:R-:W1:Y:S01]  /*18e0*/  MUFU.EX2 R21, R25 ;  /* 0x0000001900157308 */ /* 0x000e620000000800 */
[----:B------:R-:W-:Y:S01]  /*18f0*/  SHF.L.U32 R27, R4, 0x17, RZ ;  /* 0x00000017041b7819 */ /* 0x000fe200000006ff */
[----:B---3--:R-:W-:Y:S01]  /*1900*/  FMUL R4, R5, R22 ;  /* 0x0000001605047220 */ /* 0x008fe20000400000 */
[----:B-----5:R-:W-:Y:S01]  /*1910*/  FMUL R5, R26, R19 ;  /* 0x000000131a057220 */ /* 0x020fe20000400000 */
[----:B------:R-:W-:Y:S01]  /*1920*/  FMUL R7, R28, R15 ;  /* 0x0000000f1c077220 */ /* 0x000fe20000400000 */
[----:B------:R-:W-:Y:S02]  /*1930*/  SHF.L.U32 R15, R12, 0x17, RZ ;  /* 0x000000170c0f7819 */ /* 0x000fe400000006ff */
[----:B------:R-:W-:Y:S01]  /*1940*/  SHF.L.U32 R22, R13, 0x17, RZ ;  /* 0x000000170d167819 */ /* 0x000fe200000006ff */
[----:B------:R-:W3:Y:S01]  /*1950*/  MUFU.EX2 R14, R14 ;  /* 0x0000000e000e7308 */ /* 0x000ee20000000800 */
[----:B------:R-:W-:Y:S01]  /*1960*/  SHF.L.U32 R19, R20, 0x17, RZ ;  /* 0x0000001714137819 */ /* 0x000fe200000006ff */
[----:B------:R-:W-:Y:S01]  /*1970*/  FADD R20, R4, R9 ;  /* 0x0000000904147221 */ /* 0x000fe20000000000 */
[----:B----4-:R-:W-:Y:S01]  /*1980*/  FMUL R12, R15, R24 ;  /* 0x000000180f0c7220 */ /* 0x010fe20000400000 */
[----:B0-----:R-:W-:-:S02]  /*1990*/  FMUL R6, R27, R6 ;  /* 0x000000061b067220 */ /* 0x001fc40000400000 */
[----:B------:R-:W-:Y:S02]  /*19a0*/  FADD R9, R20, R5 ;  /* 0x0000000514097221 */ /* 0x000fe40000000000 */
[----:B------:R-:W0:Y:S01]  /*19b0*/  MUFU.EX2 R18, R29 ;  /* 0x0000001d00127308 */ /* 0x000e220000000800 */
[----:B-1----:R-:W-:Y:S01]  /*19c0*/  FMUL R13, R22, R21 ;  /* 0x00000015160d7220 */ /* 0x002fe20000400000 */
[----:B------:R4:W-:Y:S01]  /*19d0*/  STL.128 [R10], R4 ;  /* 0x000000040a007387 */ /* 0x0009e20000100c00 */
[----:B---3--:R-:W-:Y:S01]  /*19e0*/  FMUL R14, R19, R14 ;  /* 0x0000000e130e7220 */ /* 0x008fe20000400000 */
[----:B0-----:R-:W-:Y:S01]  /*19f0*/  FMUL R15, R23, R18 ;  /* 0x00000012170f7220 */ /* 0x001fe20000400000 */
[----:B------:R-:W-:-:S04]  /*1a00*/  FADD R18, R9, R6 ;  /* 0x0000000609127221 */ /* 0x000fc80000000000 */
[----:B------:R4:W-:Y:S01]  /*1a10*/  STL.128 [R10+0x10], R12 ;  /* 0x0000100c0a007387 */ /* 0x0009e20000100c00 */
[----:B------:R-:W-:-:S04]  /*1a20*/  FADD R9, R18, R7 ;  /* 0x0000000712097221 */ /* 0x000fc80000000000 */
[----:B------:R-:W-:-:S04]  /*1a30*/  FADD R18, R9, R12 ;  /* 0x0000000c09127221 */ /* 0x000fc80000000000 */
[----:B------:R-:W-:-:S04]  /*1a40*/  FADD R9, R18, R13 ;  /* 0x0000000d12097221 */ /* 0x000fc80000000000 */
[----:B------:R-:W-:-:S04]  /*1a50*/  FADD R18, R9, R14 ;  /* 0x0000000e09127221 */ /* 0x000fc80000000000 */
[----:B------:R-:W-:Y:S01]  /*1a60*/  FADD R9, R18, R15 ;  /* 0x0000000f12097221 */ /* 0x000fe20000000000 */
[----:B----4-:R-:W-:Y:S06]  /*1a70*/  @P1 BRA `(.L_x_162) ;  /* 0xfffffff800981947 */ /* 0x010fec000383ffff */
.L_x_161:
[----:B------:R-:W-:Y:S05]  /*1a80*/  @!P2 BRA `(.L_x_160) ;  /* 0x0000000400a4a947 */ /* 0x000fea0003800000 */
[----:B------:R-:W-:Y:S02]  /*1a90*/  ISETP.GE.U32.AND P1, PT, R17, 0x4, PT ;  /* 0x000000041100780c */ /* 0x000fe40003f26070 */
[----:B------:R-:W-:-:S04]  /*1aa0*/  LOP3.LUT R19, R0, 0x3, RZ, 0xc0, !PT ;  /* 0x0000000300137812 */ /* 0x000fc800078ec0ff */
[----:B------:R-:W-:-:S07]  /*1ab0*/  ISETP.NE.AND P2, PT, R19, RZ, PT ;  /* 0x000000ff1300720c */ /* 0x000fce0003f45270 */
[----:B------:R-:W-:Y:S06]  /*1ac0*/  @!P1 BRA `(.L_x_163) ;  /* 0x0000000000d09947 */ /* 0x000fec0003800000 */
[----:B------:R-:W-:-:S05]  /*1ad0*/  LEA R4, R3, UR28, 0x2 ;  /* 0x0000001c03047c11 */ /* 0x000fca000f8e10ff */
[----:B---3--:R-:W3:Y:S04]  /*1ae0*/  LDL R5, [R4] ;  /* 0x0000000004057983 */ /* 0x008ee80000100800 */
[----:B------:R-:W4:Y:S04]  /*1af0*/  LDL R17, [R4+0x8] ;  /* 0x0000080004117983 */ /* 0x000f280000100800 */
[----:B------:R-:W5:Y:S04]  /*1b00*/  LDL R15, [R4+0x4] ;  /* 0x00000400040f7983 */ /* 0x000f680000100800 */
[----:B------:R-:W2:Y:S01]  /*1b10*/  LDL R21, [R4+0xc] ;  /* 0x00000c0004157983 */ /* 0x000ea20000100800 */
[----:B------:R-:W-:Y:S01]  /*1b20*/  HFMA2 R7, -RZ, RZ, 3.7421875, 0 ;  /* 0x437c0000ff077431 */ /* 0x000fe200000001ff */
[----:B------:R-:W-:-:S02]  /*1b30*/  MOV R14, 0x3bbb989d ;  /* 0x3bbb989d000e7802 */ /* 0x000fc40000000f00 */
[----:B------:R-:W-:Y:S01]  /*1b40*/  IADD3 R3, PT, PT, R3, 0x4, RZ ;  /* 0x0000000403037810 */ /* 0x000fe20007ffe0ff */
[----:B---3--:R-:W-:-:S04]  /*1b50*/  FADD R13, R5, -R2 ;  /* 0x80000002050d7221 */ /* 0x008fc80000000000 */
[----:B------:R-:W-:-:S04]  /*1b60*/  FFMA.SAT R6, R13, R14, 0.5 ;  /* 0x3f0000000d067423 */ /* 0x000fc8000000200e */
[----:B------:R-:W-:-:S04]  /*1b70*/  FFMA.RM R5, R6, R7, 12582913 ;  /* 0x4b40000106057423 */ /* 0x000fc80000004007 */
[----:B------:R-:W-:Y:S01]  /*1b80*/  FADD R10, R5, -12583039 ;  /* 0xcb40007f050a7421 */ /* 0x000fe20000000000 */
[----:B----4-:R-:W-:-:S03]  /*1b90*/  FADD R8, R17, -R2 ;  /* 0x8000000211087221 */ /* 0x010fc60000000000 */
[----:B------:R-:W-:Y:S01]  /*1ba0*/  FFMA R10, R13, 1.4426950216293334961, -R10 ;  /* 0x3fb8aa3b0d0a7823 */ /* 0x000fe2000000080a */
[----:B-----5:R-:W-:-:S03]  /*1bb0*/  FADD R15, -R2, R15 ;  /* 0x0000000f020f7221 */ /* 0x020fc60000000100 */
[----:B------:R-:W-:Y:S01]  /*1bc0*/  FFMA R12, R13, 1.925963033500011079e-08, R10 ;  /* 0x32a570600d0c7823 */ /* 0x000fe2000000000a */
[----:B--2---:R-:W-:Y:S01]  /*1bd0*/  FADD R13, -R2, R21 ;  /* 0x00000015020d7221 */ /* 0x004fe20000000100 */
[-C--:B------:R-:W-:Y:S01]  /*1be0*/  FFMA.SAT R20, R8, R14.reuse, 0.5 ;  /* 0x3f00000008147423 */ /* 0x080fe2000000200e */
[-C--:B------:R-:W-:Y:S02]  /*1bf0*/  FFMA.SAT R6, R15, R14.reuse, 0.5 ;  /* 0x3f0000000f067423 */ /* 0x080fe4000000200e */
[----:B------:R-:W-:Y:S01]  /*1c00*/  FFMA.SAT R14, R13, R14, 0.5 ;  /* 0x3f0000000d0e7423 */ /* 0x000fe2000000200e */
[-C--:B------:R-:W-:Y:S01]  /*1c10*/  FFMA.RM R10, R20, R7.reuse, 12582913 ;  /* 0x4b400001140a7423 */ /* 0x080fe20000004007 */
[-C--:B------:R-:W-:Y:S02]  /*1c20*/  FFMA.RM R6, R6, R7.reuse, 12582913 ;  /* 0x4b40000106067423 */ /* 0x080fe40000004007 */
[----:B------:R-:W-:Y:S01]  /*1c30*/  FFMA.RM R14, R14, R7, 12582913 ;  /* 0x4b4000010e0e7423 */ /* 0x000fe20000004007 */
[----:B------:R-:W-:Y:S01]  /*1c40*/  FADD R17, R10, -12583039 ;  /* 0xcb40007f0a117421 */ /* 0x000fe20000000000 */
[----:B------:R-:W-:-:S02]  /*1c50*/  FADD R18, R6, -12583039 ;  /* 0xcb40007f06127421 */ /* 0x000fc40000000000 */
[----:B------:R-:W-:Y:S01]  /*1c60*/  FADD R20, R14, -12583039 ;  /* 0xcb40007f0e147421 */ /* 0x000fe20000000000 */
[C---:B------:R-:W-:Y:S01]  /*1c70*/  FFMA R17, R8.reuse, 1.4426950216293334961, -R17 ;  /* 0x3fb8aa3b08117823 */ /* 0x040fe20000000811 */
[----:B------:R-:W-:Y:S02]  /*1c80*/  FFMA R18, R15, 1.4426950216293334961, -R18 ;  /* 0x3fb8aa3b0f127823 */ /* 0x000fe40000000812 */
[----:B------:R-:W-:Y:S01]  /*1c90*/  FFMA R20, R13, 1.4426950216293334961, -R20 ;  /* 0x3fb8aa3b0d147823 */ /* 0x000fe20000000814 */
[----:B------:R-:W-:Y:S01]  /*1ca0*/  FFMA R17, R8, 1.925963033500011079e-08, R17 ;  /* 0x32a5706008117823 */ /* 0x000fe20000000011 */
[----:B------:R-:W-:Y:S02]  /*1cb0*/  FFMA R18, R15, 1.925963033500011079e-08, R18 ;  /* 0x32a570600f127823 */ /* 0x000fe40000000012 */
[----:B------:R-:W-:Y:S01]  /*1cc0*/  FFMA R20, R13, 1.925963033500011079e-08, R20 ;  /* 0x32a570600d147823 */ /* 0x000fe20000000014 */
[----:B------:R-:W2:Y:S08]  /*1cd0*/  MUFU.EX2 R12, R12 ;  /* 0x0000000c000c7308 */ /* 0x000eb00000000800 */
[----:B------:R-:W3:Y:S08]  /*1ce0*/  MUFU.EX2 R7, R18 ;  /* 0x0000001200077308 */ /* 0x000ef00000000800 */
[----:B------:R-:W4:Y:S08]  /*1cf0*/  MUFU.EX2 R17, R17 ;  /* 0x0000001100117308 */ /* 0x000f300000000800 */
[----:B------:R-:W5:Y:S01]  /*1d00*/  MUFU.EX2 R13, R20 ;  /* 0x00000014000d7308 */ /* 0x000f620000000800 */
[----:B------:R-:W-:-:S02]  /*1d10*/  SHF.L.U32 R5, R5, 0x17, RZ ;  /* 0x0000001705057819 */ /* 0x000fc400000006ff */
[----:B------:R-:W-:Y:S02]  /*1d20*/  SHF.L.U32 R6, R6, 0x17, RZ ;  /* 0x0000001706067819 */ /* 0x000fe400000006ff */
[----:B------:R-:W-:Y:S02]  /*1d30*/  SHF.L.U32 R10, R10, 0x17, RZ ;  /* 0x000000170a0a7819 */ /* 0x000fe400000006ff */
[----:B------:R-:W-:Y:S01]  /*1d40*/  SHF.L.U32 R14, R14, 0x17, RZ ;  /* 0x000000170e0e7819 */ /* 0x000fe200000006ff */
[----:B--2---:R-:W-:Y:S01]  /*1d50*/  FMUL R5, R5, R12 ;  /* 0x0000000c05057220 */ /* 0x004fe20000400000 */
[----:B---3--:R-:W-:Y:S01]  /*1d60*/  FMUL R6, R6, R7 ;  /* 0x0000000706067220 */ /* 0x008fe20000400000 */
[----:B----4-:R-:W-:Y:S02]  /*1d70*/  FMUL R10, R10, R17 ;  /* 0x000000110a0a7220 */ /* 0x010fe40000400000 */
[----:B-----5:R-:W-:Y:S01]  /*1d80*/  FMUL R13, R14, R13 ;  /* 0x0000000d0e0d7220 */ /* 0x020fe20000400000 */
[----:B------:R4:W-:Y:S04]  /*1d90*/  STL [R4], R5 ;  /* 0x0000000504007387 */ /* 0x0009e80000100800 */
[----:B------:R4:W-:Y:S04]  /*1da0*/  STL [R4+0x4], R6 ;  /* 0x0000040604007387 */ /* 0x0009e80000100800 */
[----:B------:R4:W-:Y:S04]  /*1db0*/  STL [R4+0x8], R10 ;  /* 0x0000080a04007387 */ /* 0x0009e80000100800 */
[----:B------:R4:W-:Y:S01]  /*1dc0*/  STL [R4+0xc], R13 ;  /* 0x00000c0d04007387 */ /* 0x0009e20000100800 */
[----:B------:R-:W-:-:S04]  /*1dd0*/  FADD R9, R9, R5 ;  /* 0x0000000509097221 */ /* 0x000fc80000000000 */
[----:B------:R-:W-:-:S04]  /*1de0*/  FADD R9, R9, R6 ;  /* 0x0000000609097221 */ /* 0x000fc80000000000 */
[----:B------:R-:W-:-:S04]  /*1df0*/  FADD R9, R9, R10 ;  /* 0x0000000a09097221 */ /* 0x000fc80000000000 */
[----:B----4-:R-:W-:-:S07]  /*1e00*/  FADD R9, R9, R13 ;  /* 0x0000000d09097221 */ /* 0x010fce0000000000 */
.L_x_163:
[----:B------:R-:W-:Y:S05]  /*1e10*/  @!P2 BRA `(.L_x_160) ;  /* 0x0000000000c0a947 */ /* 0x000fea0003800000 */
[----:B------:R-:W-:Y:S02]  /*1e20*/  ISETP.NE.AND P1, PT, R19, 0x1, PT ;  /* 0x000000011300780c */ /* 0x000fe40003f25270 */
[----:B------:R-:W-:-:S04]  /*1e30*/  LOP3.LUT R4, R0, 0x1, RZ, 0xc0, !PT ;  /* 0x0000000100047812 */ /* 0x000fc800078ec0ff */
[----:B------:R-:W-:-:S07]  /*1e40*/  ISETP.NE.U32.AND P2, PT, R4, 0x1, PT ;  /* 0x000000010400780c */ /* 0x000fce0003f45070 */
[----:B------:R-:W-:Y:S06]  /*1e50*/  @!P1 BRA `(.L_x_164) ;  /* 0x0000000000709947 */ /* 0x000fec0003800000 */
[----:B------:R-:W-:-:S05]  /*1e60*/  LEA R13, R3, UR28, 0x2 ;  /* 0x0000001c030d7c11 */ /* 0x000fca000f8e10ff */
[----:B---3--:R-:W3:Y:S04]  /*1e70*/  LDL R5, [R13] ;  /* 0x000000000d057983 */ /* 0x008ee80000100800 */
[----:B------:R-:W4:Y:S01]  /*1e80*/  LDL R7, [R13+0x4] ;  /* 0x000004000d077983 */ /* 0x000f220000100800 */
[----:B------:R-:W-:Y:S01]  /*1e90*/  MOV R8, 0x3bbb989d ;  /* 0x3bbb989d00087802 */ /* 0x000fe20000000f00 */
[----:B------:R-:W-:Y:S01]  /*1ea0*/  HFMA2 R15, -RZ, RZ, 3.7421875, 0 ;  /* 0x437c0000ff0f7431 */ /* 0x000fe200000001ff */
[----:B------:R-:W-:Y:S01]  /*1eb0*/  IADD3 R3, PT, PT, R3, 0x2, RZ ;  /* 0x0000000203037810 */ /* 0x000fe20007ffe0ff */
[----:B---3--:R-:W-:Y:S01]  /*1ec0*/  FADD R5, R5, -R2 ;  /* 0x8000000205057221 */ /* 0x008fe20000000000 */
[----:B----4-:R-:W-:-:S03]  /*1ed0*/  FADD R7, -R2, R7 ;  /* 0x0000000702077221 */ /* 0x010fc60000000100 */
[-C--:B------:R-:W-:Y:S01]  /*1ee0*/  FFMA.SAT R4, R5, R8.reuse, 0.5 ;  /* 0x3f00000005047423 */ /* 0x080fe20000002008 */
[----:B------:R-:W-:-:S03]  /*1ef0*/  FFMA.SAT R8, R7, R8, 0.5 ;  /* 0x3f00000007087423 */ /* 0x000fc60000002008 */
[-C--:B------:R-:W-:Y:S01]  /*1f00*/  FFMA.RM R4, R4, R15.reuse, 12582913 ;  /* 0x4b40000104047423 */ /* 0x080fe2000000400f */
[----:B------:R-:W-:-:S03]  /*1f10*/  FFMA.RM R8, R8, R15, 12582913 ;  /* 0x4b40000108087423 */ /* 0x000fc6000000400f */
[C---:B------:R-:W-:Y:S01]  /*1f20*/  FADD R6, R4.reuse, -12583039 ;  /* 0xcb40007f04067421 */ /* 0x040fe20000000000 */
[----:B------:R-:W-:Y:S01]  /*1f30*/  SHF.L.U32 R4, R4, 0x17, RZ ;  /* 0x0000001704047819 */ /* 0x000fe200000006ff */
[C---:B------:R-:W-:Y:S02]  /*1f40*/  FADD R10, R8.reuse, -12583039 ;  /* 0xcb40007f080a7421 */ /* 0x040fe40000000000 */
[----:B------:R-:W-:Y:S01]  /*1f50*/  FFMA R6, R5, 1.4426950216293334961, -R6 ;  /* 0x3fb8aa3b05067823 */ /* 0x000fe20000000806 */
[----:B------:R-:W-:Y:S01]  /*1f60*/  SHF.L.U32 R8, R8, 0x17, RZ ;  /* 0x0000001708087819 */ /* 0x000fe200000006ff */
[----:B------:R-:W-:Y:S02]  /*1f70*/  FFMA R10, R7, 1.4426950216293334961, -R10 ;  /* 0x3fb8aa3b070a7823 */ /* 0x000fe4000000080a */
[----:B------:R-:W-:Y:S02]  /*1f80*/  FFMA R6, R5, 1.925963033500011079e-08, R6 ;  /* 0x32a5706005067823 */ /* 0x000fe40000000006 */
[----:B------:R-:W-:-:S02]  /*1f90*/  FFMA R10, R7, 1.925963033500011079e-08, R10 ;  /* 0x32a57060070a7823 */ /* 0x000fc4000000000a */
[----:B------:R-:W3:Y:S08]  /*1fa0*/  MUFU.EX2 R5, R6 ;  /* 0x0000000600057308 */ /* 0x000ef00000000800 */
[----:B------:R-:W4:Y:S01]  /*1fb0*/  MUFU.EX2 R7, R10 ;  /* 0x0000000a00077308 */ /* 0x000f220000000800 */
[----:B---3--:R-:W-:-:S04]  /*1fc0*/  FMUL R4, R4, R5 ;  /* 0x0000000504047220 */ /* 0x008fc80000400000 */
[----:B------:R-:W-:Y:S01]  /*1fd0*/  FADD R9, R9, R4 ;  /* 0x0000000409097221 */ /* 0x000fe20000000000 */
[----:B------:R3:W-:Y:S01]  /*1fe0*/  STL [R13], R4 ;  /* 0x000000040d007387 */ /* 0x0007e20000100800 */
[----:B----4-:R-:W-:-:S04]  /*1ff0*/  FMUL R8, R8, R7 ;  /* 0x0000000708087220 */ /* 0x010fc80000400000 */
[----:B------:R-:W-:Y:S01]  /*2000*/  FADD R9, R9, R8 ;  /* 0x0000000809097221 */ /* 0x000fe20000000000 */
[----:B------:R3:W-:Y:S06]  /*2010*/  STL [R13+0x4], R8 ;  /* 0x000004080d007387 */ /* 0x0007ec0000100800 */
.L_x_164:
[----:B------:R-:W-:Y:S05]  /*2020*/  @P2 BRA `(.L_x_160) ;  /* 0x00000000003c2947 */ /* 0x000fea0003800000 */
[----:B------:R-:W-:-:S05]  /*2030*/  LEA R3, R3, UR28, 0x2 ;  /* 0x0000001c03037c11 */ /* 0x000fca000f8e10ff */
[----:B---3--:R-:W3:Y:S01]  /*2040*/  LDL R5, [R3] ;  /* 0x0000000003057983 */ /* 0x008ee20000100800 */
[----:B------:R-:W-:Y:S01]  /*2050*/  HFMA2 R7, -RZ, RZ, 3.7421875, 0 ;  /* 0x437c0000ff077431 */ /* 0x000fe200000001ff */
[----:B------:R-:W-:Y:S01]  /*2060*/  MOV R4, 0x3bbb989d ;  /* 0x3bbb989d00047802 */ /* 0x000fe20000000f00 */
[----:B---3--:R-:W-:-:S04]  /*2070*/  FADD R5, R5, -R2 ;  /* 0x8000000205057221 */ /* 0x008fc80000000000 */
[----:B------:R-:W-:-:S04]  /*2080*/  FFMA.SAT R2, R5, R4, 0.5 ;  /* 0x3f00000005027423 */ /* 0x000fc80000002004 */
[----:B------:R-:W-:-:S04]  /*2090*/  FFMA.RM R2, R2, R7, 12582913 ;  /* 0x4b40000102027423 */ /* 0x000fc80000004007 */
[C---:B------:R-:W-:Y:S01]  /*20a0*/  FADD R4, R2.reuse, -12583039 ;  /* 0xcb40007f02047421 */ /* 0x040fe20000000000 */
[----:B------:R-:W-:-:S03]  /*20b0*/  SHF.L.U32 R2, R2, 0x17, RZ ;  /* 0x0000001702027819 */ /* 0x000fc600000006ff */
[----:B------:R-:W-:-:S04]  /*20c0*/  FFMA R4, R5, 1.4426950216293334961, -R4 ;  /* 0x3fb8aa3b05047823 */ /* 0x000fc80000000804 */
[----:B------:R-:W-:-:S04]  /*20d0*/  FFMA R4, R5, 1.925963033500011079e-08, R4 ;  /* 0x32a5706005047823 */ /* 0x000fc80000000004 */
[----:B------:R-:W3:Y:S02]  /*20e0*/  MUFU.EX2 R5, R4 ;  /* 0x0000000400057308 */ /* 0x000ee40000000800 */
[----:B---3--:R-:W-:-:S04]  /*20f0*/  FMUL R2, R2, R5 ;  /* 0x0000000502027220 */ /* 0x008fc80000400000 */
[----:B------:R-:W-:Y:S01]  /*2100*/  FADD R9, R9, R2 ;  /* 0x0000000209097221 */ /* 0x000fe20000000000 */
[----:B------:R4:W-:Y:S06]  /*2110*/  STL [R3], R2 ;  /* 0x0000000203007387 */ /* 0x0009ec0000100800 */
.L_x_160:
[----:B------:R-:W-:Y:S05]  /*2120*/  @!P0 BRA `(.L_x_165) ;  /* 0x0000001c00108947 */ /* 0x000fea0003800000 */
[----:B------:R-:W-:Y:S02]  /*2130*/  ISETP.GE.U32.AND P0, PT, R16, 0xf, PT ;  /* 0x0000000f1000780c */ /* 0x000fe40003f06070 */
[----:B---3--:R-:W-:Y:S02]  /*2140*/  LOP3.LUT R8, R0, 0xf, RZ, 0xc0, !PT ;  /* 0x0000000f00087812 */ /* 0x008fe400078ec0ff */
[----:B----4-:R-:W-:-:S09]  /*2150*/  MOV R3, RZ ;  /* 0x000000ff00037202 */ /* 0x010fd20000000f00 */
[----:B------:R-:W-:Y:S05]  /*2160*/  @!P0 BRA `(.L_x_166) ;  /* 0x0000000c00b08947 */ /* 0x000fea0003800000 */
[----:B------:R-:W-:Y:S01]  /*2170*/  HFMA2 R2, -RZ, RZ, 0, 0 ;  /* 0x00000000ff027431 */ /* 0x000fe200000001ff */
[----:B------:R-:W-:-:S07]  /*2180*/  LOP3.LUT R3, R0, 0x7ffffff0, RZ, 0xc0, !PT ;  /* 0x7ffffff000037812 */ /* 0x000fce00078ec0ff */
.L_x_199:
[----:B------:R-:W-:-:S05]  /*2190*/  LEA R0, R2, UR28, 0x2 ;  /* 0x0000001c02007c11 */ /* 0x000fca000f8e10ff */
[----:B------:R-:W3:Y:S01]  /*21a0*/  LDL.128 R4, [R0] ;  /* 0x0000000000047983 */ /* 0x000ee20000100c00 */
[----:B------:R-:W4:Y:S01]  /*21b0*/  MUFU.RCP R10, R9 ;  /* 0x00000009000a7308 */ /* 0x000f220000001000 */
[----:B------:R-:W-:Y:S01]  /*21c0*/  BSSY.RECONVERGENT B2, `(.L_x_167) ;  /* 0x000000c000027945 */ /* 0x000fe20003800200 */
[----:B----4-:R-:W-:-:S04]  /*21d0*/  FFMA R13, R10, -R9, 1 ;  /* 0x3f8000000a0d7423 */ /* 0x010fc80000000809 */
[----:B------:R-:W-:Y:S02]  /*21e0*/  FFMA R13, R10, R13, R10 ;  /* 0x0000000d0a0d7223 */ /* 0x000fe4000000000a */
[----:B---3--:R-:W3:Y:S02]  /*21f0*/  FCHK P0, R4, R9 ;  /* 0x0000000904007302 */ /* 0x008ee40000000000 */
[----:B------:R-:W-:-:S04]  /*2200*/  FFMA R12, R4, R13, RZ ;  /* 0x0000000d040c7223 */ /* 0x000fc800000000ff */
[----:B------:R-:W-:-:S04]  /*2210*/  FFMA R10, R12, -R9, R4 ;  /* 0x800000090c0a7223 */ /* 0x000fc80000000004 */
[----:B------:R-:W-:Y:S01]  /*2220*/  FFMA R12, R13, R10, R12 ;  /* 0x0000000a0d0c7223 */ /* 0x000fe2000000000c */
[----:B---3--:R-:W-:Y:S06]  /*2230*/  @!P0 BRA `(.L_x_168) ;  /* 0x0000000000108947 */ /* 0x008fec0003800000 */
[----:B------:R-:W-:Y:S02]  /*2240*/  MOV R26, R4 ;  /* 0x00000004001a7202 */ /* 0x000fe40000000f00 */
[----:B------:R-:W-:-:S07]  /*2250*/  MOV R20, 0x2270 ;  /* 0x0000227000147802 */ /* 0x000fce0000000f00 */
[----:B012---:R-:W-:Y:S05]  /*2260*/  CALL.REL.NOINC `($__internal_1_$__cuda_sm3x_div_rn_noftz_f32_slowpath) ;  /* 0x0000002800807944 */ /* 0x007fea0003c00000 */
[----:B------:R-:W-:-:S07]  /*2270*/  MOV R12, R15 ;  /* 0x0000000f000c7202 */ /* 0x000fce0000000f00 */
.L_x_168:
[----:B012---:R-:W-:Y:S05]  /*2280*/  BSYNC.RECONVERGENT B2 ;  /* 0x0000000000027941 */ /* 0x007fea0003800200 */
.L_x_167:
[----:B------:R-:W0:Y:S01]  /*2290*/  MUFU.RCP R4, R9 ;  /* 0x0000000900047308 */ /* 0x000e220000001000 */
[----:B------:R-:W-:Y:S07]  /*22a0*/  BSSY.RECONVERGENT B2, `(.L_x_169) ;  /* 0x000000c000027945 */ /* 0x000fee0003800200 */
[----:B------:R-:W1:Y:S01]  /*22b0*/  FCHK P0, R5, R9 ;  /* 0x0000000905007302 */ /* 0x000e620000000000 */
[----:B0-----:R-:W-:-:S04]  /*22c0*/  FFMA R13, R4, -R9, 1 ;  /* 0x3f800000040d7423 */ /* 0x001fc80000000809 */
[----:B------:R-:W-:-:S04]  /*22d0*/  FFMA R15, R4, R13, R4 ;  /* 0x0000000d040f7223 */ /* 0x000fc80000000004 */
[----:B------:R-:W-:-:S04]  /*22e0*/  FFMA R4, R5, R15, RZ ;  /* 0x0000000f05047223 */ /* 0x000fc800000000ff */
[----:B------:R-:W-:-:S04]  /*22f0*/  FFMA R13, R4, -R9, R5 ;  /* 0x80000009040d7223 */ /* 0x000fc80000000005 */
[----:B------:R-:W-:Y:S01]  /*2300*/  FFMA R13, R15, R13, R4 ;  /* 0x0000000d0f0d7223 */ /* 0x000fe20000000004 */
[----:B-1----:R-:W-:Y:S06]  /*2310*/  @!P0 BRA `(.L_x_170) ;  /* 0x0000000000108947 */ /* 0x002fec0003800000 */
[----:B------:R-:W-:Y:S02]  /*2320*/  MOV R26, R5 ;  /* 0x00000005001a7202 */ /* 0x000fe40000000f00 */
[----:B------:R-:W-:-:S07]  /*2330*/  MOV R20, 0x2350 ;  /* 0x0000235000147802 */ /* 0x000fce0000000f00 */
[----:B------:R-:W-:Y:S05]  /*2340*/  CALL.REL.NOINC `($__internal_1_$__cuda_sm3x_div_rn_noftz_f32_slowpath) ;  /* 0x0000002800487944 */ /* 0x000fea0003c00000 */
[----:B------:R-:W-:-:S07]  /*2350*/  MOV R13, R15 ;  /* 0x0000000f000d7202 */ /* 0x000fce0000000f00 */
.L_x_170:
[----:B------:R-:W-:Y:S05]  /*2360*/  BSYNC.RECONVERGENT B2 ;  /* 0x0000000000027941 */ /* 0x000fea0003800200 */
.L_x_169:
        /* <DEDUP_REMOVED lines=13> */
.L_x_172:
[----:B------:R-:W-:Y:S05]  /*2440*/  BSYNC.RECONVERGENT B2 ;  /* 0x0000000000027941 */ /* 0x000fea0003800200 */
.L_x_171:
        /* <DEDUP_REMOVED lines=12> */
.L_x_174:
[----:B------:R-:W-:Y:S05]  /*2510*/  BSYNC.RECONVERGENT B2 ;  /* 0x0000000000027941 */ /* 0x000fea0003800200 */
.L_x_173:
[----:B------:R-:W2:Y:S01]  /*2520*/  LDL.128 R4, [R0+0x10] ;  /* 0x0000100000047983 */ /* 0x000ea20000100c00 */
[----:B------:R-:W0:Y:S01]  /*2530*/  MUFU.RCP R10, R9 ;  /* 0x00000009000a7308 */ /* 0x000e220000001000 */
[----:B------:R-:W-:Y:S02]  /*2540*/  BSSY.RECONVERGENT B2, `(.L_x_175) ;  /* 0x000000d000027945 */ /* 0x000fe40003800200 */
[----:B------:R1:W-:Y:S01]  /*2550*/  STL.128 [R0], R12 ;  /* 0x0000000c00007387 */ /* 0x0003e20000100c00 */
[----:B0-----:R-:W-:-:S04]  /*2560*/  FFMA R17, R10, -R9, 1 ;  /* 0x3f8000000a117423 */ /* 0x001fc80000000809 */
[----:B------:R-:W-:Y:S01]  /*2570*/  FFMA R17, R10, R17, R10 ;  /* 0x000000110a117223 */ /* 0x000fe2000000000a */
[----:B--2---:R-:W0:Y:S03]  /*2580*/  FCHK P0, R4, R9 ;  /* 0x0000000904007302 */ /* 0x004e260000000000 */
[----:B------:R-:W-:-:S04]  /*2590*/  FFMA R19, R17, R4, RZ ;  /* 0x0000000411137223 */ /* 0x000fc800000000ff */
[----:B------:R-:W-:-:S04]  /*25a0*/  FFMA R16, R19, -R9, R4 ;  /* 0x8000000913107223 */ /* 0x000fc80000000004 */
[----:B------:R-:W-:Y:S01]  /*25b0*/  FFMA R16, R17, R16, R19 ;  /* 0x0000001011107223 */ /* 0x000fe20000000013 */
[----:B01----:R-:W-:Y:S06]  /*25c0*/  @!P0 BRA `(.L_x_176) ;  /* 0x0000000000108947 */ /* 0x003fec0003800000 */
[----:B------:R-:W-:Y:S02]  /*25d0*/  MOV R26, R4 ;  /* 0x00000004001a7202 */ /* 0x000fe40000000f00 */
[----:B------:R-:W-:-:S07]  /*25e0*/  MOV R20, 0x2600 ;  /* 0x0000260000147802 */ /* 0x000fce0000000f00 */
[----:B------:R-:W-:Y:S05]  /*25f0*/  CALL.REL.NOINC `($__internal_1_$__cuda_sm3x_div_rn_noftz_f32_slowpath) ;  /* 0x00000024009c7944 */ /* 0x000fea0003c00000 */
[----:B------:R-:W-:-:S07]  /*2600*/  MOV R16, R15 ;  /* 0x0000000f00107202 */ /* 0x000fce0000000f00 */
.L_x_176:
[----:B------:R-:W-:Y:S05]  /*2610*/  BSYNC.RECONVERGENT B2 ;  /* 0x0000000000027941 */ /* 0x000fea0003800200 */
.L_x_175:
        /* <DEDUP_REMOVED lines=13> */
.L_x_178:
[----:B------:R-:W-:Y:S05]  /*26f0*/  BSYNC.RECONVERGENT B2 ;  /* 0x0000000000027941 */ /* 0x000fea0003800200 */
.L_x_177:
        /* <DEDUP_REMOVED lines=13> */
.L_x_180:
[----:B------:R-:W-:Y:S05]  /*27d0*/  BSYNC.RECONVERGENT B2 ;  /* 0x0000000000027941 */ /* 0x000fea0003800200 */
.L_x_179:
        /* <DEDUP_REMOVED lines=13> */
.L_x_182:
[----:B------:R-:W-:Y:S05]  /*28b0*/  BSYNC.RECONVERGENT B2 ;  /* 0x0000000000027941 */ /* 0x000fea0003800200 */
.L_x_181:
[----:B------:R-:W2:Y:S01]  /*28c0*/  LDL.128 R4, [R0+0x20] ;  /* 0x0000200000047983 */ /* 0x000ea20000100c00 */
[----:B------:R-:W0:Y:S01]  /*28d0*/  MUFU.RCP R10, R9 ;  /* 0x00000009000a7308 */ /* 0x000e220000001000 */
[----:B------:R-:W-:Y:S02]  /*28e0*/  BSSY.RECONVERGENT B2, `(.L_x_183) ;  /* 0x000000d000027945 */ /* 0x000fe40003800200 */
[----:B------:R1:W-:Y:S01]  /*28f0*/  STL.128 [R0+0x10], R16 ;  /* 0x0000101000007387 */ /* 0x0003e20000100c00 */
        /* <DEDUP_REMOVED lines=11> */
.L_x_184:
[----:B------:R-:W-:Y:S05]  /*29b0*/  BSYNC.RECONVERGENT B2 ;  /* 0x0000000000027941 */ /* 0x000fea0003800200 */
.L_x_183:
        /* <DEDUP_REMOVED lines=13> */
.L_x_186:
[----:B------:R-:W-:Y:S05]  /*2a90*/  BSYNC.RECONVERGENT B2 ;  /* 0x0000000000027941 */ /* 0x000fea0003800200 */
.L_x_185:
        /* <DEDUP_REMOVED lines=13> */
.L_x_188:
[----:B------:R-:W-:Y:S05]  /*2b70*/  BSYNC.RECONVERGENT B2 ;  /* 0x0000000000027941 */ /* 0x000fea0003800200 */
.L_x_187:
        /* <DEDUP_REMOVED lines=12> */
.L_x_190:
[----:B------:R-:W-:Y:S05]  /*2c40*/  BSYNC.RECONVERGENT B2 ;  /* 0x0000000000027941 */ /* 0x000fea0003800200 */
.L_x_189:
        /* <DEDUP_REMOVED lines=15> */
.L_x_192:
[----:B------:R-:W-:Y:S05]  /*2d40*/  BSYNC.RECONVERGENT B2 ;  /* 0x0000000000027941 */ /* 0x000fea0003800200 */
.L_x_191:
        /* <DEDUP_REMOVED lines=13> */
.L_x_194:
[----:B------:R-:W-:Y:S05]  /*2e20*/  BSYNC.RECONVERGENT B2 ;  /* 0x0000000000027941 */ /* 0x000fea0003800200 */
.L_x_193:
        /* <DEDUP_REMOVED lines=13> */
.L_x_196:
[----:B------:R-:W-:Y:S05]  /*2f00*/  BSYNC.RECONVERGENT B2 ;  /* 0x0000000000027941 */ /* 0x000fea0003800200 */
.L_x_195:
        /* <DEDUP_REMOVED lines=13> */
.L_x_198:
[----:B------:R-:W-:Y:S05]  /*2fe0*/  BSYNC.RECONVERGENT B2 ;  /* 0x0000000000027941 */ /* 0x000fea0003800200 */
.L_x_197:
[----:B------:R3:W-:Y:S01]  /*2ff0*/  STL.128 [R0+0x30], R16 ;  /* 0x0000301000007387 */ /* 0x0007e20000100c00 */
[----:B------:R-:W-:-:S04]  /*3000*/  IADD3 R2, PT, PT, R2, 0x10, RZ ;  /* 0x0000001002027810 */ /* 0x000fc80007ffe0ff */
[----:B------:R-:W-:-:S13]  /*3010*/  ISETP.NE.AND P0, PT, R2, R3, PT ;  /* 0x000000030200720c */ /* 0x000fda0003f05270 */
[----:B---3--:R-:W-:Y:S05]  /*3020*/  @P0 BRA `(.L_x_199) ;  /* 0xfffffff000580947 */ /* 0x008fea000383ffff */
.L_x_166:
[----:B------:R-:W-:-:S13]  /*3030*/  ISETP.NE.AND P0, PT, R8, RZ, PT ;  /* 0x000000ff0800720c */ /* 0x000fda0003f05270 */
[----:B------:R-:W-:Y:S05]  /*3040*/  @!P0 BRA `(.L_x_165) ;  /* 0x0000000c00488947 */ /* 0x000fea0003800000 */
[----:B------:R-:W3:Y:S01]  /*3050*/  LDCU UR4, c[0x0][0x3a4] ;  /* 0x00007480ff0477ac */ /* 0x000ee20008000800 */
[----:B------:R-:W-:Y:S01]  /*3060*/  ISETP.GE.U32.AND P0, PT, R8, 0x8, PT ;  /* 0x000000080800780c */ /* 0x000fe20003f06070 */
[----:B---3--:R-:W-:-:S12]  /*3070*/  ULOP3.LUT UR5, UR4, 0x7, URZ, 0xc0, !UPT ;  /* 0x0000000704057892 */ /* 0x008fd8000f8ec0ff */
[----:B------:R-:W-:Y:S05]  /*3080*/  @!P0 BRA `(.L_x_200) ;  /* 0x0000000400d88947 */ /* 0x000fea0003800000 */
[----:B------:R-:W-:-:S05]  /*3090*/  LEA R0, R3, UR28, 0x2 ;  /* 0x0000001c03007c11 */ /* 0x000fca000f8e10ff */
[----:B------:R-:W3:Y:S01]  /*30a0*/  LDL R26, [R0] ;  /* 0x00000000001a7983 */ /* 0x000ee20000100800 */
        /* <DEDUP_REMOVED lines=9> */
[----:B------:R-:W-:-:S07]  /*3140*/  MOV R20, 0x3160 ;  /* 0x0000316000147802 */ /* 0x000fce0000000f00 */
[----:B012---:R-:W-:Y:S05]  /*3150*/  CALL.REL.NOINC `($__internal_1_$__cuda_sm3x_div_rn_noftz_f32_slowpath) ;  /* 0x0000001800c47944 */ /* 0x007fea0003c00000 */
.L_x_202:
[----:B012---:R-:W-:Y:S05]  /*3160*/  BSYNC.RECONVERGENT B2 ;  /* 0x0000000000027941 */ /* 0x007fea0003800200 */
.L_x_201:
[----:B------:R-:W2:Y:S01]  /*3170*/  LDL R26, [R0+0x4] ;  /* 0x00000400001a7983 */ /* 0x000ea20000100800 */
[----:B------:R-:W0:Y:S01]  /*3180*/  MUFU.RCP R2, R9 ;  /* 0x0000000900027308 */ /* 0x000e220000001000 */
[----:B------:R-:W-:Y:S02]  /*3190*/  BSSY.RECONVERGENT B2, `(.L_x_203) ;  /* 0x000000c000027945 */ /* 0x000fe40003800200 */
[----:B------:R1:W-:Y:S01]  /*31a0*/  STL [R0], R15 ;  /* 0x0000000f00007387 */ /* 0x0003e20000100800 */
[----:B0-----:R-:W-:-:S04]  /*31b0*/  FFMA R5, R2, -R9, 1 ;  /* 0x3f80000002057423 */ /* 0x001fc80000000809 */
[----:B------:R-:W-:Y:S01]  /*31c0*/  FFMA R2, R2, R5, R2 ;  /* 0x0000000502027223 */ /* 0x000fe20000000002 */
[----:B--2---:R-:W0:Y:S03]  /*31d0*/  FCHK P0, R26, R9 ;  /* 0x000000091a007302 */ /* 0x004e260000000000 */
[----:B------:R-:W-:-:S04]  /*31e0*/  FFMA R4, R2, R26, RZ ;  /* 0x0000001a02047223 */ /* 0x000fc800000000ff */
[----:B------:R-:W-:-:S04]  /*31f0*/  FFMA R5, R4, -R9, R26 ;  /* 0x8000000904057223 */ /* 0x000fc8000000001a */
[----:B------:R-:W-:Y:S01]  /*3200*/  FFMA R5, R2, R5, R4 ;  /* 0x0000000502057223 */ /* 0x000fe20000000004 */
[----:B01----:R-:W-:Y:S06]  /*3210*/  @!P0 BRA `(.L_x_204) ;  /* 0x00000000000c8947 */ /* 0x003fec0003800000 */
[----:B------:R-:W-:-:S07]  /*3220*/  MOV R20, 0x3240 ;  /* 0x0000324000147802 */ /* 0x000fce0000000f00 */
[----:B------:R-:W-:Y:S05]  /*3230*/  CALL.REL.NOINC `($__internal_1_$__cuda_sm3x_div_rn_noftz_f32_slowpath) ;  /* 0x00000018008c7944 */ /* 0x000fea0003c00000 */
[----:B------:R-:W-:-:S07]  /*3240*/  MOV R5, R15 ;  /* 0x0000000f00057202 */ /* 0x000fce0000000f00 */
.L_x_204:
[----:B------:R-:W-:Y:S05]  /*3250*/  BSYNC.RECONVERGENT B2 ;  /* 0x0000000000027941 */ /* 0x000fea0003800200 */
.L_x_203:
[----:B------:R-:W2:Y:S01]  /*3260*/  LDL R26, [R0+0x8] ;  /* 0x00000800001a7983 */ /* 0x000ea20000100800 */
[----:B------:R-:W0:Y:S01]  /*3270*/  MUFU.RCP R2, R9 ;  /* 0x0000000900027308 */ /* 0x000e220000001000 */
[----:B------:R-:W-:Y:S02]  /*3280*/  BSSY.RECONVERGENT B2, `(.L_x_205) ;  /* 0x000000b000027945 */ /* 0x000fe40003800200 */
[----:B------:R1:W-:Y:S01]  /*3290*/  STL [R0+0x4], R5 ;  /* 0x0000040500007387 */ /* 0x0003e20000100800 */
        /* <DEDUP_REMOVED lines=9> */
.L_x_206:
[----:B------:R-:W-:Y:S05]  /*3330*/  BSYNC.RECONVERGENT B2 ;  /* 0x0000000000027941 */ /* 0x000fea0003800200 */
.L_x_205:
        /* <DEDUP_REMOVED lines=14> */
.L_x_208:
[----:B------:R-:W-:Y:S05]  /*3420*/  BSYNC.RECONVERGENT B2 ;  /* 0x0000000000027941 */ /* 0x000fea0003800200 */
.L_x_207:
        /* <DEDUP_REMOVED lines=13> */
.L_x_210:
[----:B------:R-:W-:Y:S05]  /*3500*/  BSYNC.RECONVERGENT B2 ;  /* 0x0000000000027941 */ /* 0x000fea0003800200 */
.L_x_209:
        /* <DEDUP_REMOVED lines=14> */
.L_x_212:
[----:B------:R-:W-:Y:S05]  /*35f0*/  BSYNC.RECONVERGENT B2 ;  /* 0x0000000000027941 */ /* 0x000fea0003800200 */
.L_x_211:
        /* <DEDUP_REMOVED lines=13> */
.L_x_214:
[----:B------:R-:W-:Y:S05]  /*36d0*/  BSYNC.RECONVERGENT B2 ;  /* 0x0000000000027941 */ /* 0x000fea0003800200 */
.L_x_213:
        /* <DEDUP_REMOVED lines=14> */
.L_x_216:
[----:B------:R-:W-:Y:S05]  /*37c0*/  BSYNC.RECONVERGENT B2 ;  /* 0x0000000000027941 */ /* 0x000fea0003800200 */
.L_x_215:
[----:B------:R3:W-:Y:S01]  /*37d0*/  STL [R0+0x1c], R5 ;  /* 0x00001c0500007387 */ /* 0x0007e20000100800 */
[----:B------:R-:W-:-:S07]  /*37e0*/  IADD3 R3, PT, PT, R3, 0x8, RZ ;  /* 0x0000000803037810 */ /* 0x000fce0007ffe0ff */
.L_x_200:
[----:B------:R-:W-:-:S09]  /*37f0*/  UISETP.NE.AND UP0, UPT, UR5, URZ, UPT ;  /* 0x000000ff0500728c */ /* 0x000fd2000bf05270 */
[----:B------:R-:W-:Y:S05]  /*3800*/  BRA.U !UP0, `(.L_x_165) ;  /* 0x0000000508587547 */ /* 0x000fea000b800000 */
[----:B------:R-:W4:Y:S01]  /*3810*/  LDCU UR4, c[0x0][0x3a4] ;  /* 0x00007480ff0477ac */ /* 0x000f220008000800 */
[----:B------:R-:W-:Y:S02]  /*3820*/  UISETP.GE.U32.AND UP0, UPT, UR5, 0x4, UPT ;  /* 0x000000040500788c */ /* 0x000fe4000bf06070 */
[----:B----4-:R-:W-:-:S07]  /*3830*/  ULOP3.LUT UR6, UR4, 0x3, URZ, 0xc0, !UPT ;  /* 0x0000000304067892 */ /* 0x010fce000f8ec0ff */
[----:B------:R-:W-:Y:S05]  /*3840*/  BRA.U !UP0, `(.L_x_217) ;  /* 0x0000000108f07547 */ /* 0x000fea000b800000 */
[----:B---3--:R-:W-:-:S05]  /*3850*/  LEA R0, R3, UR28, 0x2 ;  /* 0x0000001c03007c11 */ /* 0x008fca000f8e10ff */
        /* <DEDUP_REMOVED lines=12> */
.L_x_219:
[----:B012---:R-:W-:Y:S05]  /*3920*/  BSYNC.RECONVERGENT B2 ;  /* 0x0000000000027941 */ /* 0x007fea0003800200 */
.L_x_218:
        /* <DEDUP_REMOVED lines=14> */
.L_x_221:
[----:B------:R-:W-:Y:S05]  /*3a10*/  BSYNC.RECONVERGENT B2 ;  /* 0x0000000000027941 */ /* 0x000fea0003800200 */
.L_x_220:
        /* <DEDUP_REMOVED lines=13> */
.L_x_223:
[----:B------:R-:W-:Y:S05]  /*3af0*/  BSYNC.RECONVERGENT B2 ;  /* 0x0000000000027941 */ /* 0x000fea0003800200 */
.L_x_222:
        /* <DEDUP_REMOVED lines=14> */
.L_x_225:
[----:B------:R-:W-:Y:S05]  /*3be0*/  BSYNC.RECONVERGENT B2 ;  /* 0x0000000000027941 */ /* 0x000fea0003800200 */
.L_x_224:
[----:B------:R4:W-:Y:S01]  /*3bf0*/  STL [R0+0xc], R5 ;  /* 0x00000c0500007387 */ /* 0x0009e20000100800 */
[----:B------:R-:W-:-:S07]  /*3c00*/  IADD3 R3, PT, PT, R3, 0x4, RZ ;  /* 0x0000000403037810 */ /* 0x000fce0007ffe0ff */
.L_x_217:
[----:B------:R-:W-:-:S09]  /*3c10*/  UISETP.NE.AND UP0, UPT, UR6, URZ, UPT ;  /* 0x000000ff0600728c */ /* 0x000fd2000bf05270 */
[----:B------:R-:W-:Y:S05]  /*3c20*/  BRA.U !UP0, `(.L_x_165) ;  /* 0x0000000108507547 */ /* 0x000fea000b800000 */
[----:B------:R-:W-:-:S05]  /*3c30*/  UMOV UR4, URZ ;  /* 0x000000ff00047c82 */ /* 0x000fca0008000000 */
.L_x_228:
[----:B0--34-:R-:W-:-:S05]  /*3c40*/  LEA R0, R3, UR28, 0x2 ;  /* 0x0000001c03007c11 */ /* 0x019fca000f8e10ff */
[----:B------:R-:W3:Y:S01]  /*3c50*/  LDL R26, [R0] ;  /* 0x00000000001a7983 */ /* 0x000ee20000100800 */
[----:B------:R-:W4:Y:S01]  /*3c60*/  MUFU.RCP R2, R9 ;  /* 0x0000000900027308 */ /* 0x000f220000001000 */
[----:B------:R-:W-:Y:S01]  /*3c70*/  UIADD3 UR4, UPT, UPT, UR4, 0x1, URZ ;  /* 0x0000000104047890 */ /* 0x000fe2000fffe0ff */
[----:B------:R-:W-:Y:S03]  /*3c80*/  BSSY.RECONVERGENT B2, `(.L_x_226) ;  /* 0x000000b000027945 */ /* 0x000fe60003800200 */
[----:B------:R-:W-:Y:S01]  /*3c90*/  UISETP.NE.AND UP0, UPT, UR4, UR6, UPT ;  /* 0x000000060400728c */ /* 0x000fe2000bf05270 */
[----:B----4-:R-:W-:-:S04]  /*3ca0*/  FFMA R5, R2, -R9, 1 ;  /* 0x3f80000002057423 */ /* 0x010fc80000000809 */
[----:B------:R-:W-:Y:S01]  /*3cb0*/  FFMA R2, R2, R5, R2 ;  /* 0x0000000502027223 */ /* 0x000fe20000000002 */
[----:B---3--:R-:W3:Y:S03]  /*3cc0*/  FCHK P0, R26, R9 ;  /* 0x000000091a007302 */ /* 0x008ee60000000000 */
[----:B------:R-:W-:-:S04]  /*3cd0*/  FFMA R4, R2, R26, RZ ;  /* 0x0000001a02047223 */ /* 0x000fc800000000ff */
[----:B------:R-:W-:-:S04]  /*3ce0*/  FFMA R5, R4, -R9, R26 ;  /* 0x8000000904057223 */ /* 0x000fc8000000001a */
[----:B------:R-:W-:Y:S01]  /*3cf0*/  FFMA R15, R2, R5, R4 ;  /* 0x00000005020f7223 */ /* 0x000fe20000000004 */
[----:B---3--:R-:W-:Y:S06]  /*3d00*/  @!P0 BRA `(.L_x_227) ;  /* 0x0000000000088947 */ /* 0x008fec0003800000 */
[----:B------:R-:W-:-:S07]  /*3d10*/  MOV R20, 0x3d30 ;  /* 0x00003d3000147802 */ /* 0x000fce0000000f00 */
[----:B012---:R-:W-:Y:S05]  /*3d20*/  CALL.REL.NOINC `($__internal_1_$__cuda_sm3x_div_rn_noftz_f32_slowpath) ;  /* 0x0000000c00d07944 */ /* 0x007fea0003c00000 */
.L_x_227:
[----:B012---:R-:W-:Y:S05]  /*3d30*/  BSYNC.RECONVERGENT B2 ;  /* 0x0000000000027941 */ /* 0x007fea0003800200 */
.L_x_226:
[----:B------:R0:W-:Y:S01]  /*3d40*/  STL [R0], R15 ;  /* 0x0000000f00007387 */ /* 0x0001e20000100800 */
[----:B------:R-:W-:Y:S01]  /*3d50*/  IADD3 R3, PT, PT, R3, 0x1, RZ ;  /* 0x0000000103037810 */ /* 0x000fe20007ffe0ff */
[----:B------:R-:W-:Y:S06]  /*3d60*/  BRA.U UP0, `(.L_x_228) ;  /* 0xfffffffd00b47547 */ /* 0x000fec000b83ffff */
.L_x_165:
[----:B------:R-:W5:Y:S02]  /*3d70*/  LDC R9, c[0x0][0x3ac] ;  /* 0x0000eb00ff097b82 */ /* 0x000f640000000800 */
[----:B-----5:R-:W-:-:S13]  /*3d80*/  ISETP.GE.AND P0, PT, R9, 0x1, PT ;  /* 0x000000010900780c */ /* 0x020fda0003f06270 */
[----:B012---:R-:W-:Y:S05]  /*3d90*/  @!P0 EXIT ;  /* 0x000000000000894d */ /* 0x007fea0003800000 */
[----:B----4-:R-:W0:Y:S01]  /*3da0*/  S2R R3, SR_CTAID.Y ;  /* 0x0000000000037919 */ /* 0x010e220000002600 */
[----:B------:R-:W1:Y:S01]  /*3db0*/  LDCU UR4, c[0x0][0x3a4] ;  /* 0x00007480ff0477ac */ /* 0x000e620008000800 */
[----:B------:R-:W0:Y:S01]  /*3dc0*/  LDCU UR16, c[0x0][0x3a8] ;  /* 0x00007500ff1077ac */ /* 0x000e220008000800 */
[----:B-1----:R-:W-:Y:S02]  /*3dd0*/  UIMAD UR30, UR14, UR4, URZ ;  /* 0x000000040e1e72a4 */ /* 0x002fe4000f8e02ff */
[----:B------:R-:W-:-:S04]  /*3de0*/  UISETP.GE.AND UP0, UPT, UR4, 0x1, UPT ;  /* 0x000000010400788c */ /* 0x000fc8000bf06270 */
[----:B---3--:R-:W-:-:S05]  /*3df0*/  IADD3 R0, PT, PT, R11, UR30, RZ ;  /* 0x0000001e0b007c10 */ /* 0x008fca000fffe0ff */
[----:B0-----:R-:W-:Y:S01]  /*3e00*/  IMAD R0, R0, UR16, R3 ;  /* 0x0000001000007c24 */ /* 0x001fe2000f8e0203 */
[----:B------:R-:W-:Y:S06]  /*3e10*/  BRA.U !UP0, `(.L_x_229) ;  /* 0x0000000908c87547 */ /* 0x000fec000b800000 */
[----:B------:R-:W-:Y:S01]  /*3e20*/  ULOP3.LUT UR31, UR4, 0x7, URZ, 0xc0, !UPT ;  /* 0x00000007041f7892 */ /* 0x000fe2000f8ec0ff */
[----:B------:R-:W-:Y:S01]  /*3e30*/  IMAD R2, R9, UR16, RZ ;  /* 0x0000001009027c24 */ /* 0x000fe2000f8e02ff */
[----:B------:R-:W-:Y:S01]  /*3e40*/  UIMAD UR14, UR14, UR16, URZ ;  /* 0x000000100e0e72a4 */ /* 0x000fe2000f8e02ff */
[----:B------:R-:W-:Y:S01]  /*3e50*/  IADD3 R3, PT, PT, R1, 0x10, RZ ;  /* 0x0000001001037810 */ /* 0x000fe20007ffe0ff */
[----:B------:R-:W-:Y:S02]  /*3e60*/  UIADD3 UR17, UPT, UPT, UR4, -0x1, URZ ;  /* 0xffffffff04117890 */ /* 0x000fe4000fffe0ff */
[----:B------:R-:W-:Y:S02]  /*3e70*/  ULOP3.LUT UR6, UR4, 0x7ffffff8, URZ, 0xc0, !UPT ;  /* 0x7ffffff804067892 */ /* 0x000fe4000f8ec0ff */
[----:B------:R-:W-:Y:S02]  /*3e80*/  UIMAD UR7, UR30, UR16, UR16 ;  /* 0x000000101e0772a4 */ /* 0x000fe4000f8e0210 */
[----:B------:R-:W-:-:S02]  /*3e90*/  UIADD3 UR8, UPT, UPT, UR30, 0x2, URZ ;  /* 0x000000021e087890 */ /* 0x000fc4000fffe0ff */
[----:B------:R-:W-:Y:S02]  /*3ea0*/  UIADD3 UR9, UPT, UPT, UR30, 0x3, URZ ;  /* 0x000000031e097890 */ /* 0x000fe4000fffe0ff */
[----:B------:R-:W-:Y:S02]  /*3eb0*/  UIADD3 UR10, UPT, UPT, UR30, 0x4, URZ ;  /* 0x000000041e0a7890 */ /* 0x000fe4000fffe0ff */
[----:B------:R-:W-:Y:S02]  /*3ec0*/  UIADD3 UR11, UPT, UPT, UR30, 0x5, URZ ;  /* 0x000000051e0b7890 */ /* 0x000fe4000fffe0ff */
[----:B------:R-:W-:Y:S02]  /*3ed0*/  UIADD3 UR12, UPT, UPT, UR30, 0x6, URZ ;  /* 0x000000061e0c7890 */ /* 0x000fe4000fffe0ff */
[----:B------:R-:W-:Y:S02]  /*3ee0*/  UIADD3 UR13, UPT, UPT, UR30, 0x7, URZ ;  /* 0x000000071e0d7890 */ /* 0x000fe4000fffe0ff */
[----:B------:R-:W-:-:S02]  /*3ef0*/  UIADD3 UR5, UPT, UPT, UR31, -0x1, URZ ;  /* 0xffffffff1f057890 */ /* 0x000fc4000fffe0ff */
[----:B------:R-:W-:Y:S02]  /*3f00*/  ULOP3.LUT UR32, UR4, 0x3, URZ, 0xc0, !UPT ;  /* 0x0000000304207892 */ /* 0x000fe4000f8ec0ff */
[----:B------:R-:W-:Y:S02]  /*3f10*/  UIMAD UR14, UR14, UR4, UR29 ;  /* 0x000000040e0e72a4 */ /* 0x000fe4000f8e021d */
[----:B------:R-:W-:Y:S02]  /*3f20*/  UIADD3 UR7, UPT, UPT, UR7, UR29, URZ ;  /* 0x0000001d07077290 */ /* 0x000fe4000fffe0ff */
[----:B------:R-:W-:Y:S02]  /*3f30*/  UIMAD UR8, UR8, UR16, UR29 ;  /* 0x00000010080872a4 */ /* 0x000fe4000f8e021d */
[----:B------:R-:W-:Y:S02]  /*3f40*/  UIMAD UR9, UR9, UR16, UR29 ;  /* 0x00000010090972a4 */ /* 0x000fe4000f8e021d */
[----:B------:R-:W-:-:S02]  /*3f50*/  UIMAD UR10, UR10, UR16, UR29 ;  /* 0x000000100a0a72a4 */ /* 0x000fc4000f8e021d */
[----:B------:R-:W-:Y:S02]  /*3f60*/  UIMAD UR11, UR11, UR16, UR29 ;  /* 0x000000100b0b72a4 */ /* 0x000fe4000f8e021d */
[----:B------:R-:W-:Y:S02]  /*3f70*/  UIMAD UR12, UR12, UR16, UR29 ;  /* 0x000000100c0c72a4 */ /* 0x000fe4000f8e021d */
[----:B------:R-:W-:Y:S02]  /*3f80*/  UIMAD UR13, UR13, UR16, UR29 ;  /* 0x000000100d0d72a4 */ /* 0x000fe4000f8e021d */
[----:B------:R-:W-:Y:S02]  /*3f90*/  UIADD3 UR15, UPT, UPT, -UR6, URZ, URZ ;  /* 0x000000ff060f7290 */ /* 0x000fe4000fffe1ff */
[----:B------:R-:W-:Y:S02]  /*3fa0*/  UISETP.GE.U32.AND UP0, UPT, UR17, 0x7, UPT ;  /* 0x000000071100788c */ /* 0x000fe4000bf06070 */
[----:B------:R-:W-:Y:S01]  /*3fb0*/  UISETP.GE.U32.AND UP1, UPT, UR5, 0x3, UPT ;  /* 0x000000030500788c */ /* 0x000fe2000bf26070 */
[----:B------:R-:W-:-:S10]  /*3fc0*/  UMOV UR4, URZ ;  /* 0x000000ff00047c82 */ /* 0x000fd40008000000 */
.L_x_234:
[----:B------:R-:W-:Y:S01]  /*3fd0*/  HFMA2 R15, -RZ, RZ, 0, 0 ;  /* 0x00000000ff0f7431 */ /* 0x000fe200000001ff */
[----:B------:R-:W-:Y:S01]  /*3fe0*/  UMOV UR5, URZ ;  /* 0x000000ff00057c82 */ /* 0x000fe20008000000 */
[----:B------:R-:W-:Y:S05]  /*3ff0*/  BRA.U !UP0, `(.L_x_230) ;  /* 0x0000000108f07547 */ /* 0x000fea000b800000 */
[----:B------:R-:W0:Y:S01]  /*4000*/  LDCU UR5, c[0x0][0x3ac] ;  /* 0x00007580ff0577ac */ /* 0x000e220008000800 */
[----:B------:R-:W1:Y:S01]  /*4010*/  LDC.64 R20, c[0x0][0x390] ;  /* 0x0000e400ff147b82 */ /* 0x000e620000000a00 */
[----:B------:R-:W-:Y:S02]  /*4020*/  MOV R15, RZ ;  /* 0x000000ff000f7202 */ /* 0x000fe40000000f00 */
[----:B------:R-:W-:Y:S01]  /*4030*/  MOV R4, R3 ;  /* 0x0000000300047202 */ /* 0x000fe20000000f00 */
[----:B0-----:R-:W-:Y:S02]  /*4040*/  UIMAD UR16, UR7, UR5, UR4 ;  /* 0x00000005071072a4 */ /* 0x001fe4000f8e0204 */
[----:B------:R-:W-:Y:S02]  /*4050*/  UIMAD UR17, UR8, UR5, UR4 ;  /* 0x00000005081172a4 */ /* 0x000fe4000f8e0204 */
[----:B------:R-:W-:Y:S02]  /*4060*/  UIMAD UR18, UR9, UR5, UR4 ;  /* 0x00000005091272a4 */ /* 0x000fe4000f8e0204 */
[----:B------:R-:W-:Y:S01]  /*4070*/  UIMAD UR19, UR10, UR5, UR4 ;  /* 0x000000050a1372a4 */ /* 0x000fe2000f8e0204 */
[----:B------:R-:W-:Y:S01]  /*4080*/  MOV R7, UR16 ;  /* 0x0000001000077c02 */ /* 0x000fe20008000f00 */
[----:B------:R-:W-:Y:S01]  /*4090*/  UIMAD UR20, UR11, UR5, UR4 ;  /* 0x000000050b1472a4 */ /* 0x000fe2000f8e0204 */
[----:B------:R-:W-:Y:S01]  /*40a0*/  MOV R5, UR17 ;  /* 0x0000001100057c02 */ /* 0x000fe20008000f00 */
[----:B------:R-:W-:Y:S01]  /*40b0*/  UIMAD UR21, UR12, UR5, UR4 ;  /* 0x000000050c1572a4 */ /* 0x000fe2000f8e0204 */
[----:B------:R-:W-:Y:S01]  /*40c0*/  MOV R17, UR18 ;  /* 0x0000001200117c02 */ /* 0x000fe20008000f00 */
[----:B------:R-:W-:Y:S01]  /*40d0*/  UIMAD UR24, UR13, UR5, UR4 ;  /* 0x000000050d1872a4 */ /* 0x000fe2000f8e0204 */
[----:B------:R-:W-:Y:S01]  /*40e0*/  MOV R19, UR19 ;  /* 0x0000001300137c02 */ /* 0x000fe20008000f00 */
[----:B------:R-:W-:Y:S01]  /*40f0*/  UIMAD UR5, UR14, UR5, UR4 ;  /* 0x000000050e0572a4 */ /* 0x000fe2000f8e0204 */
[----:B------:R-:W-:-:S02]  /*4100*/  MOV R25, UR20 ;  /* 0x0000001400197c02 */ /* 0x000fc40008000f00 */
[----:B------:R-:W-:Y:S02]  /*4110*/  MOV R29, UR21 ;  /* 0x00000015001d7c02 */ /* 0x000fe40008000f00 */
[----:B------:R-:W-:Y:S02]  /*4120*/  MOV R6, UR24 ;  /* 0x0000001800067c02 */ /* 0x000fe40008000f00 */
[----:B------:R-:W-:Y:S01]  /*4130*/  MOV R16, UR5 ;  /* 0x0000000500107c02 */ /* 0x000fe20008000f00 */
[----:B------:R-:W-:-:S06]  /*4140*/  UMOV UR5, UR15 ;  /* 0x0000000f00057c82 */ /* 0x000fcc0008000000 */
.L_x_231:
[--C-:B-1----:R-:W-:Y:S01]  /*4150*/  IMAD.WIDE R12, R16, 0x4, R20.reuse ;  /* 0x00000004100c7825 */ /* 0x102fe200078e0214 */
[----:B------:R-:W2:Y:S03]  /*4160*/  LDL.128 R8, [R4+-0x10] ;  /* 0xfffff00004087983 */ /* 0x000ea60000100c00 */
[--C-:B------:R-:W-:Y:S02]  /*4170*/  IMAD.WIDE R22, R7, 0x4, R20.reuse ;  /* 0x0000000407167825 */ /* 0x100fe400078e0214 */
[----:B------:R-:W2:Y:S02]  /*4180*/  LDG.E R12, desc[UR22][R12.64] ;  /* 0x000000160c0c7981 */ /* 0x000ea4000c1e1900 */
[--C-:B------:R-:W-:Y:S02]  /*4190*/  IMAD.WIDE R26, R5, 0x4, R20.reuse ;  /* 0x00000004051a7825 */ /* 0x100fe400078e0214 */
[----:B------:R0:W3:Y:S04]  /*41a0*/  LDG.E R18, desc[UR22][R22.64] ;  /* 0x0000001616127981 */ /* 0x0000e8000c1e1900 */
[----:B------:R1:W4:Y:S01]  /*41b0*/  LDG.E R14, desc[UR22][R26.64] ;  /* 0x000000161a0e7981 */ /* 0x000322000c1e1900 */
[----:B0-----:R-:W-:-:S04]  /*41c0*/  IMAD.WIDE R22, R19, 0x4, R20 ;  /* 0x0000000413167825 */ /* 0x001fc800078e0214 */
[--C-:B-1----:R-:W-:Y:S01]  /*41d0*/  IMAD.WIDE R26, R17, 0x4, R20.reuse ;  /* 0x00000004111a7825 */ /* 0x102fe200078e0214 */
[----:B------:R0:W5:Y:S03]  /*41e0*/  LDG.E R24, desc[UR22][R22.64] ;  /* 0x0000001616187981 */ /* 0x000166000c1e1900 */
[----:B0-----:R-:W-:-:S05]  /*41f0*/  IMAD.WIDE R22, R29, 0x4, R20 ;  /* 0x000000041d167825 */ /* 0x001fca00078e0214 */
[----:B------:R-:W5:Y:S01]  /*4200*/  LDG.E R28, desc[UR22][R22.64] ;  /* 0x00000016161c7981 */ /* 0x000f62000c1e1900 */
[----:B--2---:R-:W-:-:S04]  /*4210*/  FFMA R8, R8, R12, R15 ;  /* 0x0000000c08087223 */ /* 0x004fc8000000000f */
[----:B---3--:R-:W-:Y:S02]  /*4220*/  FFMA R9, R9, R18, R8 ;  /* 0x0000001209097223 */ /* 0x008fe40000000008 */
[----:B------:R0:W2:Y:S02]  /*4230*/  LDG.E R18, desc[UR22][R26.64] ;  /* 0x000000161a127981 */ /* 0x0000a4000c1e1900 */
[----:B----4-:R-:W-:Y:S01]  /*4240*/  FFMA R10, R10, R14, R9 ;  /* 0x0000000e0a0a7223 */ /* 0x010fe20000000009 */
[--C-:B------:R-:W-:Y:S01]  /*4250*/  IMAD.WIDE R8, R25, 0x4, R20.reuse ;  /* 0x0000000419087825 */ /* 0x100fe200078e0214 */
[----:B------:R1:W5:Y:S05]  /*4260*/  LDL.128 R12, [R4] ;  /* 0x00000000040c7983 */ /* 0x00036a0000100c00 */
[----:B------:R-:W3:Y:S01]  /*4270*/  LDG.E R8, desc[UR22][R8.64] ;  /* 0x0000001608087981 */ /* 0x000ee2000c1e1900 */
[----:B0-----:R-:W-:-:S06]  /*4280*/  IMAD.WIDE R26, R6, 0x4, R20 ;  /* 0x00000004061a7825 */ /* 0x001fcc00078e0214 */
[----:B------:R-:W4:Y:S01]  /*4290*/  LDG.E R26, desc[UR22][R26.64] ;  /* 0x000000161a1a7981 */ /* 0x000f22000c1e1900 */
[----:B------:R-:W-:-:S04]  /*42a0*/  UIADD3 UR5, UPT, UPT, UR5, 0x8, URZ ;  /* 0x0000000805057890 */ /* 0x000fc8000fffe0ff */
[----:B------:R-:W-:Y:S01]  /*42b0*/  UISETP.NE.AND UP2, UPT, UR5, URZ, UPT ;  /* 0x000000ff0500728c */ /* 0x000fe2000bf45270 */
[C---:B------:R-:W-:Y:S02]  /*42c0*/  LEA R7, R2.reuse, R7, 0x3 ;  /* 0x0000000702077211 */ /* 0x040fe400078e18ff */
[C---:B------:R-:W-:Y:S02]  /*42d0*/  LEA R5, R2.reuse, R5, 0x3 ;  /* 0x0000000502057211 */ /* 0x040fe400078e18ff */
[C---:B------:R-:W-:Y:S02]  /*42e0*/  LEA R17, R2.reuse, R17, 0x3 ;  /* 0x0000001102117211 */ /* 0x040fe400078e18ff */
[C---:B------:R-:W-:Y:S02]  /*42f0*/  LEA R19, R2.reuse, R19, 0x3 ;  /* 0x0000001302137211 */ /* 0x040fe400078e18ff */
[C---:B------:R-:W-:Y:S02]  /*4300*/  LEA R25, R2.reuse, R25, 0x3 ;  /* 0x0000001902197211 */ /* 0x040fe400078e18ff */
[----:B------:R-:W-:-:S02]  /*4310*/  LEA R29, R2, R29, 0x3 ;  /* 0x0000001d021d7211 */ /* 0x000fc400078e18ff */
[C---:B------:R-:W-:Y:S02]  /*4320*/  LEA R6, R2.reuse, R6, 0x3 ;  /* 0x0000000602067211 */ /* 0x040fe400078e18ff */
[----:B------:R-:W-:Y:S02]  /*4330*/  LEA R16, R2, R16, 0x3 ;  /* 0x0000001002107211 */ /* 0x000fe400078e18ff */
[----:B-1----:R-:W-:Y:S01]  /*4340*/  IADD3 R4, PT, PT, R4, 0x20, RZ ;  /* 0x0000002004047810 */ /* 0x002fe20007ffe0ff */
[----:B--2---:R-:W-:-:S04]  /*4350*/  FFMA R11, R11, R18, R10 ;  /* 0x000000120b0b7223 */ /* 0x004fc8000000000a */
[----:B-----5:R-:W-:-:S04]  /*4360*/  FFMA R12, R12, R24, R11 ;  /* 0x000000180c0c7223 */ /* 0x020fc8000000000b */
[----:B---3--:R-:W-:-:S04]  /*4370*/  FFMA R13, R13, R8, R12 ;  /* 0x000000080d0d7223 */ /* 0x008fc8000000000c */
[----:B------:R-:W-:-:S04]  /*4380*/  FFMA R14, R14, R28, R13 ;  /* 0x0000001c0e0e7223 */ /* 0x000fc8000000000d */
[----:B----4-:R-:W-:Y:S01]  /*4390*/  FFMA R15, R15, R26, R14 ;  /* 0x0000001a0f0f7223 */ /* 0x010fe2000000000e */
[----:B------:R-:W-:Y:S06]  /*43a0*/  BRA.U UP2, `(.L_x_231) ;  /* 0xfffffffd02687547 */ /* 0x000fec000b83ffff */
[----:B------:R-:W-:-:S05]  /*43b0*/  UMOV UR5, UR6 ;  /* 0x0000000600057c82 */ /* 0x000fca0008000000 */
.L_x_230:
[----:B------:R-:W-:-:S09]  /*43c0*/  UISETP.NE.AND UP2, UPT, UR31, URZ, UPT ;  /* 0x000000ff1f00728c */ /* 0x000fd2000bf45270 */
[----:B------:R-:W-:Y:S05]  /*43d0*/  BRA.U !UP2, `(.L_x_232) ;  /* 0x000000050a2c7547 */ /* 0x000fea000b800000 */
[----:B------:R-:W-:Y:S01]  /*43e0*/  UISETP.NE.AND UP2, UPT, UR32, URZ, UPT ;  /* 0x000000ff2000728c */ /* 0x000fe2000bf45270 */
[----:B------:R-:W-:Y:S10]  /*43f0*/  BRA.U !UP1, `(.L_x_233) ;  /* 0x00000001098c7547 */ /* 0x000ff4000b800000 */
[----:B------:R-:W0:Y:S01]  /*4400*/  LDCU.64 UR26, c[0x0][0x3a8] ;  /* 0x00007500ff1a77ac */ /* 0x000e220008000a00 */
[----:B------:R-:W1:Y:S01]  /*4410*/  LDCU.64 UR20, c[0x0][0x390] ;  /* 0x00007200ff1477ac */ /* 0x000e620008000a00 */
[----:B------:R-:W-:Y:S02]  /*4420*/  UIADD3 UR16, UPT, UPT, UR30, UR5, URZ ;  /* 0x000000051e107290 */ /* 0x000fe4000fffe0ff */
[----:B------:R-:W-:Y:S02]  /*4430*/  ULEA UR33, UR5, UR28, 0x2 ;  /* 0x0000001c05217291 */ /* 0x000fe4000f8e10ff */
[----:B0-----:R-:W-:-:S07]  /*4440*/  UIMAD UR16, UR16, UR26, UR29 ;  /* 0x0000001a101072a4 */ /* 0x001fce000f8e021d */
[----:B------:R-:W2:Y:S01]  /*4450*/  LDL.64 R12, [UR33] ;  /* 0x00000021ff0c7983 */ /* 0x000ea20008100a00 */
[----:B------:R-:W-:-:S03]  /*4460*/  UIMAD UR17, UR16, UR27, UR4 ;  /* 0x0000001b101172a4 */ /* 0x000fc6000f8e0204 */
[----:B------:R-:W3:Y:S01]  /*4470*/  LDL.64 R16, [UR33+0x8] ;  /* 0x00000821ff107983 */ /* 0x000ee20008100a00 */
[----:B------:R-:W-:Y:S02]  /*4480*/  UIADD3 UR18, UPT, UPT, UR16, UR26, URZ ;  /* 0x0000001a10127290 */ /* 0x000fe4000fffe0ff */
[----:B-1----:R-:W-:Y:S02]  /*4490*/  UIMAD.WIDE UR16, UR17, 0x4, UR20 ;  /* 0x00000004111078a5 */ /* 0x002fe4000f8e0214 */
[----:B------:R-:W-:Y:S02]  /*44a0*/  UIADD3 UR19, UPT, UPT, UR18, UR26, URZ ;  /* 0x0000001a12137290 */ /* 0x000fe4000fffe0ff */
[----:B------:R-:W-:Y:S02]  /*44b0*/  UIMAD UR18, UR18, UR27, UR4 ;  /* 0x0000001b121272a4 */ /* 0x000fe4000f8e0204 */
[----:B------:R-:W-:Y:S01]  /*44c0*/  MOV R6, UR16 ;  /* 0x0000001000067c02 */ /* 0x000fe20008000f00 */
[----:B------:R-:W-:Y:S01]  /*44d0*/  UIMAD UR24, UR19, UR27, UR4 ;  /* 0x0000001b131872a4 */ /* 0x000fe2000f8e0204 */
[----:B------:R-:W-:Y:S01]  /*44e0*/  MOV R7, UR17 ;  /* 0x0000001100077c02 */ /* 0x000fe20008000f00 */
[----:B------:R-:W-:-:S02]  /*44f0*/  UIADD3 UR25, UPT, UPT, UR19, UR26, URZ ;  /* 0x0000001a13197290 */ /* 0x000fc4000fffe0ff */
[----:B------:R-:W-:Y:S02]  /*4500*/  UIMAD.WIDE UR16, UR18, 0x4, UR20 ;  /* 0x00000004121078a5 */ /* 0x000fe4000f8e0214 */
[----:B------:R-:W-:Y:S01]  /*4510*/  UIMAD.WIDE UR18, UR24, 0x4, UR20 ;  /* 0x00000004181278a5 */ /* 0x000fe2000f8e0214 */
[----:B------:R-:W2:Y:S01]  /*4520*/  LDG.E R6, desc[UR22][R6.64] ;  /* 0x0000001606067981 */ /* 0x000ea2000c1e1900 */
[----:B------:R-:W-:Y:S02]  /*4530*/  UIMAD UR25, UR25, UR27, UR4 ;  /* 0x0000001b191972a4 */ /* 0x000fe4000f8e0204 */
[----:B------:R-:W-:Y:S02]  /*4540*/  MOV R9, UR17 ;  /* 0x0000001100097c02 */ /* 0x000fe40008000f00 */
[----:B------:R-:W-:Y:S01]  /*4550*/  MOV R8, UR16 ;  /* 0x0000001000087c02 */ /* 0x000fe20008000f00 */
[----:B------:R-:W-:Y:S01]  /*4560*/  UIMAD.WIDE UR16, UR25, 0x4, UR20 ;  /* 0x00000004191078a5 */ /* 0x000fe2000f8e0214 */
[----:B------:R-:W-:-:S02]  /*4570*/  MOV R10, UR18 ;  /* 0x00000012000a7c02 */ /* 0x000fc40008000f00 */
[----:B------:R-:W-:Y:S01]  /*4580*/  MOV R11, UR19 ;  /* 0x00000013000b7c02 */ /* 0x000fe20008000f00 */
[----:B------:R-:W4:Y:S02]  /*4590*/  LDG.E R9, desc[UR22][R8.64] ;  /* 0x0000001608097981 */ /* 0x000f24000c1e1900 */
[----:B------:R-:W-:Y:S02]  /*45a0*/  MOV R5, UR17 ;  /* 0x0000001100057c02 */ /* 0x000fe40008000f00 */
[----:B------:R-:W-:Y:S01]  /*45b0*/  MOV R4, UR16 ;  /* 0x0000001000047c02 */ /* 0x000fe20008000f00 */
[----:B------:R-:W3:Y:S04]  /*45c0*/  LDG.E R10, desc[UR22][R10.64] ;  /* 0x000000160a0a7981 */ /* 0x000ee8000c1e1900 */
[----:B------:R-:W5:Y:S01]  /*45d0*/  LDG.E R5, desc[UR22][R4.64] ;  /* 0x0000001604057981 */ /* 0x000f62000c1e1900 */
[----:B------:R-:W-:Y:S01]  /*45e0*/  UIADD3 UR5, UPT, UPT, UR5, 0x4, URZ ;  /* 0x0000000405057890 */ /* 0x000fe2000fffe0ff */
[----:B--2---:R-:W-:-:S04]  /*45f0*/  FFMA R12, R12, R6, R15 ;  /* 0x000000060c0c7223 */ /* 0x004fc8000000000f */
[----:B----4-:R-:W-:-:S04]  /*4600*/  FFMA R13, R9, R13, R12 ;  /* 0x0000000d090d7223 */ /* 0x010fc8000000000c */
[----:B---3--:R-:W-:-:S04]  /*4610*/  FFMA R16, R16, R10, R13 ;  /* 0x0000000a10107223 */ /* 0x008fc8000000000d */
[----:B-----5:R-:W-:-:S07]  /*4620*/  FFMA R15, R5, R17, R16 ;  /* 0x00000011050f7223 */ /* 0x020fce0000000010 */
.L_x_233:
[----:B------:R-:W-:Y:S05]  /*4630*/  BRA.U !UP2, `(.L_x_232) ;  /* 0x000000010a947547 */ /* 0x000fea000b800000 */
[----:B------:R-:W0:Y:S01]  /*4640*/  LDCU UR16, c[0x0][0x3a4] ;  /* 0x00007480ff1077ac */ /* 0x000e220008000800 */
[----:B------:R-:W-:-:S06]  /*4650*/  UISETP.NE.AND UP3, UPT, UR32, 0x1, UPT ;  /* 0x000000012000788c */ /* 0x000fcc000bf65270 */
[----:B------:R-:W-:-:S05]  /*4660*/  PLOP3.LUT P0, PT, PT, PT, UP3, 0x80, 0x8 ;  /* 0x000000000008781c */ /* 0x000fca0003f0f038 */
[----:B------:R-:W1:Y:S01]  /*4670*/  @UP3 LDCU.64 UR26, c[0x0][0x3a8] ;  /* 0x00007500ff1a37ac */ /* 0x000e620008000a00 */
[----:B0-----:R-:W-:Y:S01]  /*4680*/  ULOP3.LUT UP2, URZ, UR16, 0x1, URZ, 0xc0, !UPT ;  /* 0x0000000110ff7892 */ /* 0x001fe2000f84c0ff */
[----:B------:R-:W0:Y:S01]  /*4690*/  @UP3 LDCU.64 UR16, c[0x0][0x390] ;  /* 0x00007200ff1037ac */ /* 0x000e220008000a00 */
[----:B------:R-:W-:-:S04]  /*46a0*/  @UP3 UIADD3 UR18, UPT, UPT, UR30, UR5, URZ ;  /* 0x000000051e123290 */ /* 0x000fc8000fffe0ff */
[----:B------:R-:W-:Y:S01]  /*46b0*/  PLOP3.LUT P1, PT, PT, PT, UP2, 0x80, 0x8 ;  /* 0x000000000008781c */ /* 0x000fe20003f2f028 */
[----:B------:R-:W-:Y:S02]  /*46c0*/  @UP3 ULEA UR25, UR5, UR28, 0x2 ;  /* 0x0000001c05193291 */ /* 0x000fe4000f8e10ff */
[----:B------:R-:W-:Y:S02]  /*46d0*/  @UP3 UIADD3 UR5, UPT, UPT, UR5, 0x2, URZ ;  /* 0x0000000205053890 */ /* 0x000fe4000fffe0ff */
[----:B------:R-:W2:Y:S01]  /*46e0*/  @UP2 LDCU.64 UR34, c[0x0][0x3a8] ;  /* 0x00007500ff2227ac */ /* 0x000ea20008000a00 */
[----:B-1----:R-:W-:-:S04]  /*46f0*/  @UP3 UIMAD UR18, UR18, UR26, UR29 ;  /* 0x0000001a121232a4 */ /* 0x002fc8000f8e021d */
[----:B------:R-:W3:Y:S01]  /*4700*/  @P0 LDL.64 R12, [UR25] ;  /* 0x00000019ff0c0983 */ /* 0x000ee20008100a00 */
[----:B------:R-:W1:Y:S01]  /*4710*/  @UP2 LDCU.64 UR20, c[0x0][0x390] ;  /* 0x00007200ff1427ac */ /* 0x000e620008000a00 */
[----:B------:R-:W-:Y:S02]  /*4720*/  @UP3 UIMAD UR19, UR18, UR27, UR4 ;  /* 0x0000001b121332a4 */ /* 0x000fe4000f8e0204 */
[----:B------:R-:W-:Y:S02]  /*4730*/  @UP2 UIADD3 UR24, UPT, UPT, UR30, UR5, URZ ;  /* 0x000000051e182290 */ /* 0x000fe4000fffe0ff */
[----:B------:R-:W-:Y:S02]  /*4740*/  @UP3 UIADD3 UR26, UPT, UPT, UR18, UR26, URZ ;  /* 0x0000001a121a3290 */ /* 0x000fe4000fffe0ff */
[----:B0-----:R-:W-:Y:S02]  /*4750*/  @UP3 UIMAD.WIDE UR18, UR19, 0x4, UR16 ;  /* 0x00000004131238a5 */ /* 0x001fe4000f8e0210 */
[----:B--2---:R-:W-:-:S02]  /*4760*/  @UP2 UIMAD UR24, UR24, UR34, UR29 ;  /* 0x00000022181822a4 */ /* 0x004fc4000f8e021d */
[----:B------:R-:W-:Y:S02]  /*4770*/  @UP3 UIMAD UR26, UR26, UR27, UR4 ;  /* 0x0000001b1a1a32a4 */ /* 0x000fe4000f8e0204 */
[----:B------:R-:W-:Y:S01]  /*4780*/  MOV R8, UR18 ;  /* 0x0000001200087c02 */ /* 0x000fe20008000f00 */
[----:B------:R-:W-:Y:S01]  /*4790*/  @UP2 UIMAD UR24, UR24, UR35, UR4 ;  /* 0x00000023181822a4 */ /* 0x000fe2000f8e0204 */
[----:B------:R-:W-:Y:S01]  /*47a0*/  MOV R9, UR19 ;  /* 0x0000001300097c02 */ /* 0x000fe20008000f00 */
[----:B------:R-:W-:Y:S02]  /*47b0*/  @UP3 UIMAD.WIDE UR18, UR26, 0x4, UR16 ;  /* 0x000000041a1238a5 */ /* 0x000fe4000f8e0210 */
[----:B-1----:R-:W-:Y:S02]  /*47c0*/  @UP2 UIMAD.WIDE UR16, UR24, 0x4, UR20 ;  /* 0x00000004181028a5 */ /* 0x002fe4000f8e0214 */
[----:B------:R-:W-:Y:S01]  /*47d0*/  @UP2 ULEA UR5, UR5, UR28, 0x2 ;  /* 0x0000001c05052291 */ /* 0x000fe2000f8e10ff */
[----:B------:R-:W3:Y:S01]  /*47e0*/  @P0 LDG.E R8, desc[UR22][R8.64] ;  /* 0x0000001608080981 */ /* 0x000ee2000c1e1900 */
[----:B------:R-:W-:-:S02]  /*47f0*/  MOV R5, UR19 ;  /* 0x0000001300057c02 */ /* 0x000fc40008000f00 */
[----:B------:R-:W-:Y:S02]  /*4800*/  MOV R4, UR18 ;  /* 0x0000001200047c02 */ /* 0x000fe40008000f00 */
[----:B------:R-:W-:Y:S02]  /*4810*/  MOV R6, UR16 ;  /* 0x0000001000067c02 */ /* 0x000fe40008000f00 */
[----:B------:R-:W-:Y:S01]  /*4820*/  MOV R7, UR17 ;  /* 0x0000001100077c02 */ /* 0x000fe20008000f00 */
[----:B------:R-:W2:Y:S04]  /*4830*/  @P0 LDG.E R5, desc[UR22][R4.64] ;  /* 0x0000001604050981 */ /* 0x000ea8000c1e1900 */
[----:B------:R-:W4:Y:S04]  /*4840*/  @P1 LDG.E R6, desc[UR22][R6.64] ;  /* 0x0000001606061981 */ /* 0x000f28000c1e1900 */
[----:B------:R-:W4:Y:S01]  /*4850*/  @P1 LDL R10, [UR5] ;  /* 0x00000005ff0a1983 */ /* 0x000f220008100800 */
[----:B---3--:R-:W-:-:S04]  /*4860*/  @P0 FFMA R12, R12, R8, R15 ;  /* 0x000000080c0c0223 */ /* 0x008fc8000000000f */
[----:B--2---:R-:W-:-:S04]  /*4870*/  @P0 FFMA R15, R5, R13, R12 ;  /* 0x0000000d050f0223 */ /* 0x004fc8000000000c */
[----:B----4-:R-:W-:-:S07]  /*4880*/  @P1 FFMA R15, R10, R6, R15 ;  /* 0x000000060a0f1223 */ /* 0x010fce000000000f */
.L_x_232:
[----:B------:R-:W0:Y:S01]  /*4890*/  LDCU UR5, c[0x0][0x3ac] ;  /* 0x00007580ff0577ac */ /* 0x000e220008000800 */
[----:B------:R-:W1:Y:S01]  /*48a0*/  LDC.64 R4, c[0x0][0x398] ;  /* 0x0000e600ff047b82 */ /* 0x000e620000000a00 */
[----:B0-----:R-:W-:-:S05]  /*48b0*/  MOV R7, UR5 ;  /* 0x0000000500077c02 */ /* 0x001fca0008000f00 */
[----:B------:R-:W-:Y:S01]  /*48c0*/  IMAD R7, R0, R7, UR4 ;  /* 0x0000000400077e24 */ /* 0x000fe2000f8e0207 */
[----:B------:R-:W-:-:S03]  /*48d0*/  UIADD3 UR4, UPT, UPT, UR4, 0x1, URZ ;  /* 0x0000000104047890 */ /* 0x000fc6000fffe0ff */
[----:B-1----:R-:W-:Y:S01]  /*48e0*/  IMAD.WIDE R4, R7, 0x4, R4 ;  /* 0x0000000407047825 */ /* 0x002fe200078e0204 */
[----:B------:R-:W-:-:S04]  /*48f0*/  UISETP.NE.AND UP2, UPT, UR4, UR5, UPT ;  /* 0x000000050400728c */ /* 0x000fc8000bf45270 */
[----:B------:R0:W-:Y:S02]  /*4900*/  STG.E desc[UR22][R4.64], R15 ;  /* 0x0000000f04007986 */ /* 0x0001e4000c101916 */
[----:B------:R-:W-:-:S13]  /*4910*/  PLOP3.LUT P0, PT, PT, PT, UP2, 0x80, 0x8 ;  /* 0x000000000008781c */ /* 0x000fda0003f0f028 */
[----:B0-----:R-:W-:Y:S05]  /*4920*/  @!P0 EXIT ;  /* 0x000000000000894d */ /* 0x001fea0003800000 */
[----:B------:R-:W-:Y:S05]  /*4930*/  BRA `(.L_x_234) ;  /* 0xfffffff400a47947 */ /* 0x000fea000383ffff */
.L_x_229:
[C---:B------:R-:W-:Y:S01]  /*4940*/  IADD3 R2, PT, PT, R9.reuse, -0x1, RZ ;  /* 0xffffffff09027810 */ /* 0x040fe20007ffe0ff */
[----:B------:R-:W-:Y:S01]  /*4950*/  HFMA2 R7, -RZ, RZ, 0, 0 ;  /* 0x00000000ff077431 */ /* 0x000fe200000001ff */
[----:B------:R-:W-:Y:S02]  /*4960*/  LOP3.LUT R6, R9, 0x7, RZ, 0xc0, !PT ;  /* 0x0000000709067812 */ /* 0x000fe400078ec0ff */
[----:B------:R-:W-:Y:S02]  /*4970*/  ISETP.GE.U32.AND P0, PT, R2, 0x7, PT ;  /* 0x000000070200780c */ /* 0x000fe40003f06070 */
[----:B------:R-:W-:-:S11]  /*4980*/  ISETP.NE.AND P1, PT, R6, RZ, PT ;  /* 0x000000ff0600720c */ /* 0x000fd60003f25270 */
[----:B------:R-:W-:Y:S05]  /*4990*/  @!P0 BRA `(.L_x_235) ;  /* 0x0000000000408947 */ /* 0x000fea0003800000 */
[----:B------:R-:W0:Y:S01]  /*49a0*/  LDC.64 R4, c[0x0][0x398] ;  /* 0x0000e600ff047b82 */ /* 0x000e220000000a00 */
[----:B------:R-:W-:Y:S01]  /*49b0*/  LOP3.LUT R7, R9, 0x7ffffff8, RZ, 0xc0, !PT ;  /* 0x7ffffff809077812 */ /* 0x000fe200078ec0ff */
[----:B------:R-:W-:-:S06]  /*49c0*/  UMOV UR4, URZ ;  /* 0x000000ff00047c82 */ /* 0x000fcc0008000000 */
.L_x_236:
[----:B-1----:R-:W-:Y:S01]  /*49d0*/  IMAD R3, R0, R9, UR4 ;  /* 0x0000000400037e24 */ /* 0x002fe2000f8e0209 */
[----:B------:R-:W-:-:S03]  /*49e0*/  UIADD3 UR4, UPT, UPT, UR4, 0x8, URZ ;  /* 0x0000000804047890 */ /* 0x000fc6000fffe0ff */
[----:B0-----:R-:W-:-:S03]  /*49f0*/  IMAD.WIDE R2, R3, 0x4, R4 ;  /* 0x0000000403027825 */ /* 0x001fc600078e0204 */
[----:B------:R-:W-:Y:S02]  /*4a00*/  ISETP.NE.AND P0, PT, R7, UR4, PT ;  /* 0x0000000407007c0c */ /* 0x000fe4000bf05270 */
[----:B------:R1:W-:Y:S04]  /*4a10*/  STG.E desc[UR22][R2.64], RZ ;  /* 0x000000ff02007986 */ /* 0x0003e8000c101916 */
[----:B------:R1:W-:Y:S04]  /*4a20*/  STG.E desc[UR22][R2.64+0x4], RZ ;  /* 0x000004ff02007986 */ /* 0x0003e8000c101916 */
[----:B------:R1:W-:Y:S04]  /*4a30*/  STG.E desc[UR22][R2.64+0x8], RZ ;  /* 0x000008ff02007986 */ /* 0x0003e8000c101916 */
[----:B------:R1:W-:Y:S04]  /*4a40*/  STG.E desc[UR22][R2.64+0xc], RZ ;  /* 0x00000cff02007986 */ /* 0x0003e8000c101916 */
[----:B------:R1:W-:Y:S04]  /*4a50*/  STG.E desc[UR22][R2.64+0x10], RZ ;  /* 0x000010ff02007986 */ /* 0x0003e8000c101916 */
[----:B------:R1:W-:Y:S04]  /*4a60*/  STG.E desc[UR22][R2.64+0x14], RZ ;  /* 0x000014ff02007986 */ /* 0x0003e8000c101916 */
[----:B------:R1:W-:Y:S04]  /*4a70*/  STG.E desc[UR22][R2.64+0x18], RZ ;  /* 0x000018ff02007986 */ /* 0x0003e8000c101916 */
[----:B------:R1:W-:Y:S01]  /*4a80*/  STG.E desc[UR22][R2.64+0x1c], RZ ;  /* 0x00001cff02007986 */ /* 0x0003e2000c101916 */
[----:B------:R-:W-:Y:S05]  /*4a90*/  @P0 BRA `(.L_x_236) ;  /* 0xfffffffc00cc0947 */ /* 0x000fea000383ffff */
.L_x_235:
[----:B------:R-:W-:Y:S05]  /*4aa0*/  @!P1 EXIT ;  /* 0x000000000000994d */ /* 0x000fea0003800000 */
[----:B------:R-:W-:Y:S02]  /*4ab0*/  ISETP.GE.U32.AND P0, PT, R6, 0x4, PT ;  /* 0x000000040600780c */ /* 0x000fe40003f06070 */
[----:B------:R-:W-:-:S04]  /*4ac0*/  LOP3.LUT R4, R9, 0x3, RZ, 0xc0, !PT ;  /* 0x0000000309047812 */ /* 0x000fc800078ec0ff */
[----:B------:R-:W-:-:S07]  /*4ad0*/  ISETP.NE.AND P1, PT, R4, RZ, PT ;  /* 0x000000ff0400720c */ /* 0x000fce0003f25270 */
[----:B------:R-:W-:Y:S06]  /*4ae0*/  @!P0 BRA `(.L_x_237) ;  /* 0x0000000000208947 */ /* 0x000fec0003800000 */
[----:B-1----:R-:W0:Y:S01]  /*4af0*/  LDC.64 R2, c[0x0][0x398] ;  /* 0x0000e600ff027b82 */ /* 0x002e220000000a00 */
[----:B------:R-:W-:Y:S01]  /*4b00*/  IMAD R5, R0, R9, R7 ;  /* 0x0000000900057224 */ /* 0x000fe200078e0207 */
[----:B------:R-:W-:-:S03]  /*4b10*/  IADD3 R7, PT, PT, R7, 0x4, RZ ;  /* 0x0000000407077810 */ /* 0x000fc60007ffe0ff */
[----:B0-----:R-:W-:-:S05]  /*4b20*/  IMAD.WIDE R2, R5, 0x4, R2 ;  /* 0x0000000405027825 */ /* 0x001fca00078e0202 */
[----:B------:R0:W-:Y:S04]  /*4b30*/  STG.E desc[UR22][R2.64], RZ ;  /* 0x000000ff02007986 */ /* 0x0001e8000c101916 */
[----:B------:R0:W-:Y:S04]  /*4b40*/  STG.E desc[UR22][R2.64+0x4], RZ ;  /* 0x000004ff02007986 */ /* 0x0001e8000c101916 */
[----:B------:R0:W-:Y:S04]  /*4b50*/  STG.E desc[UR22][R2.64+0x8], RZ ;  /* 0x000008ff02007986 */ /* 0x0001e8000c101916 */
[----:B------:R0:W-:Y:S02]  /*4b60*/  STG.E desc[UR22][R2.64+0xc], RZ ;  /* 0x00000cff02007986 */ /* 0x0001e4000c101916 */
.L_x_237:
[----:B------:R-:W-:Y:S05]  /*4b70*/  @!P1 EXIT ;  /* 0x000000000000994d */ /* 0x000fea0003800000 */
[----:B------:R-:W-:Y:S02]  /*4b80*/  ISETP.NE.AND P1, PT, R4, 0x1, PT ;  /* 0x000000010400780c */ /* 0x000fe40003f25270 */
[----:B------:R-:W-:-:S04]  /*4b90*/  LOP3.LUT R4, R9, 0x1, RZ, 0xc0, !PT ;  /* 0x0000000109047812 */ /* 0x000fc800078ec0ff */
[----:B------:R-:W-:-:S07]  /*4ba0*/  ISETP.NE.U32.AND P0, PT, R4, 0x1, PT ;  /* 0x000000010400780c */ /* 0x000fce0003f05070 */
[----:B01----:R-:W0:Y:S01]  /*4bb0*/  @P1 LDC.64 R2, c[0x0][0x398] ;  /* 0x0000e600ff021b82 */ /* 0x003e220000000a00 */
[----:B------:R-:W-:-:S04]  /*4bc0*/  @P1 IMAD R5, R0, R9, R7 ;  /* 0x0000000900051224 */ /* 0x000fc800078e0207 */
[----:B0-----:R-:W-:-:S05]  /*4bd0*/  @P1 IMAD.WIDE R2, R5, 0x4, R2 ;  /* 0x0000000405021825 */ /* 0x001fca00078e0202 */
[----:B------:R0:W-:Y:S04]  /*4be0*/  @P1 STG.E desc[UR22][R2.64], RZ ;  /* 0x000000ff02001986 */ /* 0x0001e8000c101916 */
[----:B------:R0:W-:Y:S01]  /*4bf0*/  @P1 STG.E desc[UR22][R2.64+0x4], RZ ;  /* 0x000004ff02001986 */ /* 0x0001e2000c101916 */
[----:B------:R-:W-:Y:S05]  /*4c00*/  @P0 EXIT ;  /* 0x000000000000094d */ /* 0x000fea0003800000 */
[----:B0-----:R-:W0:Y:S01]  /*4c10*/  LDC.64 R2, c[0x0][0x398] ;  /* 0x0000e600ff027b82 */ /* 0x001e220000000a00 */
[----:B------:R-:W-:-:S05]  /*4c20*/  @P1 IADD3 R7, PT, PT, R7, 0x2, RZ ;  /* 0x0000000207071810 */ /* 0x000fca0007ffe0ff */
[----:B------:R-:W-:-:S04]  /*4c30*/  IMAD R7, R0, R9, R7 ;  /* 0x0000000900077224 */ /* 0x000fc800078e0207 */
[----:B0-----:R-:W-:-:S05]  /*4c40*/  IMAD.WIDE R2, R7, 0x4, R2 ;  /* 0x0000000407027825 */ /* 0x001fca00078e0202 */
[----:B------:R-:W-:Y:S01]  /*4c50*/  STG.E desc[UR22][R2.64], RZ ;  /* 0x000000ff02007986 */ /* 0x000fe2000c101916 */
[----:B------:R-:W-:Y:S05]  /*4c60*/  EXIT ;  /* 0x000000000000794d */ /* 0x000fea0003800000 */
        .weak           $__internal_1_$__cuda_sm3x_div_rn_noftz_f32_slowpath
        .type           $__internal_1_$__cuda_sm3x_div_rn_noftz_f32_slowpath,@function
        .size           $__internal_1_$__cuda_sm3x_div_rn_noftz_f32_slowpath,(.L_x_251 - $__internal_1_$__cuda_sm3x_div_rn_noftz_f32_slowpath)
$__internal_1_$__cuda_sm3x_div_rn_noftz_f32_slowpath:
[----:B------:R-:W-:Y:S01]  /*4c70*/  SHF.R.U32.HI R10, RZ, 0x17, R9 ;  /* 0x00000017ff0a7819 */ /* 0x000fe20000011609 */
[----:B------:R-:W-:Y:S01]  /*4c80*/  BSSY.RECONVERGENT B0, `(.L_x_238) ;  /* 0x0000063000007945 */ /* 0x000fe20003800200 */
[----:B------:R-:W-:Y:S02]  /*4c90*/  SHF.R.U32.HI R23, RZ, 0x17, R26 ;  /* 0x00000017ff177819 */ /* 0x000fe4000001161a */
[----:B------:R-:W-:Y:S02]  /*4ca0*/  LOP3.LUT R10, R10, 0xff, RZ, 0xc0, !PT ;  /* 0x000000ff0a0a7812 */ /* 0x000fe400078ec0ff */
[----:B------:R-:W-:Y:S02]  /*4cb0*/  LOP3.LUT R23, R23, 0xff, RZ, 0xc0, !PT ;  /* 0x000000ff17177812 */ /* 0x000fe400078ec0ff */
[----:B------:R-:W-:Y:S02]  /*4cc0*/  IADD3 R4, PT, PT, R10, -0x1, RZ ;  /* 0xffffffff0a047810 */ /* 0x000fe40007ffe0ff */
[----:B------:R-:W-:-:S02]  /*4cd0*/  IADD3 R15, PT, PT, R23, -0x1, RZ ;  /* 0xffffffff170f7810 */ /* 0x000fc40007ffe0ff */
[----:B------:R-:W-:Y:S02]  /*4ce0*/  ISETP.GT.U32.AND P0, PT, R4, 0xfd, PT ;  /* 0x000000fd0400780c */ /* 0x000fe40003f04070 */
[----:B------:R-:W-:Y:S02]  /*4cf0*/  MOV R19, R9 ;  /* 0x0000000900137202 */ /* 0x000fe40000000f00 */
        /* <DEDUP_REMOVED lines=26> */
.L_x_239:
[----:B------:R-:W-:Y:S01]  /*4ea0*/  LEA R4, R10, 0xc0800000, 0x17 ;  /* 0xc08000000a047811 */ /* 0x000fe200078eb8ff */
[----:B------:R-:W-:Y:S01]  /*4eb0*/  BSSY.RECONVERGENT B1, `(.L_x_244) ;  /* 0x0000036000017945 */ /* 0x000fe20003800200 */
[----:B------:R-:W-:Y:S02]  /*4ec0*/  IADD3 R23, PT, PT, R23, -0x7f, RZ ;  /* 0xffffff8117177810 */ /* 0x000fe40007ffe0ff */
[----:B------:R-:W-:-:S03]  /*4ed0*/  IADD3 R25, PT, PT, -R4, R19, RZ ;  /* 0x0000001304197210 */ /* 0x000fc60007ffe1ff */
[----:B------:R-:W-:Y:S01]  /*4ee0*/  IMAD R21, R23, -0x800000, R26 ;  /* 0xff80000017157824 */ /* 0x000fe200078e021a */
[----:B------:R-:W0:Y:S01]  /*4ef0*/  MUFU.RCP R15, R25 ;  /* 0x00000019000f7308 */ /* 0x000e220000001000 */
[----:B------:R-:W-:Y:S01]  /*4f00*/  FADD.FTZ R22, -R25, -RZ ;  /* 0x800000ff19167221 */ /* 0x000fe20000010100 */
[----:B------:R-:W-:-:S04]  /*4f10*/  IADD3 R23, PT, PT, R23, 0x7f, -R10 ;  /* 0x0000007f17177810 */ /* 0x000fc80007ffe80a */
[----:B------:R-:W-:Y:S01]  /*4f20*/  IADD3 R24, PT, PT, R23, R24, RZ ;  /* 0x0000001817187210 */ /* 0x000fe20007ffe0ff */
[----:B0-----:R-:W-:-:S04]  /*4f30*/  FFMA R4, R15, R22, 1 ;  /* 0x3f8000000f047423 */ /* 0x001fc80000000016 */
        /* <DEDUP_REMOVED lines=20> */
[CCC-:B------:R-:W-:Y:S01]  /*5080*/  FFMA.RP R23, R4.reuse, R22.reuse, R15.reuse ;  /* 0x0000001604177223 */ /* 0x1c0fe2000000800f */
[----:B------:R-:W-:Y:S01]  /*5090*/  FFMA.RM R22, R4, R22, R15 ;  /* 0x0000001604167223 */ /* 0x000fe2000000400f */
[C---:B------:R-:W-:Y:S02]  /*50a0*/  IADD3 R4, PT, PT, R10.reuse, 0x20, RZ ;  /* 0x000000200a047810 */ /* 0x040fe40007ffe0ff */
[----:B------:R-:W-:Y:S02]  /*50b0*/  LOP3.LUT R21, R21, 0x7fffff, RZ, 0xc0, !PT ;  /* 0x007fffff15157812 */ /* 0x000fe400078ec0ff */
[C---:B------:R-:W-:Y:S02]  /*50c0*/  ISETP.NE.AND P2, PT, R10.reuse, RZ, PT ;  /* 0x000000ff0a00720c */ /* 0x040fe40003f45270 */
[----:B------:R-:W-:Y:S02]  /*50d0*/  LOP3.LUT R21, R21, 0x800000, RZ, 0xfc, !PT ;  /* 0x0080000015157812 */ /* 0x000fe400078efcff */
[----:B------:R-:W-:-:S02]  /*50e0*/  ISETP.NE.AND P1, PT, R10, RZ, PT ;  /* 0x000000ff0a00720c */ /* 0x000fc40003f25270 */
[----:B------:R-:W-:Y:S02]  /*50f0*/  IADD3 R10, PT, PT, -R10, RZ, RZ ;  /* 0x000000ff0a0a7210 */ /* 0x000fe40007ffe1ff */
[----:B------:R-:W-:Y:S02]  /*5100*/  SHF.L.U32 R4, R21, R4, RZ ;  /* 0x0000000415047219 */ /* 0x000fe400000006ff */
[----:B------:R-:W-:Y:S02]  /*5110*/  FSETP.NEU.FTZ.AND P0, PT, R23, R22, PT ;  /* 0x000000161700720b */ /* 0x000fe40003f1d000 */
[----:B------:R-:W-:Y:S02]  /*5120*/  SEL R10, R10, RZ, P2 ;  /* 0x000000ff0a0a7207 */ /* 0x000fe40001000000 */
[----:B------:R-:W-:Y:S02]  /*5130*/  ISETP.NE.AND P1, PT, R4, RZ, P1 ;  /* 0x000000ff0400720c */ /* 0x000fe40000f25270 */
[----:B------:R-:W-:-:S02]  /*5140*/  SHF.R.U32.HI R21, RZ, R10, R21 ;  /* 0x0000000aff157219 */ /* 0x000fc40000011615 */
[----:B------:R-:W-:Y:S02]  /*5150*/  PLOP3.LUT P0, PT, P0, P1, PT, 0xf8, 0x8f ;  /* 0x00000000008f781c */ /* 0x000fe40000703f70 */
[----:B------:R-:W-:Y:S02]  /*5160*/  SHF.R.U32.HI R10, RZ, 0x1, R21 ;  /* 0x00000001ff0a7819 */ /* 0x000fe40000011615 */
[----:B------:R-:W-:-:S04]  /*5170*/  SEL R15, RZ, 0x1, !P0 ;  /* 0x00000001ff0f7807 */ /* 0x000fc80004000000 */
[----:B------:R-:W-:-:S04]  /*5180*/  LOP3.LUT R4, R15, 0x1, R10, 0xf8, !PT ;  /* 0x000000010f047812 */ /* 0x000fc800078ef80a */
[----:B------:R-:W-:-:S04]  /*5190*/  LOP3.LUT R21, R4, R21, RZ, 0xc0, !PT ;  /* 0x0000001504157212 */ /* 0x000fc800078ec0ff */
[----:B------:R-:W-:-:S04]  /*51a0*/  IADD3 R10, PT, PT, R10, R21, RZ ;  /* 0x000000150a0a7210 */ /* 0x000fc80007ffe0ff */
[----:B------:R-:W-:Y:S01]  /*51b0*/  LOP3.LUT R19, R10, R19, RZ, 0xfc, !PT ;  /* 0x000000130a137212 */ /* 0x000fe200078efcff */
[----:B------:R-:W-:Y:S06]  /*51c0*/  BRA `(.L_x_247) ;  /* 0x0000000000107947 */ /* 0x000fec0003800000 */
.L_x_246:
[----:B------:R-:W-:-:S04]  /*51d0*/  LOP3.LUT R19, R19, 0x80000000, RZ, 0xc0, !PT ;  /* 0x8000000013137812 */ /* 0x000fc800078ec0ff */
[----:B------:R-:W-:Y:S01]  /*51e0*/  LOP3.LUT R19, R19, 0x7f800000, RZ, 0xfc, !PT ;  /* 0x7f80000013137812 */ /* 0x000fe200078efcff */
[----:B------:R-:W-:Y:S06]  /*51f0*/  BRA `(.L_x_247) ;  /* 0x0000000000047947 */ /* 0x000fec0003800000 */
.L_x_245:
[----:B------:R-:W-:-:S07]  /*5200*/  LEA R19, R24, R19, 0x17 ;  /* 0x0000001318137211 */ /* 0x000fce00078eb8ff */
.L_x_247:
[----:B------:R-:W-:Y:S05]  /*5210*/  BSYNC.RECONVERGENT B1 ;  /* 0x0000000000017941 */ /* 0x000fea0003800200 */
.L_x_244:
[----:B------:R-:W-:Y:S05]  /*5220*/  BRA `(.L_x_248) ;  /* 0x0000000000207947 */ /* 0x000fea0003800000 */
.L_x_243:
[----:B------:R-:W-:-:S04]  /*5230*/  LOP3.LUT R19, R19, 0x80000000, R26, 0x48, !PT ;  /* 0x8000000013137812 */ /* 0x000fc800078e481a */
[----:B------:R-:W-:Y:S01]  /*5240*/  LOP3.LUT R19, R19, 0x7f800000, RZ, 0xfc, !PT ;  /* 0x7f80000013137812 */ /* 0x000fe200078efcff */
[----:B------:R-:W-:Y:S06]  /*5250*/  BRA `(.L_x_248) ;  /* 0x0000000000147947 */ /* 0x000fec0003800000 */
.L_x_242:
[----:B------:R-:W-:Y:S01]  /*5260*/  LOP3.LUT R19, R19, 0x80000000, R26, 0x48, !PT ;  /* 0x8000000013137812 */ /* 0x000fe200078e481a */
[----:B------:R-:W-:Y:S06]  /*5270*/  BRA `(.L_x_248) ;  /* 0x00000000000c7947 */ /* 0x000fec0003800000 */
.L_x_241:
[----:B------:R-:W0:Y:S01]  /*5280*/  MUFU.RSQ R19, -QNAN ;  /* 0xffc0000000137908 */ /* 0x000e220000001400 */
[----:B------:R-:W-:Y:S05]  /*5290*/  BRA `(.L_x_248) ;  /* 0x0000000000047947 */ /* 0x000fea0003800000 */
.L_x_240:
[----:B------:R-:W-:-:S07]  /*52a0*/  FADD.FTZ R19, R26, R9 ;  /* 0x000000091a137221 */ /* 0x000fce0000010000 */
.L_x_248:
[----:B------:R-:W-:Y:S05]  /*52b0*/  BSYNC.RECONVERGENT B0 ;  /* 0x0000000000007941 */ /* 0x000fea0003800200 */
.L_x_238:
[----:B------:R-:W-:Y:S01]  /*52c0*/  HFMA2 R21, -RZ, RZ, 0, 0 ;  /* 0x00000000ff157431 */ /* 0x000fe200000001ff */
[----:B0-----:R-:W-:-:S03]  /*52d0*/  MOV R15, R19 ;  /* 0x00000013000f7202 */ /* 0x001fc60000000f00 */
[----:B------:R-:W-:Y:S05]  /*52e0*/  RET.REL.NODEC R20 `(_Z22naive_attention_kernelPKfS0_S0_Pfiiiif) ;  /* 0xffffffac14447950 */ /* 0x000fea0003c3ffff */
.L_x_249:
        /* <DEDUP_REMOVED lines=9> */
.L_x_251:


//--------------------- .nv.shared._Z22flash_attention_kernelILi32ELi64EEvPKfS1_S1_Pfiiif --------------------------
	.section	.nv.shared._Z22flash_attention_kernelILi32ELi64EEvPKfS1_S1_Pfiiif,"aw",@nobits
	.sectionflags	@""
	.align	4
.nv.shared._Z22flash_attention_kernelILi32ELi64EEvPKfS1_S1_Pfiiif:
	.zero		25600


//--------------------- .nv.shared.reserved.0     --------------------------
	.section	.nv.shared.reserved.0,"aw",@nobits
	.weak		__nv_reservedSMEM_offset_0_alias
	.size		__nv_reservedSMEM_offset_0_alias, 0, 64
	.other		__nv_reservedSMEM_offset_0_alias,@"STO_CUDA_RESERVED_SHARED STV_DEFAULT"
__nv_reservedSMEM_offset_0_alias:
	.zero		0
	.zero		64


//--------------------- .nv.constant0._Z22flash_attention_kernelILi32ELi64EEvPKfS1_S1_Pfiiif --------------------------
	.section	.nv.constant0._Z22flash_attention_kernelILi32ELi64EEvPKfS1_S1_Pfiiif,"a",@progbits
	.sectionflags	@""
	.align	4
.nv.constant0._Z22flash_attention_kernelILi32ELi64EEvPKfS1_S1_Pfiiif:
	.zero		944


//--------------------- .nv.constant0._Z22naive_attention_kernelPKfS0_S0_Pfiiiif --------------------------
	.section	.nv.constant0._Z22naive_attention_kernelPKfS0_S0_Pfiiiif,"a",@progbits
	.sectionflags	@""
	.align	4
.nv.constant0._Z22naive_attention_kernelPKfS0_S0_Pfiiiif:
	.zero		948


//--------------------- SYMBOLS --------------------------

	.type		.nv.reservedSmem.offset0,@object
	.size		.nv.reservedSmem.offset0,0x4
	.type		.nv.reservedSmem.cap,@object
	.size		.nv.reservedSmem.cap,0x4
